	.target	sm_80

	.elftype	@"ET_EXEC"


//--------------------- .note.nv.tkinfo           --------------------------
	.section	.note.nv.tkinfo,"",@"SHT_NOTE"
	.sectionflags	@"SHF_NOTE_NV_TKINFO"
	.tkinfo
        /*0018*/ 	.word	0x00000002
        /*0030*/ 	.string	""
        /*0030*/ 	.string	"ptxas"
        /*0030*/ 	.string	"Cuda compilation tools, release 13.0, V13.0.88"
        /*0030*/ 	.string	"Build cuda_13.0.r13.0/compiler.36424714_0"
        /*0030*/ 	.string	"-arch sm_80 -m 64 "



//--------------------- .note.nv.cuinfo           --------------------------
	.section	.note.nv.cuinfo,"",@"SHT_NOTE"
	.sectionflags	@"SHF_NOTE_NV_CUINFO"
        /*0018*/ 	.short	0x0002
        /*001a*/ 	.short	0x0050
        /*001c*/ 	.short	0x0082
	.zero		2


//--------------------- .nv.info                  --------------------------
	.section	.nv.info,"",@"SHT_CUDA_INFO"
	.align	4


	//----- nvinfo : EIATTR_REGCOUNT
	.align		4
        /*0000*/ 	.byte	0x04, 0x2f
        /*0002*/ 	.short	(.L_12 - .L_11)
	.align		4
.L_11:
        /*0004*/ 	.word	index@(_ZN7cutlass13device_kernelIN5flash19enable_sm80_to_sm89INS1_16FlashAttnFwdSm80INS1_25CollectiveMainloopFwdSm80ILi4ELi1ELb0EN4cute5tupleIJNS5_1CILi128EEENS7_ILi64EEENS7_ILi96EEEEEELi96ENS_10bfloat16_tEfNS_4arch4Sm80ELb1ELb0ELb1ELb1ELb0ELb1ELb1ELb0EEENS1_21CollectiveEpilogueFwdINS6_IJS8_SA_S9_EEENS6_IJNS7_ILi1EEESI_SI_EEESC_SE_Li128ELb1ELb1ELb0ELb0EEENS1_19SingleTileSchedulerILb1ELb0ELb1ELi128EEEEEEEEEvNT_6ParamsE)
        /*0008*/ 	.word	0x000000ff


	//----- nvinfo : EIATTR_FRAME_SIZE
	.align		4
.L_12:
        /*000c*/ 	.byte	0x04, 0x11
        /*000e*/ 	.short	(.L_14 - .L_13)
	.align		4
.L_13:
        /*0010*/ 	.word	index@(_ZN7cutlass13device_kernelIN5flash19enable_sm80_to_sm89INS1_16FlashAttnFwdSm80INS1_25CollectiveMainloopFwdSm80ILi4ELi1ELb0EN4cute5tupleIJNS5_1CILi128EEENS7_ILi64EEENS7_ILi96EEEEEELi96ENS_10bfloat16_tEfNS_4arch4Sm80ELb1ELb0ELb1ELb1ELb0ELb1ELb1ELb0EEENS1_21CollectiveEpilogueFwdINS6_IJS8_SA_S9_EEENS6_IJNS7_ILi1EEESI_SI_EEESC_SE_Li128ELb1ELb1ELb0ELb0EEENS1_19SingleTileSchedulerILb1ELb0ELb1ELi128EEEEEEEEEvNT_6ParamsE)
        /*0014*/ 	.word	0x00000090


	//----- nvinfo : EIATTR_REGCOUNT
	.align		4
.L_14:
        /*0018*/ 	.byte	0x04, 0x2f
        /*001a*/ 	.short	(.L_16 - .L_15)
	.align		4
.L_15:
        /*001c*/ 	.word	index@(_ZN7cutlass13device_kernelIN5flash19enable_sm80_to_sm89INS1_16FlashAttnFwdSm80INS1_25CollectiveMainloopFwdSm80ILi4ELi1ELb0EN4cute5tupleIJNS5_1CILi128EEENS7_ILi64EEENS7_ILi96EEEEEELi96ENS_10bfloat16_tEfNS_4arch4Sm80ELb1ELb0ELb1ELb1ELb0ELb0ELb1ELb0EEENS1_21CollectiveEpilogueFwdINS6_IJS8_SA_S9_EEENS6_IJNS7_ILi1EEESI_SI_EEESC_SE_Li128ELb1ELb1ELb0ELb0EEENS1_19SingleTileSchedulerILb1ELb0ELb1ELi128EEEEEEEEEvNT_6ParamsE)
        /*0020*/ 	.word	0x000000ff


	//----- nvinfo : EIATTR_FRAME_SIZE
	.align		4
.L_16:
        /*0024*/ 	.byte	0x04, 0x11
        /*0026*/ 	.short	(.L_18 - .L_17)
	.align		4
.L_17:
        /*0028*/ 	.word	index@(_ZN7cutlass13device_kernelIN5flash19enable_sm80_to_sm89INS1_16FlashAttnFwdSm80INS1_25CollectiveMainloopFwdSm80ILi4ELi1ELb0EN4cute5tupleIJNS5_1CILi128EEENS7_ILi64EEENS7_ILi96EEEEEELi96ENS_10bfloat16_tEfNS_4arch4Sm80ELb1ELb0ELb1ELb1ELb0ELb0ELb1ELb0EEENS1_21CollectiveEpilogueFwdINS6_IJS8_SA_S9_EEENS6_IJNS7_ILi1EEESI_SI_EEESC_SE_Li128ELb1ELb1ELb0ELb0EEENS1_19SingleTileSchedulerILb1ELb0ELb1ELi128EEEEEEEEEvNT_6ParamsE)
        /*002c*/ 	.word	0x00000080


	//----- nvinfo : EIATTR_REGCOUNT
	.align		4
.L_18:
        /*0030*/ 	.byte	0x04, 0x2f
        /*0032*/ 	.short	(.L_20 - .L_19)
	.align		4
.L_19:
        /*0034*/ 	.word	index@(_ZN7cutlass13device_kernelIN5flash19enable_sm80_to_sm89INS1_16FlashAttnFwdSm80INS1_25CollectiveMainloopFwdSm80ILi4ELi1ELb0EN4cute5tupleIJNS5_1CILi128EEENS7_ILi64EEENS7_ILi96EEEEEELi96ENS_10bfloat16_tEfNS_4arch4Sm80ELb1ELb0ELb1ELb0ELb0ELb0ELb1ELb0EEENS1_21CollectiveEpilogueFwdINS6_IJS8_SA_S9_EEENS6_IJNS7_ILi1EEESI_SI_EEESC_SE_Li128ELb0ELb1ELb0ELb0EEENS1_30DynamicPersistentTileSchedulerILi128ELi128ELb0ELb1ELb0EEEEEEEEEvNT_6ParamsE)
        /*0038*/ 	.word	0x000000ff


	//----- nvinfo : EIATTR_FRAME_SIZE
	.align		4
.L_20:
        /*003c*/ 	.byte	0x04, 0x11
        /*003e*/ 	.short	(.L_22 - .L_21)
	.align		4
.L_21:
        /*0040*/ 	.word	index@($__internal_1_$__cuda_sm70_shflsync_idx_p)
        /*0044*/ 	.word	0x00000000


	//----- nvinfo : EIATTR_FRAME_SIZE
	.align		4
.L_22:
        /*0048*/ 	.byte	0x04, 0x11
        /*004a*/ 	.short	(.L_24 - .L_23)
	.align		4
.L_23:
        /*004c*/ 	.word	index@($__internal_0_$__cuda_sm70_shflsync_bfly_p)
        /*0050*/ 	.word	0x00000000


	//----- nvinfo : EIATTR_FRAME_SIZE
	.align		4
.L_24:
        /*0054*/ 	.byte	0x04, 0x11
        /*0056*/ 	.short	(.L_26 - .L_25)
	.align		4
.L_25:
        /*0058*/ 	.word	index@(_ZN7cutlass13device_kernelIN5flash19enable_sm80_to_sm89INS1_16FlashAttnFwdSm80INS1_25CollectiveMainloopFwdSm80ILi4ELi1ELb0EN4cute5tupleIJNS5_1CILi128EEENS7_ILi64EEENS7_ILi96EEEEEELi96ENS_10bfloat16_tEfNS_4arch4Sm80ELb1ELb0ELb1ELb0ELb0ELb0ELb1ELb0EEENS1_21CollectiveEpilogueFwdINS6_IJS8_SA_S9_EEENS6_IJNS7_ILi1EEESI_SI_EEESC_SE_Li128ELb0ELb1ELb0ELb0EEENS1_30DynamicPersistentTileSchedulerILi128ELi128ELb0ELb1ELb0EEEEEEEEEvNT_6ParamsE)
        /*005c*/ 	.word	0x00000088


	//----- nvinfo : EIATTR_REGCOUNT
	.align		4
.L_26:
        /*0060*/ 	.byte	0x04, 0x2f
        /*0062*/ 	.short	(.L_28 - .L_27)
	.align		4
.L_27:
        /*0064*/ 	.word	index@(_ZN7cutlass13device_kernelIN5flash19enable_sm80_to_sm89INS1_16FlashAttnFwdSm80INS1_25CollectiveMainloopFwdSm80ILi4ELi1ELb0EN4cute5tupleIJNS5_1CILi128EEENS7_ILi48EEENS7_ILi96EEEEEELi96ENS_10bfloat16_tEfNS_4arch4Sm80ELb0ELb1ELb1ELb1ELb0ELb1ELb1ELb0EEENS1_21CollectiveEpilogueFwdINS6_IJS8_SA_S9_EEENS6_IJNS7_ILi1EEESI_SI_EEESC_SE_Li128ELb1ELb1ELb0ELb0EEENS1_19SingleTileSchedulerILb1ELb0ELb1ELi128EEEEEEEEEvNT_6ParamsE)
        /*0068*/ 	.word	0x000000ff


	//----- nvinfo : EIATTR_FRAME_SIZE
	.align		4
.L_28:
        /*006c*/ 	.byte	0x04, 0x11
        /*006e*/ 	.short	(.L_30 - .L_29)
	.align		4
.L_29:
        /*0070*/ 	.word	index@(_ZN7cutlass13device_kernelIN5flash19enable_sm80_to_sm89INS1_16FlashAttnFwdSm80INS1_25CollectiveMainloopFwdSm80ILi4ELi1ELb0EN4cute5tupleIJNS5_1CILi128EEENS7_ILi48EEENS7_ILi96EEEEEELi96ENS_10bfloat16_tEfNS_4arch4Sm80ELb0ELb1ELb1ELb1ELb0ELb1ELb1ELb0EEENS1_21CollectiveEpilogueFwdINS6_IJS8_SA_S9_EEENS6_IJNS7_ILi1EEESI_SI_EEESC_SE_Li128ELb1ELb1ELb0ELb0EEENS1_19SingleTileSchedulerILb1ELb0ELb1ELi128EEEEEEEEEvNT_6ParamsE)
        /*0074*/ 	.word	0x00000068


	//----- nvinfo : EIATTR_REGCOUNT
	.align		4
.L_30:
        /*0078*/ 	.byte	0x04, 0x2f
        /*007a*/ 	.short	(.L_32 - .L_31)
	.align		4
.L_31:
        /*007c*/ 	.word	index@(_ZN7cutlass13device_kernelIN5flash19enable_sm80_to_sm89INS1_16FlashAttnFwdSm80INS1_25CollectiveMainloopFwdSm80ILi4ELi1ELb0EN4cute5tupleIJNS5_1CILi128EEENS7_ILi48EEENS7_ILi96EEEEEELi96ENS_10bfloat16_tEfNS_4arch4Sm80ELb0ELb1ELb1ELb1ELb0ELb0ELb1ELb0EEENS1_21CollectiveEpilogueFwdINS6_IJS8_SA_S9_EEENS6_IJNS7_ILi1EEESI_SI_EEESC_SE_Li128ELb1ELb1ELb0ELb0EEENS1_19SingleTileSchedulerILb1ELb0ELb1ELi128EEEEEEEEEvNT_6ParamsE)
        /*0080*/ 	.word	0x000000ff


	//----- nvinfo : EIATTR_FRAME_SIZE
	.align		4
.L_32:
        /*0084*/ 	.byte	0x04, 0x11
        /*0086*/ 	.short	(.L_34 - .L_33)
	.align		4
.L_33:
        /*0088*/ 	.word	index@(_ZN7cutlass13device_kernelIN5flash19enable_sm80_to_sm89INS1_16FlashAttnFwdSm80INS1_25CollectiveMainloopFwdSm80ILi4ELi1ELb0EN4cute5tupleIJNS5_1CILi128EEENS7_ILi48EEENS7_ILi96EEEEEELi96ENS_10bfloat16_tEfNS_4arch4Sm80ELb0ELb1ELb1ELb1ELb0ELb0ELb1ELb0EEENS1_21CollectiveEpilogueFwdINS6_IJS8_SA_S9_EEENS6_IJNS7_ILi1EEESI_SI_EEESC_SE_Li128ELb1ELb1ELb0ELb0EEENS1_19SingleTileSchedulerILb1ELb0ELb1ELi128EEEEEEEEEvNT_6ParamsE)
        /*008c*/ 	.word	0x00000070


	//----- nvinfo : EIATTR_REGCOUNT
	.align		4
.L_34:
        /*0090*/ 	.byte	0x04, 0x2f
        /*0092*/ 	.short	(.L_36 - .L_35)
	.align		4
.L_35:
        /*0094*/ 	.word	index@(_ZN7cutlass13device_kernelIN5flash19enable_sm80_to_sm89INS1_16FlashAttnFwdSm80INS1_25CollectiveMainloopFwdSm80ILi4ELi1ELb0EN4cute5tupleIJNS5_1CILi128EEENS7_ILi48EEENS7_ILi96EEEEEELi96ENS_10bfloat16_tEfNS_4arch4Sm80ELb0ELb1ELb1ELb0ELb0ELb0ELb1ELb0EEENS1_21CollectiveEpilogueFwdINS6_IJS8_SA_S9_EEENS6_IJNS7_ILi1EEESI_SI_EEESC_SE_Li128ELb0ELb1ELb0ELb0EEENS1_19SingleTileSchedulerILb0ELb0ELb1ELi128EEEEEEEEEvNT_6ParamsE)
        /*0098*/ 	.word	0x000000ff


	//----- nvinfo : EIATTR_FRAME_SIZE
	.align		4
.L_36:
        /*009c*/ 	.byte	0x04, 0x11
        /*009e*/ 	.short	(.L_38 - .L_37)
	.align		4
.L_37:
        /*00a0*/ 	.word	index@(_ZN7cutlass13device_kernelIN5flash19enable_sm80_to_sm89INS1_16FlashAttnFwdSm80INS1_25CollectiveMainloopFwdSm80ILi4ELi1ELb0EN4cute5tupleIJNS5_1CILi128EEENS7_ILi48EEENS7_ILi96EEEEEELi96ENS_10bfloat16_tEfNS_4arch4Sm80ELb0ELb1ELb1ELb0ELb0ELb0ELb1ELb0EEENS1_21CollectiveEpilogueFwdINS6_IJS8_SA_S9_EEENS6_IJNS7_ILi1EEESI_SI_EEESC_SE_Li128ELb0ELb1ELb0ELb0EEENS1_19SingleTileSchedulerILb0ELb0ELb1ELi128EEEEEEEEEvNT_6ParamsE)
        /*00a4*/ 	.word	0x00000000


	//----- nvinfo : EIATTR_REGCOUNT
	.align		4
.L_38:
        /*00a8*/ 	.byte	0x04, 0x2f
        /*00aa*/ 	.short	(.L_40 - .L_39)
	.align		4
.L_39:
        /*00ac*/ 	.word	index@(_ZN7cutlass13device_kernelIN5flash19enable_sm80_to_sm89INS1_16FlashAttnFwdSm80INS1_25CollectiveMainloopFwdSm80ILi4ELi1ELb0EN4cute5tupleIJNS5_1CILi128EEENS7_ILi64EEENS7_ILi96EEEEEELi96ENS_10bfloat16_tEfNS_4arch4Sm80ELb0ELb0ELb1ELb1ELb0ELb1ELb1ELb0EEENS1_21CollectiveEpilogueFwdINS6_IJS8_SA_S9_EEENS6_IJNS7_ILi1EEESI_SI_EEESC_SE_Li128ELb1ELb1ELb0ELb0EEENS1_19SingleTileSchedulerILb1ELb0ELb1ELi128EEEEEEEEEvNT_6ParamsE)
        /*00b0*/ 	.word	0x000000ff


	//----- nvinfo : EIATTR_FRAME_SIZE
	.align		4
.L_40:
        /*00b4*/ 	.byte	0x04, 0x11
        /*00b6*/ 	.short	(.L_42 - .L_41)
	.align		4
.L_41:
        /*00b8*/ 	.word	index@(_ZN7cutlass13device_kernelIN5flash19enable_sm80_to_sm89INS1_16FlashAttnFwdSm80INS1_25CollectiveMainloopFwdSm80ILi4ELi1ELb0EN4cute5tupleIJNS5_1CILi128EEENS7_ILi64EEENS7_ILi96EEEEEELi96ENS_10bfloat16_tEfNS_4arch4Sm80ELb0ELb0ELb1ELb1ELb0ELb1ELb1ELb0EEENS1_21CollectiveEpilogueFwdINS6_IJS8_SA_S9_EEENS6_IJNS7_ILi1EEESI_SI_EEESC_SE_Li128ELb1ELb1ELb0ELb0EEENS1_19SingleTileSchedulerILb1ELb0ELb1ELi128EEEEEEEEEvNT_6ParamsE)
        /*00bc*/ 	.word	0x00000060


	//----- nvinfo : EIATTR_REGCOUNT
	.align		4
.L_42:
        /*00c0*/ 	.byte	0x04, 0x2f
        /*00c2*/ 	.short	(.L_44 - .L_43)
	.align		4
.L_43:
        /*00c4*/ 	.word	index@(_ZN7cutlass13device_kernelIN5flash19enable_sm80_to_sm89INS1_16FlashAttnFwdSm80INS1_25CollectiveMainloopFwdSm80ILi4ELi1ELb0EN4cute5tupleIJNS5_1CILi128EEENS7_ILi64EEENS7_ILi96EEEEEELi96ENS_10bfloat16_tEfNS_4arch4Sm80ELb0ELb0ELb1ELb1ELb0ELb0ELb1ELb0EEENS1_21CollectiveEpilogueFwdINS6_IJS8_SA_S9_EEENS6_IJNS7_ILi1EEESI_SI_EEESC_SE_Li128ELb1ELb1ELb0ELb0EEENS1_19SingleTileSchedulerILb1ELb0ELb1ELi128EEEEEEEEEvNT_6ParamsE)
        /*00c8*/ 	.word	0x000000ff


	//----- nvinfo : EIATTR_FRAME_SIZE
	.align		4
.L_44:
        /*00cc*/ 	.byte	0x04, 0x11
        /*00ce*/ 	.short	(.L_46 - .L_45)
	.align		4
.L_45:
        /*00d0*/ 	.word	index@(_ZN7cutlass13device_kernelIN5flash19enable_sm80_to_sm89INS1_16FlashAttnFwdSm80INS1_25CollectiveMainloopFwdSm80ILi4ELi1ELb0EN4cute5tupleIJNS5_1CILi128EEENS7_ILi64EEENS7_ILi96EEEEEELi96ENS_10bfloat16_tEfNS_4arch4Sm80ELb0ELb0ELb1ELb1ELb0ELb0ELb1ELb0EEENS1_21CollectiveEpilogueFwdINS6_IJS8_SA_S9_EEENS6_IJNS7_ILi1EEESI_SI_EEESC_SE_Li128ELb1ELb1ELb0ELb0EEENS1_19SingleTileSchedulerILb1ELb0ELb1ELi128EEEEEEEEEvNT_6ParamsE)
        /*00d4*/ 	.word	0x00000060


	//----- nvinfo : EIATTR_REGCOUNT
	.align		4
.L_46:
        /*00d8*/ 	.byte	0x04, 0x2f
        /*00da*/ 	.short	(.L_48 - .L_47)
	.align		4
.L_47:
        /*00dc*/ 	.word	index@(_ZN7cutlass13device_kernelIN5flash19enable_sm80_to_sm89INS1_16FlashAttnFwdSm80INS1_25CollectiveMainloopFwdSm80ILi4ELi1ELb0EN4cute5tupleIJNS5_1CILi128EEENS7_ILi64EEENS7_ILi96EEEEEELi96ENS_10bfloat16_tEfNS_4arch4Sm80ELb0ELb0ELb1ELb0ELb0ELb0ELb1ELb0EEENS1_21CollectiveEpilogueFwdINS6_IJS8_SA_S9_EEENS6_IJNS7_ILi1EEESI_SI_EEESC_SE_Li128ELb0ELb1ELb0ELb0EEENS1_19SingleTileSchedulerILb0ELb0ELb1ELi128EEEEEEEEEvNT_6ParamsE)
        /*00e0*/ 	.word	0x000000ff


	//----- nvinfo : EIATTR_FRAME_SIZE
	.align		4
.L_48:
        /*00e4*/ 	.byte	0x04, 0x11
        /*00e6*/ 	.short	(.L_50 - .L_49)
	.align		4
.L_49:
        /*00e8*/ 	.word	index@(_ZN7cutlass13device_kernelIN5flash19enable_sm80_to_sm89INS1_16FlashAttnFwdSm80INS1_25CollectiveMainloopFwdSm80ILi4ELi1ELb0EN4cute5tupleIJNS5_1CILi128EEENS7_ILi64EEENS7_ILi96EEEEEELi96ENS_10bfloat16_tEfNS_4arch4Sm80ELb0ELb0ELb1ELb0ELb0ELb0ELb1ELb0EEENS1_21CollectiveEpilogueFwdINS6_IJS8_SA_S9_EEENS6_IJNS7_ILi1EEESI_SI_EEESC_SE_Li128ELb0ELb1ELb0ELb0EEENS1_19SingleTileSchedulerILb0ELb0ELb1ELi128EEEEEEEEEvNT_6ParamsE)
        /*00ec*/ 	.word	0x00000050


	//----- nvinfo : EIATTR_MIN_STACK_SIZE
	.align		4
.L_50:
        /*00f0*/ 	.byte	0x04, 0x12
        /*00f2*/ 	.short	(.L_52 - .L_51)
	.align		4
.L_51:
        /*00f4*/ 	.word	index@(_ZN7cutlass13device_kernelIN5flash19enable_sm80_to_sm89INS1_16FlashAttnFwdSm80INS1_25CollectiveMainloopFwdSm80ILi4ELi1ELb0EN4cute5tupleIJNS5_1CILi128EEENS7_ILi64EEENS7_ILi96EEEEEELi96ENS_10bfloat16_tEfNS_4arch4Sm80ELb0ELb0ELb1ELb0ELb0ELb0ELb1ELb0EEENS1_21CollectiveEpilogueFwdINS6_IJS8_SA_S9_EEENS6_IJNS7_ILi1EEESI_SI_EEESC_SE_Li128ELb0ELb1ELb0ELb0EEENS1_19SingleTileSchedulerILb0ELb0ELb1ELi128EEEEEEEEEvNT_6ParamsE)
        /*00f8*/ 	.word	0x00000050


	//----- nvinfo : EIATTR_MIN_STACK_SIZE
	.align		4
.L_52:
        /*00fc*/ 	.byte	0x04, 0x12
        /*00fe*/ 	.short	(.L_54 - .L_53)
	.align		4
.L_53:
        /*0100*/ 	.word	index@(_ZN7cutlass13device_kernelIN5flash19enable_sm80_to_sm89INS1_16FlashAttnFwdSm80INS1_25CollectiveMainloopFwdSm80ILi4ELi1ELb0EN4cute5tupleIJNS5_1CILi128EEENS7_ILi64EEENS7_ILi96EEEEEELi96ENS_10bfloat16_tEfNS_4arch4Sm80ELb0ELb0ELb1ELb1ELb0ELb0ELb1ELb0EEENS1_21CollectiveEpilogueFwdINS6_IJS8_SA_S9_EEENS6_IJNS7_ILi1EEESI_SI_EEESC_SE_Li128ELb1ELb1ELb0ELb0EEENS1_19SingleTileSchedulerILb1ELb0ELb1ELi128EEEEEEEEEvNT_6ParamsE)
        /*0104*/ 	.word	0x00000060


	//----- nvinfo : EIATTR_MIN_STACK_SIZE
	.align		4
.L_54:
        /*0108*/ 	.byte	0x04, 0x12
        /*010a*/ 	.short	(.L_56 - .L_55)
	.align		4
.L_55:
        /*010c*/ 	.word	index@(_ZN7cutlass13device_kernelIN5flash19enable_sm80_to_sm89INS1_16FlashAttnFwdSm80INS1_25CollectiveMainloopFwdSm80ILi4ELi1ELb0EN4cute5tupleIJNS5_1CILi128EEENS7_ILi64EEENS7_ILi96EEEEEELi96ENS_10bfloat16_tEfNS_4arch4Sm80ELb0ELb0ELb1ELb1ELb0ELb1ELb1ELb0EEENS1_21CollectiveEpilogueFwdINS6_IJS8_SA_S9_EEENS6_IJNS7_ILi1EEESI_SI_EEESC_SE_Li128ELb1ELb1ELb0ELb0EEENS1_19SingleTileSchedulerILb1ELb0ELb1ELi128EEEEEEEEEvNT_6ParamsE)
        /*0110*/ 	.word	0x00000060


	//----- nvinfo : EIATTR_MIN_STACK_SIZE
	.align		4
.L_56:
        /*0114*/ 	.byte	0x04, 0x12
        /*0116*/ 	.short	(.L_58 - .L_57)
	.align		4
.L_57:
        /*0118*/ 	.word	index@(_ZN7cutlass13device_kernelIN5flash19enable_sm80_to_sm89INS1_16FlashAttnFwdSm80INS1_25CollectiveMainloopFwdSm80ILi4ELi1ELb0EN4cute5tupleIJNS5_1CILi128EEENS7_ILi48EEENS7_ILi96EEEEEELi96ENS_10bfloat16_tEfNS_4arch4Sm80ELb0ELb1ELb1ELb0ELb0ELb0ELb1ELb0EEENS1_21CollectiveEpilogueFwdINS6_IJS8_SA_S9_EEENS6_IJNS7_ILi1EEESI_SI_EEESC_SE_Li128ELb0ELb1ELb0ELb0EEENS1_19SingleTileSchedulerILb0ELb0ELb1ELi128EEEEEEEEEvNT_6ParamsE)
        /*011c*/ 	.word	0x00000000


	//----- nvinfo : EIATTR_MIN_STACK_SIZE
	.align		4
.L_58:
        /*0120*/ 	.byte	0x04, 0x12
        /*0122*/ 	.short	(.L_60 - .L_59)
	.align		4
.L_59:
        /*0124*/ 	.word	index@(_ZN7cutlass13device_kernelIN5flash19enable_sm80_to_sm89INS1_16FlashAttnFwdSm80INS1_25CollectiveMainloopFwdSm80ILi4ELi1ELb0EN4cute5tupleIJNS5_1CILi128EEENS7_ILi48EEENS7_ILi96EEEEEELi96ENS_10bfloat16_tEfNS_4arch4Sm80ELb0ELb1ELb1ELb1ELb0ELb0ELb1ELb0EEENS1_21CollectiveEpilogueFwdINS6_IJS8_SA_S9_EEENS6_IJNS7_ILi1EEESI_SI_EEESC_SE_Li128ELb1ELb1ELb0ELb0EEENS1_19SingleTileSchedulerILb1ELb0ELb1ELi128EEEEEEEEEvNT_6ParamsE)
        /*0128*/ 	.word	0x00000070


	//----- nvinfo : EIATTR_MIN_STACK_SIZE
	.align		4
.L_60:
        /*012c*/ 	.byte	0x04, 0x12
        /*012e*/ 	.short	(.L_62 - .L_61)
	.align		4
.L_61:
        /*0130*/ 	.word	index@(_ZN7cutlass13device_kernelIN5flash19enable_sm80_to_sm89INS1_16FlashAttnFwdSm80INS1_25CollectiveMainloopFwdSm80ILi4ELi1ELb0EN4cute5tupleIJNS5_1CILi128EEENS7_ILi48EEENS7_ILi96EEEEEELi96ENS_10bfloat16_tEfNS_4arch4Sm80ELb0ELb1ELb1ELb1ELb0ELb1ELb1ELb0EEENS1_21CollectiveEpilogueFwdINS6_IJS8_SA_S9_EEENS6_IJNS7_ILi1EEESI_SI_EEESC_SE_Li128ELb1ELb1ELb0ELb0EEENS1_19SingleTileSchedulerILb1ELb0ELb1ELi128EEEEEEEEEvNT_6ParamsE)
        /*0134*/ 	.word	0x00000068


	//----- nvinfo : EIATTR_MIN_STACK_SIZE
	.align		4
.L_62:
        /*0138*/ 	.byte	0x04, 0x12
        /*013a*/ 	.short	(.L_64 - .L_63)
	.align		4
.L_63:
        /*013c*/ 	.word	index@(_ZN7cutlass13device_kernelIN5flash19enable_sm80_to_sm89INS1_16FlashAttnFwdSm80INS1_25CollectiveMainloopFwdSm80ILi4ELi1ELb0EN4cute5tupleIJNS5_1CILi128EEENS7_ILi64EEENS7_ILi96EEEEEELi96ENS_10bfloat16_tEfNS_4arch4Sm80ELb1ELb0ELb1ELb0ELb0ELb0ELb1ELb0EEENS1_21CollectiveEpilogueFwdINS6_IJS8_SA_S9_EEENS6_IJNS7_ILi1EEESI_SI_EEESC_SE_Li128ELb0ELb1ELb0ELb0EEENS1_30DynamicPersistentTileSchedulerILi128ELi128ELb0ELb1ELb0EEEEEEEEEvNT_6ParamsE)
        /*0140*/ 	.word	0x00000088


	//----- nvinfo : EIATTR_MIN_STACK_SIZE
	.align		4
.L_64:
        /*0144*/ 	.byte	0x04, 0x12
        /*0146*/ 	.short	(.L_66 - .L_65)
	.align		4
.L_65:
        /*0148*/ 	.word	index@(_ZN7cutlass13device_kernelIN5flash19enable_sm80_to_sm89INS1_16FlashAttnFwdSm80INS1_25CollectiveMainloopFwdSm80ILi4ELi1ELb0EN4cute5tupleIJNS5_1CILi128EEENS7_ILi64EEENS7_ILi96EEEEEELi96ENS_10bfloat16_tEfNS_4arch4Sm80ELb1ELb0ELb1ELb1ELb0ELb0ELb1ELb0EEENS1_21CollectiveEpilogueFwdINS6_IJS8_SA_S9_EEENS6_IJNS7_ILi1EEESI_SI_EEESC_SE_Li128ELb1ELb1ELb0ELb0EEENS1_19SingleTileSchedulerILb1ELb0ELb1ELi128EEEEEEEEEvNT_6ParamsE)
        /*014c*/ 	.word	0x00000080


	//----- nvinfo : EIATTR_MIN_STACK_SIZE
	.align		4
.L_66:
        /*0150*/ 	.byte	0x04, 0x12
        /*0152*/ 	.short	(.L_68 - .L_67)
	.align		4
.L_67:
        /*0154*/ 	.word	index@(_ZN7cutlass13device_kernelIN5flash19enable_sm80_to_sm89INS1_16FlashAttnFwdSm80INS1_25CollectiveMainloopFwdSm80ILi4ELi1ELb0EN4cute5tupleIJNS5_1CILi128EEENS7_ILi64EEENS7_ILi96EEEEEELi96ENS_10bfloat16_tEfNS_4arch4Sm80ELb1ELb0ELb1ELb1ELb0ELb1ELb1ELb0EEENS1_21CollectiveEpilogueFwdINS6_IJS8_SA_S9_EEENS6_IJNS7_ILi1EEESI_SI_EEESC_SE_Li128ELb1ELb1ELb0ELb0EEENS1_19SingleTileSchedulerILb1ELb0ELb1ELi128EEEEEEEEEvNT_6ParamsE)
        /*0158*/ 	.word	0x00000090
.L_68:


//--------------------- .nv.info._ZN7cutlass13device_kernelIN5flash19enable_sm80_to_sm89INS1_16FlashAttnFwdSm80INS1_25CollectiveMainloopFwdSm80ILi4ELi1ELb0EN4cute5tupleIJNS5_1CILi128EEENS7_ILi64EEENS7_ILi96EEEEEELi96ENS_10bfloat16_tEfNS_4arch4Sm80ELb0ELb0ELb1ELb0ELb0ELb0ELb1ELb0EEENS1_21CollectiveEpilogueFwdINS6_IJS8_SA_S9_EEENS6_IJNS7_ILi1EEESI_SI_EEESC_SE_Li128ELb0ELb1ELb0ELb0EEENS1_19SingleTileSchedulerILb0ELb0ELb1ELi128EEEEEEEEEvNT_6ParamsE --------------------------
	.section	.nv.info._ZN7cutlass13device_kernelIN5flash19enable_sm80_to_sm89INS1_16FlashAttnFwdSm80INS1_25CollectiveMainloopFwdSm80ILi4ELi1ELb0EN4cute5tupleIJNS5_1CILi128EEENS7_ILi64EEENS7_ILi96EEEEEELi96ENS_10bfloat16_tEfNS_4arch4Sm80ELb0ELb0ELb1ELb0ELb0ELb0ELb1ELb0EEENS1_21CollectiveEpilogueFwdINS6_IJS8_SA_S9_EEENS6_IJNS7_ILi1EEESI_SI_EEESC_SE_Li128ELb0ELb1ELb0ELb0EEENS1_19SingleTileSchedulerILb0ELb0ELb1ELi128EEEEEEEEEvNT_6ParamsE,"",@"SHT_CUDA_INFO"
	.sectionflags	@""
	.align	4


	//----- nvinfo : EIATTR_CUDA_API_VERSION
	.align		4
        /*0000*/ 	.byte	0x04, 0x37
        /*0002*/ 	.short	(.L_70 - .L_69)
.L_69:
        /*0004*/ 	.word	0x00000082


	//----- nvinfo : EIATTR_SW2861232_WAR
	.align		4
.L_70:
        /*0008*/ 	.byte	0x01, 0x35
	.zero		2


	//----- nvinfo : EIATTR_PARAM_CBANK
	.align		4
        /*000c*/ 	.byte	0x04, 0x0a
        /*000e*/ 	.short	(.L_72 - .L_71)
	.align		4
.L_71:
        /*0010*/ 	.word	index@(.nv.constant0._ZN7cutlass13device_kernelIN5flash19enable_sm80_to_sm89INS1_16FlashAttnFwdSm80INS1_25CollectiveMainloopFwdSm80ILi4ELi1ELb0EN4cute5tupleIJNS5_1CILi128EEENS7_ILi64EEENS7_ILi96EEEEEELi96ENS_10bfloat16_tEfNS_4arch4Sm80ELb0ELb0ELb1ELb0ELb0ELb0ELb1ELb0EEENS1_21CollectiveEpilogueFwdINS6_IJS8_SA_S9_EEENS6_IJNS7_ILi1EEESI_SI_EEESC_SE_Li128ELb0ELb1ELb0ELb0EEENS1_19SingleTileSchedulerILb0ELb0ELb1ELi128EEEEEEEEEvNT_6ParamsE)
        /*0014*/ 	.short	0x0160
        /*0016*/ 	.short	0x0418


	//----- nvinfo : EIATTR_CBANK_PARAM_SIZE
	.align		4
.L_72:
        /*0018*/ 	.byte	0x03, 0x19
        /*001a*/ 	.short	0x0418


	//----- nvinfo : EIATTR_KPARAM_INFO
	.align		4
        /*001c*/ 	.byte	0x04, 0x17
        /*001e*/ 	.short	(.L_74 - .L_73)
.L_73:
        /*0020*/ 	.word	0x00000000
        /*0024*/ 	.short	0x0000
        /*0026*/ 	.short	0x0000
        /*0028*/ 	.byte	0x00, 0xf0, 0x61, 0x10


	//----- nvinfo : EIATTR_MAXREG_COUNT
	.align		4
.L_74:
        /*002c*/ 	.byte	0x03, 0x1b
        /*002e*/ 	.short	0x00ff


	//----- nvinfo : EIATTR_NUM_BARRIERS
	.align		4
        /*0030*/ 	.byte	0x02, 0x4c
        /*0032*/ 	.byte	0x02
	.zero		1


	//----- nvinfo : EIATTR_ANNOTATIONS
	.align		4
        /*0034*/ 	.byte	0x04, 0x55
        /*0036*/ 	.short	(.L_76 - .L_75)


	//   ....[0]....
.L_75:
        /*0038*/ 	.word	0x00000001
        /*003c*/ 	.byte	0x00, 0x03, 0x00, 0x00, 0x01, 0x00, 0x00, 0x00, 0x90, 0x05, 0x00, 0x00, 0x01, 0x00, 0x00, 0x00
        /* <DEDUP_REMOVED lines=17> */
        /*015c*/ 	.byte	0xa0, 0x90, 0x00, 0x00


	//----- nvinfo : EIATTR_MERCURY_ISA_VERSION
	.align		4
.L_76:
        /*0160*/ 	.byte	0x03, 0x5f
        /*0162*/ 	.short	0x0000


	//----- nvinfo : EIATTR_COOP_GROUP_MASK_REGIDS
	.align		4
        /*0164*/ 	.byte	0x04, 0x29
        /*0166*/ 	.short	(.L_78 - .L_77)


	//   ....[0]....
.L_77:
        /*0168*/ 	.word	0xffffffff


	//   ....[1]....
        /*016c*/ 	.word	0xffffffff


	//   ....[2]....
        /*0170*/ 	.word	0xffffffff


	//   ....[3]....
        /*0174*/ 	.word	0xffffffff


	//   ....[4]....
        /*0178*/ 	.word	0xffffffff


	//   ....[5]....
        /*017c*/ 	.word	0xffffffff


	//   ....[6]....
        /*0180*/ 	.word	0xffffffff


	//   ....[7]....
        /*0184*/ 	.word	0xffffffff


	//   ....[8]....
        /*0188*/ 	.word	0xffffffff


	//   ....[9]....
        /*018c*/ 	.word	0xffffffff


	//   ....[10]....
        /*0190*/ 	.word	0xffffffff


	//   ....[11]....
        /*0194*/ 	.word	0xffffffff


	//   ....[12]....
        /*0198*/ 	.word	0xffffffff


	//   ....[13]....
        /*019c*/ 	.word	0xffffffff


	//   ....[14]....
        /*01a0*/ 	.word	0xffffffff


	//   ....[15]....
        /*01a4*/ 	.word	0xffffffff


	//   ....[16]....
        /*01a8*/ 	.word	0xffffffff


	//   ....[17]....
        /*01ac*/ 	.word	0xffffffff


	//   ....[18]....
        /*01b0*/ 	.word	0xffffffff


	//   ....[19]....
        /*01b4*/ 	.word	0xffffffff


	//   ....[20]....
        /*01b8*/ 	.word	0xffffffff


	//   ....[21]....
        /*01bc*/ 	.word	0xffffffff


	//   ....[22]....
        /*01c0*/ 	.word	0xffffffff


	//   ....[23]....
        /*01c4*/ 	.word	0xffffffff


	//   ....[24]....
        /*01c8*/ 	.word	0xffffffff


	//   ....[25]....
        /*01cc*/ 	.word	0xffffffff


	//   ....[26]....
        /*01d0*/ 	.word	0xffffffff


	//   ....[27]....
        /*01d4*/ 	.word	0xffffffff


	//   ....[28]....
        /*01d8*/ 	.word	0xffffffff


	//   ....[29]....
        /*01dc*/ 	.word	0xffffffff


	//   ....[30]....
        /*01e0*/ 	.word	0xffffffff


	//   ....[31]....
        /*01e4*/ 	.word	0xffffffff


	//   ....[32]....
        /*01e8*/ 	.word	0xffffffff


	//   ....[33]....
        /*01ec*/ 	.word	0xffffffff


	//   ....[34]....
        /*01f0*/ 	.word	0xffffffff


	//   ....[35]....
        /*01f4*/ 	.word	0xffffffff


	//   ....[36]....
        /*01f8*/ 	.word	0xffffffff


	//   ....[37]....
        /*01fc*/ 	.word	0xffffffff


	//   ....[38]....
        /*0200*/ 	.word	0xffffffff


	//   ....[39]....
        /*0204*/ 	.word	0xffffffff


	//   ....[40]....
        /*0208*/ 	.word	0xffffffff


	//   ....[41]....
        /*020c*/ 	.word	0xffffffff


	//   ....[42]....
        /*0210*/ 	.word	0xffffffff


	//   ....[43]....
        /*0214*/ 	.word	0xffffffff


	//   ....[44]....
        /*0218*/ 	.word	0xffffffff


	//   ....[45]....
        /*021c*/ 	.word	0xffffffff


	//   ....[46]....
        /*0220*/ 	.word	0xffffffff


	//   ....[47]....
        /*0224*/ 	.word	0xffffffff


	//----- nvinfo : EIATTR_COOP_GROUP_INSTR_OFFSETS
	.align		4
.L_78:
        /*0228*/ 	.byte	0x04, 0x28
        /*022a*/ 	.short	(.L_80 - .L_79)


	//   ....[0]....
.L_79:
        /*022c*/ 	.word	0x00000620


	//   ....[1]....
        /*0230*/ 	.word	0x00000650


	//   ....[2]....
        /*0234*/ 	.word	0x000006b0


	//   ....[3]....
        /*0238*/ 	.word	0x00000700


	//   ....[4]....
        /*023c*/ 	.word	0x000008f0


	//   ....[5]....
        /*0240*/ 	.word	0x00000910


	//   ....[6]....
        /*0244*/ 	.word	0x000009b0


	//   ....[7]....
        /*0248*/ 	.word	0x00000b00


	//   ....[8]....
        /*024c*/ 	.word	0x00002d90


	//   ....[9]....
        /*0250*/ 	.word	0x00002f10


	//   ....[10]....
        /*0254*/ 	.word	0x00002f70


	//   ....[11]....
        /*0258*/ 	.word	0x00003070


	//   ....[12]....
        /*025c*/ 	.word	0x000030c0


	//   ....[13]....
        /*0260*/ 	.word	0x000031a0


	//   ....[14]....
        /*0264*/ 	.word	0x00003210


	//   ....[15]....
        /*0268*/ 	.word	0x00003300


	//   ....[16]....
        /*026c*/ 	.word	0x00006080


	//   ....[17]....
        /*0270*/ 	.word	0x000060b0


	//   ....[18]....
        /*0274*/ 	.word	0x00006110


	//   ....[19]....
        /*0278*/ 	.word	0x00006210


	//   ....[20]....
        /*027c*/ 	.word	0x000062b0


	//   ....[21]....
        /*0280*/ 	.word	0x000062d0


	//   ....[22]....
        /*0284*/ 	.word	0x00006430


	//   ....[23]....
        /*0288*/ 	.word	0x000068d0


	//   ....[24]....
        /*028c*/ 	.word	0x00008690


	//   ....[25]....
        /*0290*/ 	.word	0x000086a0


	//   ....[26]....
        /*0294*/ 	.word	0x000086b0


	//   ....[27]....
        /*0298*/ 	.word	0x000086c0


	//   ....[28]....
        /*029c*/ 	.word	0x00008720


	//   ....[29]....
        /*02a0*/ 	.word	0x00008740


	//   ....[30]....
        /*02a4*/ 	.word	0x00008750


	//   ....[31]....
        /*02a8*/ 	.word	0x00008760


	//   ....[32]....
        /*02ac*/ 	.word	0x00009c80


	//   ....[33]....
        /*02b0*/ 	.word	0x00009c90


	//   ....[34]....
        /*02b4*/ 	.word	0x00009cb0


	//   ....[35]....
        /*02b8*/ 	.word	0x00009cc0


	//   ....[36]....
        /*02bc*/ 	.word	0x00009cd0


	//   ....[37]....
        /*02c0*/ 	.word	0x00009ce0


	//   ....[38]....
        /*02c4*/ 	.word	0x00009cf0


	//   ....[39]....
        /*02c8*/ 	.word	0x00009d00


	//   ....[40]....
        /*02cc*/ 	.word	0x00009e30


	//   ....[41]....
        /*02d0*/ 	.word	0x00009e50


	//   ....[42]....
        /*02d4*/ 	.word	0x00009fd0


	//   ....[43]....
        /*02d8*/ 	.word	0x0000a000


	//   ....[44]....
        /*02dc*/ 	.word	0x0000a130


	//   ....[45]....
        /*02e0*/ 	.word	0x0000a160


	//   ....[46]....
        /*02e4*/ 	.word	0x0000a290


	//   ....[47]....
        /*02e8*/ 	.word	0x0000a2b0


	//----- nvinfo : EIATTR_EXIT_INSTR_OFFSETS
	.align		4
.L_80:
        /*02ec*/ 	.byte	0x04, 0x1c
        /*02ee*/ 	.short	(.L_82 - .L_81)


	//   ....[0]....
.L_81:
        /*02f0*/ 	.word	0x00000040


	//   ....[1]....
        /*02f4*/ 	.word	0x0000a2c0


	//   ....[2]....
        /*02f8*/ 	.word	0x0000a370


	//   ....[3]....
        /*02fc*/ 	.word	0x0000a3d0


	//----- nvinfo : EIATTR_CTAIDZ_USED
	.align		4
.L_82:
        /*0300*/ 	.byte	0x01, 0x04
	.zero		2


	//----- nvinfo : EIATTR_MAX_THREADS
	.align		4
        /*0304*/ 	.byte	0x04, 0x05
        /*0306*/ 	.short	(.L_84 - .L_83)
.L_83:
        /*0308*/ 	.word	0x00000080
        /*030c*/ 	.word	0x00000001
        /*0310*/ 	.word	0x00000001


	//----- nvinfo : EIATTR_CRS_STACK_SIZE
	.align		4
.L_84:
        /*0314*/ 	.byte	0x04, 0x1e
        /*0316*/ 	.short	(.L_86 - .L_85)
.L_85:
        /*0318*/ 	.word	0x00000000
.L_86:


//--------------------- .nv.info._ZN7cutlass13device_kernelIN5flash19enable_sm80_to_sm89INS1_16FlashAttnFwdSm80INS1_25CollectiveMainloopFwdSm80ILi4ELi1ELb0EN4cute5tupleIJNS5_1CILi128EEENS7_ILi64EEENS7_ILi96EEEEEELi96ENS_10bfloat16_tEfNS_4arch4Sm80ELb0ELb0ELb1ELb1ELb0ELb0ELb1ELb0EEENS1_21CollectiveEpilogueFwdINS6_IJS8_SA_S9_EEENS6_IJNS7_ILi1EEESI_SI_EEESC_SE_Li128ELb1ELb1ELb0ELb0EEENS1_19SingleTileSchedulerILb1ELb0ELb1ELi128EEEEEEEEEvNT_6ParamsE --------------------------
	.section	.nv.info._ZN7cutlass13device_kernelIN5flash19enable_sm80_to_sm89INS1_16FlashAttnFwdSm80INS1_25CollectiveMainloopFwdSm80ILi4ELi1ELb0EN4cute5tupleIJNS5_1CILi128EEENS7_ILi64EEENS7_ILi96EEEEEELi96ENS_10bfloat16_tEfNS_4arch4Sm80ELb0ELb0ELb1ELb1ELb0ELb0ELb1ELb0EEENS1_21CollectiveEpilogueFwdINS6_IJS8_SA_S9_EEENS6_IJNS7_ILi1EEESI_SI_EEESC_SE_Li128ELb1ELb1ELb0ELb0EEENS1_19SingleTileSchedulerILb1ELb0ELb1ELi128EEEEEEEEEvNT_6ParamsE,"",@"SHT_CUDA_INFO"
	.sectionflags	@""
	.align	4


	//----- nvinfo : EIATTR_CUDA_API_VERSION
	.align		4
        /*0000*/ 	.byte	0x04, 0x37
        /*0002*/ 	.short	(.L_88 - .L_87)
.L_87:
        /*0004*/ 	.word	0x00000082


	//----- nvinfo : EIATTR_SW2861232_WAR
	.align		4
.L_88:
        /*0008*/ 	.byte	0x01, 0x35
	.zero		2


	//----- nvinfo : EIATTR_PARAM_CBANK
	.align		4
        /*000c*/ 	.byte	0x04, 0x0a
        /*000e*/ 	.short	(.L_90 - .L_89)
	.align		4
.L_89:
        /*0010*/ 	.word	index@(.nv.constant0._ZN7cutlass13device_kernelIN5flash19enable_sm80_to_sm89INS1_16FlashAttnFwdSm80INS1_25CollectiveMainloopFwdSm80ILi4ELi1ELb0EN4cute5tupleIJNS5_1CILi128EEENS7_ILi64EEENS7_ILi96EEEEEELi96ENS_10bfloat16_tEfNS_4arch4Sm80ELb0ELb0ELb1ELb1ELb0ELb0ELb1ELb0EEENS1_21CollectiveEpilogueFwdINS6_IJS8_SA_S9_EEENS6_IJNS7_ILi1EEESI_SI_EEESC_SE_Li128ELb1ELb1ELb0ELb0EEENS1_19SingleTileSchedulerILb1ELb0ELb1ELi128EEEEEEEEEvNT_6ParamsE)
        /*0014*/ 	.short	0x0160
        /*0016*/ 	.short	0x0418


	//----- nvinfo : EIATTR_CBANK_PARAM_SIZE
	.align		4
.L_90:
        /*0018*/ 	.byte	0x03, 0x19
        /*001a*/ 	.short	0x0418


	//----- nvinfo : EIATTR_KPARAM_INFO
	.align		4
        /*001c*/ 	.byte	0x04, 0x17
        /*001e*/ 	.short	(.L_92 - .L_91)
.L_91:
        /*0020*/ 	.word	0x00000000
        /*0024*/ 	.short	0x0000
        /*0026*/ 	.short	0x0000
        /*0028*/ 	.byte	0x00, 0xf0, 0x61, 0x10


	//----- nvinfo : EIATTR_MAXREG_COUNT
	.align		4
.L_92:
        /*002c*/ 	.byte	0x03, 0x1b
        /*002e*/ 	.short	0x00ff


	//----- nvinfo : EIATTR_NUM_BARRIERS
	.align		4
        /*0030*/ 	.byte	0x02, 0x4c
        /*0032*/ 	.byte	0x02
	.zero		1


	//----- nvinfo : EIATTR_ANNOTATIONS
	.align		4
        /*0034*/ 	.byte	0x04, 0x55
        /*0036*/ 	.short	(.L_94 - .L_93)


	//   ....[0]....
.L_93:
        /* <DEDUP_REMOVED lines=28> */


	//----- nvinfo : EIATTR_MERCURY_ISA_VERSION
	.align		4
.L_94:
        /*01e0*/ 	.byte	0x03, 0x5f
        /*01e2*/ 	.short	0x0000


	//----- nvinfo : EIATTR_COOP_GROUP_MASK_REGIDS
	.align		4
        /*01e4*/ 	.byte	0x04, 0x29
        /*01e6*/ 	.short	(.L_96 - .L_95)


	//   ....[0]....
.L_95:
        /*01e8*/ 	.word	0xffffffff


	//   ....[1]....
        /*01ec*/ 	.word	0xffffffff


	//   ....[2]....
        /*01f0*/ 	.word	0xffffffff


	//   ....[3]....
        /*01f4*/ 	.word	0xffffffff


	//   ....[4]....
        /*01f8*/ 	.word	0xffffffff


	//   ....[5]....
        /*01fc*/ 	.word	0xffffffff


	//   ....[6]....
        /*0200*/ 	.word	0xffffffff


	//   ....[7]....
        /*0204*/ 	.word	0xffffffff


	//   ....[8]....
        /*0208*/ 	.word	0xffffffff


	//   ....[9]....
        /*020c*/ 	.word	0xffffffff


	//   ....[10]....
        /*0210*/ 	.word	0xffffffff


	//   ....[11]....
        /*0214*/ 	.word	0xffffffff


	//   ....[12]....
        /*0218*/ 	.word	0xffffffff


	//   ....[13]....
        /*021c*/ 	.word	0xffffffff


	//   ....[14]....
        /*0220*/ 	.word	0xffffffff


	//   ....[15]....
        /*0224*/ 	.word	0xffffffff


	//   ....[16]....
        /*0228*/ 	.word	0xffffffff


	//   ....[17]....
        /*022c*/ 	.word	0xffffffff


	//   ....[18]....
        /*0230*/ 	.word	0xffffffff


	//   ....[19]....
        /*0234*/ 	.word	0xffffffff


	//   ....[20]....
        /*0238*/ 	.word	0xffffffff


	//   ....[21]....
        /*023c*/ 	.word	0xffffffff


	//   ....[22]....
        /*0240*/ 	.word	0xffffffff


	//   ....[23]....
        /*0244*/ 	.word	0xffffffff


	//   ....[24]....
        /*0248*/ 	.word	0xffffffff


	//   ....[25]....
        /*024c*/ 	.word	0xffffffff


	//   ....[26]....
        /*0250*/ 	.word	0xffffffff


	//   ....[27]....
        /*0254*/ 	.word	0xffffffff


	//   ....[28]....
        /*0258*/ 	.word	0xffffffff


	//   ....[29]....
        /*025c*/ 	.word	0xffffffff


	//   ....[30]....
        /*0260*/ 	.word	0xffffffff


	//   ....[31]....
        /*0264*/ 	.word	0xffffffff


	//   ....[32]....
        /*0268*/ 	.word	0xffffffff


	//   ....[33]....
        /*026c*/ 	.word	0xffffffff


	//   ....[34]....
        /*0270*/ 	.word	0xffffffff


	//   ....[35]....
        /*0274*/ 	.word	0xffffffff


	//   ....[36]....
        /*0278*/ 	.word	0xffffffff


	//   ....[37]....
        /*027c*/ 	.word	0xffffffff


	//   ....[38]....
        /*0280*/ 	.word	0xffffffff


	//   ....[39]....
        /*0284*/ 	.word	0xffffffff


	//   ....[40]....
        /*0288*/ 	.word	0xffffffff


	//   ....[41]....
        /*028c*/ 	.word	0xffffffff


	//   ....[42]....
        /*0290*/ 	.word	0xffffffff


	//   ....[43]....
        /*0294*/ 	.word	0xffffffff


	//   ....[44]....
        /*0298*/ 	.word	0xffffffff


	//   ....[45]....
        /*029c*/ 	.word	0xffffffff


	//   ....[46]....
        /*02a0*/ 	.word	0xffffffff


	//   ....[47]....
        /*02a4*/ 	.word	0xffffffff


	//   ....[48]....
        /*02a8*/ 	.word	0xffffffff


	//   ....[49]....
        /*02ac*/ 	.word	0xffffffff


	//   ....[50]....
        /*02b0*/ 	.word	0xffffffff


	//   ....[51]....
        /*02b4*/ 	.word	0xffffffff


	//   ....[52]....
        /*02b8*/ 	.word	0xffffffff


	//   ....[53]....
        /*02bc*/ 	.word	0xffffffff


	//   ....[54]....
        /*02c0*/ 	.word	0xffffffff


	//   ....[55]....
        /*02c4*/ 	.word	0xffffffff


	//   ....[56]....
        /*02c8*/ 	.word	0xffffffff


	//----- nvinfo : EIATTR_COOP_GROUP_INSTR_OFFSETS
	.align		4
.L_96:
        /*02cc*/ 	.byte	0x04, 0x28
        /*02ce*/ 	.short	(.L_98 - .L_97)


	//   ....[0]....
.L_97:
        /*02d0*/ 	.word	0x00000090


	//   ....[1]....
        /*02d4*/ 	.word	0x00001450


	//   ....[2]....
        /*02d8*/ 	.word	0x00001480


	//   ....[3]....
        /*02dc*/ 	.word	0x00001650


	//   ....[4]....
        /*02e0*/ 	.word	0x00001680


	//   ....[5]....
        /*02e4*/ 	.word	0x000017c0


	//   ....[6]....
        /*02e8*/ 	.word	0x000017f0


	//   ....[7]....
        /*02ec*/ 	.word	0x00001920


	//   ....[8]....
        /*02f0*/ 	.word	0x00001960


	//   ....[9]....
        /*02f4*/ 	.word	0x000035b0


	//   ....[10]....
        /*02f8*/ 	.word	0x00003700


	//   ....[11]....
        /*02fc*/ 	.word	0x00003810


	//   ....[12]....
        /*0300*/ 	.word	0x000039a0


	//   ....[13]....
        /*0304*/ 	.word	0x00003a10


	//   ....[14]....
        /*0308*/ 	.word	0x00003b40


	//   ....[15]....
        /*030c*/ 	.word	0x00003b60


	//   ....[16]....
        /*0310*/ 	.word	0x00003d10


	//   ....[17]....
        /*0314*/ 	.word	0x00006a90


	//   ....[18]....
        /*0318*/ 	.word	0x00006ae0


	//   ....[19]....
        /*031c*/ 	.word	0x00006b20


	//   ....[20]....
        /*0320*/ 	.word	0x00006b80


	//   ....[21]....
        /*0324*/ 	.word	0x00006bd0


	//   ....[22]....
        /*0328*/ 	.word	0x00006c90


	//   ....[23]....
        /*032c*/ 	.word	0x00007070


	//   ....[24]....
        /*0330*/ 	.word	0x000071a0


	//   ....[25]....
        /*0334*/ 	.word	0x00009250


	//   ....[26]....
        /*0338*/ 	.word	0x00009260


	//   ....[27]....
        /*033c*/ 	.word	0x00009270


	//   ....[28]....
        /*0340*/ 	.word	0x00009280


	//   ....[29]....
        /*0344*/ 	.word	0x000092b0


	//   ....[30]....
        /*0348*/ 	.word	0x000092d0


	//   ....[31]....
        /*034c*/ 	.word	0x000092f0


	//   ....[32]....
        /*0350*/ 	.word	0x00009300


	//   ....[33]....
        /*0354*/ 	.word	0x0000aa00


	//   ....[34]....
        /*0358*/ 	.word	0x0000aa30


	//   ....[35]....
        /*035c*/ 	.word	0x0000aa50


	//   ....[36]....
        /*0360*/ 	.word	0x0000aa70


	//   ....[37]....
        /*0364*/ 	.word	0x0000aa80


	//   ....[38]....
        /*0368*/ 	.word	0x0000aa90


	//   ....[39]....
        /*036c*/ 	.word	0x0000aaa0


	//   ....[40]....
        /*0370*/ 	.word	0x0000aab0


	//   ....[41]....
        /*0374*/ 	.word	0x0000acd0


	//   ....[42]....
        /*0378*/ 	.word	0x0000ace0


	//   ....[43]....
        /*037c*/ 	.word	0x0000ae60


	//   ....[44]....
        /*0380*/ 	.word	0x0000ae90


	//   ....[45]....
        /*0384*/ 	.word	0x0000afe0


	//   ....[46]....
        /*0388*/ 	.word	0x0000b010


	//   ....[47]....
        /*038c*/ 	.word	0x0000b160


	//   ....[48]....
        /*0390*/ 	.word	0x0000b180


	//   ....[49]....
        /*0394*/ 	.word	0x0000b980


	//   ....[50]....
        /*0398*/ 	.word	0x0000b9a0


	//   ....[51]....
        /*039c*/ 	.word	0x0000baf0


	//   ....[52]....
        /*03a0*/ 	.word	0x0000bb20


	//   ....[53]....
        /*03a4*/ 	.word	0x0000bc50


	//   ....[54]....
        /*03a8*/ 	.word	0x0000bc80


	//   ....[55]....
        /*03ac*/ 	.word	0x0000bdb0


	//   ....[56]....
        /*03b0*/ 	.word	0x0000bdd0


	//----- nvinfo : EIATTR_EXIT_INSTR_OFFSETS
	.align		4
.L_98:
        /*03b4*/ 	.byte	0x04, 0x1c
        /*03b6*/ 	.short	(.L_100 - .L_99)


	//   ....[0]....
.L_99:
        /*03b8*/ 	.word	0x00000350


	//   ....[1]....
        /*03bc*/ 	.word	0x0000b190


	//   ....[2]....
        /*03c0*/ 	.word	0x0000b260


	//   ....[3]....
        /*03c4*/ 	.word	0x0000b2c0


	//   ....[4]....
        /*03c8*/ 	.word	0x0000bde0


	//   ....[5]....
        /*03cc*/ 	.word	0x0000be90


	//   ....[6]....
        /*03d0*/ 	.word	0x0000bef0


	//----- nvinfo : EIATTR_CTAIDZ_USED
	.align		4
.L_100:
        /*03d4*/ 	.byte	0x01, 0x04
	.zero		2


	//----- nvinfo : EIATTR_MAX_THREADS
	.align		4
        /*03d8*/ 	.byte	0x04, 0x05
        /*03da*/ 	.short	(.L_102 - .L_101)
.L_101:
        /*03dc*/ 	.word	0x00000080
        /*03e0*/ 	.word	0x00000001
        /*03e4*/ 	.word	0x00000001


	//----- nvinfo : EIATTR_CRS_STACK_SIZE
	.align		4
.L_102:
        /*03e8*/ 	.byte	0x04, 0x1e
        /*03ea*/ 	.short	(.L_104 - .L_103)
.L_103:
        /*03ec*/ 	.word	0x00000000
.L_104:


//--------------------- .nv.info._ZN7cutlass13device_kernelIN5flash19enable_sm80_to_sm89INS1_16FlashAttnFwdSm80INS1_25CollectiveMainloopFwdSm80ILi4ELi1ELb0EN4cute5tupleIJNS5_1CILi128EEENS7_ILi64EEENS7_ILi96EEEEEELi96ENS_10bfloat16_tEfNS_4arch4Sm80ELb0ELb0ELb1ELb1ELb0ELb1ELb1ELb0EEENS1_21CollectiveEpilogueFwdINS6_IJS8_SA_S9_EEENS6_IJNS7_ILi1EEESI_SI_EEESC_SE_Li128ELb1ELb1ELb0ELb0EEENS1_19SingleTileSchedulerILb1ELb0ELb1ELi128EEEEEEEEEvNT_6ParamsE --------------------------
	.section	.nv.info._ZN7cutlass13device_kernelIN5flash19enable_sm80_to_sm89INS1_16FlashAttnFwdSm80INS1_25CollectiveMainloopFwdSm80ILi4ELi1ELb0EN4cute5tupleIJNS5_1CILi128EEENS7_ILi64EEENS7_ILi96EEEEEELi96ENS_10bfloat16_tEfNS_4arch4Sm80ELb0ELb0ELb1ELb1ELb0ELb1ELb1ELb0EEENS1_21CollectiveEpilogueFwdINS6_IJS8_SA_S9_EEENS6_IJNS7_ILi1EEESI_SI_EEESC_SE_Li128ELb1ELb1ELb0ELb0EEENS1_19SingleTileSchedulerILb1ELb0ELb1ELi128EEEEEEEEEvNT_6ParamsE,"",@"SHT_CUDA_INFO"
	.sectionflags	@""
	.align	4


	//----- nvinfo : EIATTR_CUDA_API_VERSION
	.align		4
        /*0000*/ 	.byte	0x04, 0x37
        /*0002*/ 	.short	(.L_106 - .L_105)
.L_105:
        /*0004*/ 	.word	0x00000082


	//----- nvinfo : EIATTR_SW2861232_WAR
	.align		4
.L_106:
        /*0008*/ 	.byte	0x01, 0x35
	.zero		2


	//----- nvinfo : EIATTR_PARAM_CBANK
	.align		4
        /*000c*/ 	.byte	0x04, 0x0a
        /*000e*/ 	.short	(.L_108 - .L_107)
	.align		4
.L_107:
        /*0010*/ 	.word	index@(.nv.constant0._ZN7cutlass13device_kernelIN5flash19enable_sm80_to_sm89INS1_16FlashAttnFwdSm80INS1_25CollectiveMainloopFwdSm80ILi4ELi1ELb0EN4cute5tupleIJNS5_1CILi128EEENS7_ILi64EEENS7_ILi96EEEEEELi96ENS_10bfloat16_tEfNS_4arch4Sm80ELb0ELb0ELb1ELb1ELb0ELb1ELb1ELb0EEENS1_21CollectiveEpilogueFwdINS6_IJS8_SA_S9_EEENS6_IJNS7_ILi1EEESI_SI_EEESC_SE_Li128ELb1ELb1ELb0ELb0EEENS1_19SingleTileSchedulerILb1ELb0ELb1ELi128EEEEEEEEEvNT_6ParamsE)
        /*0014*/ 	.short	0x0160
        /*0016*/ 	.short	0x0418


	//----- nvinfo : EIATTR_CBANK_PARAM_SIZE
	.align		4
.L_108:
        /*0018*/ 	.byte	0x03, 0x19
        /*001a*/ 	.short	0x0418


	//----- nvinfo : EIATTR_KPARAM_INFO
	.align		4
        /*001c*/ 	.byte	0x04, 0x17
        /*001e*/ 	.short	(.L_110 - .L_109)
.L_109:
        /*0020*/ 	.word	0x00000000
        /*0024*/ 	.short	0x0000
        /*0026*/ 	.short	0x0000
        /*0028*/ 	.byte	0x00, 0xf0, 0x61, 0x10


	//----- nvinfo : EIATTR_MAXREG_COUNT
	.align		4
.L_110:
        /*002c*/ 	.byte	0x03, 0x1b
        /*002e*/ 	.short	0x00ff


	//----- nvinfo : EIATTR_NUM_BARRIERS
	.align		4
        /*0030*/ 	.byte	0x02, 0x4c
        /*0032*/ 	.byte	0x02
	.zero		1


	//----- nvinfo : EIATTR_ANNOTATIONS
	.align		4
        /*0034*/ 	.byte	0x04, 0x55
        /*0036*/ 	.short	(.L_112 - .L_111)


	//   ....[0]....
.L_111:
        /* <DEDUP_REMOVED lines=28> */
        /*01ec*/ 	.byte	0x20, 0x4d, 0x01, 0x00, 0x01, 0x00, 0x00, 0x00, 0x50, 0x64, 0x01, 0x00


	//----- nvinfo : EIATTR_MERCURY_ISA_VERSION
	.align		4
.L_112:
        /*01f8*/ 	.byte	0x03, 0x5f
        /*01fa*/ 	.short	0x0000


	//----- nvinfo : EIATTR_COOP_GROUP_MASK_REGIDS
	.align		4
        /*01fc*/ 	.byte	0x04, 0x29
        /*01fe*/ 	.short	(.L_114 - .L_113)


	//   ....[0]....
.L_113:
        /*0200*/ 	.word	0xffffffff


	//   ....[1]....
        /*0204*/ 	.word	0xffffffff


	//   ....[2]....
        /*0208*/ 	.word	0xffffffff


	//   ....[3]....
        /*020c*/ 	.word	0xffffffff


	//   ....[4]....
        /*0210*/ 	.word	0xffffffff


	//   ....[5]....
        /*0214*/ 	.word	0xffffffff


	//   ....[6]....
        /*0218*/ 	.word	0xffffffff


	//   ....[7]....
        /*021c*/ 	.word	0xffffffff


	//   ....[8]....
        /*0220*/ 	.word	0xffffffff


	//   ....[9]....
        /*0224*/ 	.word	0xffffffff


	//   ....[10]....
        /*0228*/ 	.word	0xffffffff


	//   ....[11]....
        /*022c*/ 	.word	0xffffffff


	//   ....[12]....
        /*0230*/ 	.word	0xffffffff


	//   ....[13]....
        /*0234*/ 	.word	0xffffffff


	//   ....[14]....
        /*0238*/ 	.word	0xffffffff


	//   ....[15]....
        /*023c*/ 	.word	0xffffffff


	//   ....[16]....
        /*0240*/ 	.word	0xffffffff


	//   ....[17]....
        /*0244*/ 	.word	0xffffffff


	//   ....[18]....
        /*0248*/ 	.word	0xffffffff


	//   ....[19]....
        /*024c*/ 	.word	0xffffffff


	//   ....[20]....
        /*0250*/ 	.word	0xffffffff


	//   ....[21]....
        /*0254*/ 	.word	0xffffffff


	//   ....[22]....
        /*0258*/ 	.word	0xffffffff


	//   ....[23]....
        /*025c*/ 	.word	0xffffffff


	//   ....[24]....
        /*0260*/ 	.word	0xffffffff


	//   ....[25]....
        /*0264*/ 	.word	0xffffffff


	//   ....[26]....
        /*0268*/ 	.word	0xffffffff


	//   ....[27]....
        /*026c*/ 	.word	0xffffffff


	//   ....[28]....
        /*0270*/ 	.word	0xffffffff


	//   ....[29]....
        /*0274*/ 	.word	0xffffffff


	//   ....[30]....
        /*0278*/ 	.word	0xffffffff


	//   ....[31]....
        /*027c*/ 	.word	0xffffffff


	//   ....[32]....
        /*0280*/ 	.word	0xffffffff


	//   ....[33]....
        /*0284*/ 	.word	0xffffffff


	//   ....[34]....
        /*0288*/ 	.word	0xffffffff


	//   ....[35]....
        /*028c*/ 	.word	0xffffffff


	//   ....[36]....
        /*0290*/ 	.word	0xffffffff


	//   ....[37]....
        /*0294*/ 	.word	0xffffffff


	//   ....[38]....
        /*0298*/ 	.word	0xffffffff


	//   ....[39]....
        /*029c*/ 	.word	0xffffffff


	//   ....[40]....
        /*02a0*/ 	.word	0xffffffff


	//   ....[41]....
        /*02a4*/ 	.word	0xffffffff


	//   ....[42]....
        /*02a8*/ 	.word	0xffffffff


	//   ....[43]....
        /*02ac*/ 	.word	0xffffffff


	//   ....[44]....
        /*02b0*/ 	.word	0xffffffff


	//   ....[45]....
        /*02b4*/ 	.word	0xffffffff


	//   ....[46]....
        /*02b8*/ 	.word	0xffffffff


	//   ....[47]....
        /*02bc*/ 	.word	0xffffffff


	//   ....[48]....
        /*02c0*/ 	.word	0xffffffff


	//   ....[49]....
        /*02c4*/ 	.word	0xffffffff


	//   ....[50]....
        /*02c8*/ 	.word	0xffffffff


	//   ....[51]....
        /*02cc*/ 	.word	0xffffffff


	//   ....[52]....
        /*02d0*/ 	.word	0xffffffff


	//   ....[53]....
        /*02d4*/ 	.word	0xffffffff


	//   ....[54]....
        /*02d8*/ 	.word	0xffffffff


	//   ....[55]....
        /*02dc*/ 	.word	0xffffffff


	//   ....[56]....
        /*02e0*/ 	.word	0xffffffff


	//----- nvinfo : EIATTR_COOP_GROUP_INSTR_OFFSETS
	.align		4
.L_114:
        /*02e4*/ 	.byte	0x04, 0x28
        /*02e6*/ 	.short	(.L_116 - .L_115)


	//   ....[0]....
.L_115:
        /*02e8*/ 	.word	0x00000090


	//   ....[1]....
        /*02ec*/ 	.word	0x00006650


	//   ....[2]....
        /*02f0*/ 	.word	0x00006680


	//   ....[3]....
        /*02f4*/ 	.word	0x00006930


	//   ....[4]....
        /*02f8*/ 	.word	0x00006960


	//   ....[5]....
        /*02fc*/ 	.word	0x00006aa0


	//   ....[6]....
        /*0300*/ 	.word	0x00006ad0


	//   ....[7]....
        /*0304*/ 	.word	0x00006c00


	//   ....[8]....
        /*0308*/ 	.word	0x00006c40


	//   ....[9]....
        /*030c*/ 	.word	0x0000e680


	//   ....[10]....
        /*0310*/ 	.word	0x0000e7f0


	//   ....[11]....
        /*0314*/ 	.word	0x0000e960


	//   ....[12]....
        /*0318*/ 	.word	0x0000eaf0


	//   ....[13]....
        /*031c*/ 	.word	0x0000eb60


	//   ....[14]....
        /*0320*/ 	.word	0x0000ec90


	//   ....[15]....
        /*0324*/ 	.word	0x0000ecb0


	//   ....[16]....
        /*0328*/ 	.word	0x0000ee60


	//   ....[17]....
        /*032c*/ 	.word	0x00011c20


	//   ....[18]....
        /*0330*/ 	.word	0x00011c70


	//   ....[19]....
        /*0334*/ 	.word	0x00011cb0


	//   ....[20]....
        /*0338*/ 	.word	0x00011d10


	//   ....[21]....
        /*033c*/ 	.word	0x00011d60


	//   ....[22]....
        /*0340*/ 	.word	0x00011e20


	//   ....[23]....
        /*0344*/ 	.word	0x00012200


	//   ....[24]....
        /*0348*/ 	.word	0x00012330


	//   ....[25]....
        /*034c*/ 	.word	0x000143f0


	//   ....[26]....
        /*0350*/ 	.word	0x00014400


	//   ....[27]....
        /*0354*/ 	.word	0x00014410


	//   ....[28]....
        /*0358*/ 	.word	0x00014420


	//   ....[29]....
        /*035c*/ 	.word	0x00014450


	//   ....[30]....
        /*0360*/ 	.word	0x00014470


	//   ....[31]....
        /*0364*/ 	.word	0x00014490


	//   ....[32]....
        /*0368*/ 	.word	0x000144a0


	//   ....[33]....
        /*036c*/ 	.word	0x00015b70


	//   ....[34]....
        /*0370*/ 	.word	0x00015ba0


	//   ....[35]....
        /*0374*/ 	.word	0x00015bd0


	//   ....[36]....
        /*0378*/ 	.word	0x00015bf0


	//   ....[37]....
        /*037c*/ 	.word	0x00015c00


	//   ....[38]....
        /*0380*/ 	.word	0x00015c10


	//   ....[39]....
        /*0384*/ 	.word	0x00015c20


	//   ....[40]....
        /*0388*/ 	.word	0x00015c30


	//   ....[41]....
        /*038c*/ 	.word	0x00015e50


	//   ....[42]....
        /*0390*/ 	.word	0x00015e60


	//   ....[43]....
        /*0394*/ 	.word	0x00015fe0


	//   ....[44]....
        /*0398*/ 	.word	0x00016010


	//   ....[45]....
        /*039c*/ 	.word	0x00016160


	//   ....[46]....
        /*03a0*/ 	.word	0x00016190


	//   ....[47]....
        /*03a4*/ 	.word	0x000162e0


	//   ....[48]....
        /*03a8*/ 	.word	0x00016300


	//   ....[49]....
        /*03ac*/ 	.word	0x00016ac0


	//   ....[50]....
        /*03b0*/ 	.word	0x00016ae0


	//   ....[51]....
        /*03b4*/ 	.word	0x00016c30


	//   ....[52]....
        /*03b8*/ 	.word	0x00016c60


	//   ....[53]....
        /*03bc*/ 	.word	0x00016d90


	//   ....[54]....
        /*03c0*/ 	.word	0x00016dc0


	//   ....[55]....
        /*03c4*/ 	.word	0x00016ef0


	//   ....[56]....
        /*03c8*/ 	.word	0x00016f10


	//----- nvinfo : EIATTR_EXIT_INSTR_OFFSETS
	.align		4
.L_116:
        /*03cc*/ 	.byte	0x04, 0x1c
        /*03ce*/ 	.short	(.L_118 - .L_117)


	//   ....[0]....
.L_117:
        /*03d0*/ 	.word	0x00000350


	//   ....[1]....
        /*03d4*/ 	.word	0x00016310


	//   ....[2]....
        /*03d8*/ 	.word	0x000163e0


	//   ....[3]....
        /*03dc*/ 	.word	0x00016440


	//   ....[4]....
        /*03e0*/ 	.word	0x00016f20


	//   ....[5]....
        /*03e4*/ 	.word	0x00016fd0


	//   ....[6]....
        /*03e8*/ 	.word	0x00017030


	//----- nvinfo : EIATTR_CTAIDZ_USED
	.align		4
.L_118:
        /*03ec*/ 	.byte	0x01, 0x04
	.zero		2


	//----- nvinfo : EIATTR_MAX_THREADS
	.align		4
        /*03f0*/ 	.byte	0x04, 0x05
        /*03f2*/ 	.short	(.L_120 - .L_119)
.L_119:
        /*03f4*/ 	.word	0x00000080
        /*03f8*/ 	.word	0x00000001
        /*03fc*/ 	.word	0x00000001


	//----- nvinfo : EIATTR_CRS_STACK_SIZE
	.align		4
.L_120:
        /*0400*/ 	.byte	0x04, 0x1e
        /*0402*/ 	.short	(.L_122 - .L_121)
.L_121:
        /*0404*/ 	.word	0x00000000
.L_122:


//--------------------- .nv.info._ZN7cutlass13device_kernelIN5flash19enable_sm80_to_sm89INS1_16FlashAttnFwdSm80INS1_25CollectiveMainloopFwdSm80ILi4ELi1ELb0EN4cute5tupleIJNS5_1CILi128EEENS7_ILi48EEENS7_ILi96EEEEEELi96ENS_10bfloat16_tEfNS_4arch4Sm80ELb0ELb1ELb1ELb0ELb0ELb0ELb1ELb0EEENS1_21CollectiveEpilogueFwdINS6_IJS8_SA_S9_EEENS6_IJNS7_ILi1EEESI_SI_EEESC_SE_Li128ELb0ELb1ELb0ELb0EEENS1_19SingleTileSchedulerILb0ELb0ELb1ELi128EEEEEEEEEvNT_6ParamsE --------------------------
	.section	.nv.info._ZN7cutlass13device_kernelIN5flash19enable_sm80_to_sm89INS1_16FlashAttnFwdSm80INS1_25CollectiveMainloopFwdSm80ILi4ELi1ELb0EN4cute5tupleIJNS5_1CILi128EEENS7_ILi48EEENS7_ILi96EEEEEELi96ENS_10bfloat16_tEfNS_4arch4Sm80ELb0ELb1ELb1ELb0ELb0ELb0ELb1ELb0EEENS1_21CollectiveEpilogueFwdINS6_IJS8_SA_S9_EEENS6_IJNS7_ILi1EEESI_SI_EEESC_SE_Li128ELb0ELb1ELb0ELb0EEENS1_19SingleTileSchedulerILb0ELb0ELb1ELi128EEEEEEEEEvNT_6ParamsE,"",@"SHT_CUDA_INFO"
	.sectionflags	@""
	.align	4


	//----- nvinfo : EIATTR_CUDA_API_VERSION
	.align		4
        /*0000*/ 	.byte	0x04, 0x37
        /*0002*/ 	.short	(.L_124 - .L_123)
.L_123:
        /*0004*/ 	.word	0x00000082


	//----- nvinfo : EIATTR_SW2861232_WAR
	.align		4
.L_124:
        /*0008*/ 	.byte	0x01, 0x35
	.zero		2


	//----- nvinfo : EIATTR_PARAM_CBANK
	.align		4
        /*000c*/ 	.byte	0x04, 0x0a
        /*000e*/ 	.short	(.L_126 - .L_125)
	.align		4
.L_125:
        /*0010*/ 	.word	index@(.nv.constant0._ZN7cutlass13device_kernelIN5flash19enable_sm80_to_sm89INS1_16FlashAttnFwdSm80INS1_25CollectiveMainloopFwdSm80ILi4ELi1ELb0EN4cute5tupleIJNS5_1CILi128EEENS7_ILi48EEENS7_ILi96EEEEEELi96ENS_10bfloat16_tEfNS_4arch4Sm80ELb0ELb1ELb1ELb0ELb0ELb0ELb1ELb0EEENS1_21CollectiveEpilogueFwdINS6_IJS8_SA_S9_EEENS6_IJNS7_ILi1EEESI_SI_EEESC_SE_Li128ELb0ELb1ELb0ELb0EEENS1_19SingleTileSchedulerILb0ELb0ELb1ELi128EEEEEEEEEvNT_6ParamsE)
        /*0014*/ 	.short	0x0160
        /*0016*/ 	.short	0x0418


	//----- nvinfo : EIATTR_CBANK_PARAM_SIZE
	.align		4
.L_126:
        /*0018*/ 	.byte	0x03, 0x19
        /*001a*/ 	.short	0x0418


	//----- nvinfo : EIATTR_KPARAM_INFO
	.align		4
        /*001c*/ 	.byte	0x04, 0x17
        /*001e*/ 	.short	(.L_128 - .L_127)
.L_127:
        /*0020*/ 	.word	0x00000000
        /*0024*/ 	.short	0x0000
        /*0026*/ 	.short	0x0000
        /*0028*/ 	.byte	0x00, 0xf0, 0x61, 0x10


	//----- nvinfo : EIATTR_MAXREG_COUNT
	.align		4
.L_128:
        /*002c*/ 	.byte	0x03, 0x1b
        /*002e*/ 	.short	0x00ff


	//----- nvinfo : EIATTR_NUM_BARRIERS
	.align		4
        /*0030*/ 	.byte	0x02, 0x4c
        /*0032*/ 	.byte	0x02
	.zero		1


	//----- nvinfo : EIATTR_MERCURY_ISA_VERSION
	.align		4
        /*0034*/ 	.byte	0x03, 0x5f
        /*0036*/ 	.short	0x0000


	//----- nvinfo : EIATTR_COOP_GROUP_MASK_REGIDS
	.align		4
        /*0038*/ 	.byte	0x04, 0x29
        /*003a*/ 	.short	(.L_130 - .L_129)


	//   ....[0]....
.L_129:
        /*003c*/ 	.word	0xffffffff


	//   ....[1]....
        /*0040*/ 	.word	0xffffffff


	//   ....[2]....
        /*0044*/ 	.word	0xffffffff


	//   ....[3]....
        /*0048*/ 	.word	0xffffffff


	//   ....[4]....
        /*004c*/ 	.word	0xffffffff


	//   ....[5]....
        /*0050*/ 	.word	0xffffffff


	//   ....[6]....
        /*0054*/ 	.word	0xffffffff


	//   ....[7]....
        /*0058*/ 	.word	0xffffffff


	//   ....[8]....
        /*005c*/ 	.word	0xffffffff


	//   ....[9]....
        /*0060*/ 	.word	0xffffffff


	//   ....[10]....
        /*0064*/ 	.word	0xffffffff


	//   ....[11]....
        /*0068*/ 	.word	0xffffffff


	//   ....[12]....
        /*006c*/ 	.word	0xffffffff


	//   ....[13]....
        /*0070*/ 	.word	0xffffffff


	//   ....[14]....
        /*0074*/ 	.word	0xffffffff


	//   ....[15]....
        /*0078*/ 	.word	0xffffffff


	//   ....[16]....
        /*007c*/ 	.word	0xffffffff


	//   ....[17]....
        /*0080*/ 	.word	0xffffffff


	//   ....[18]....
        /*0084*/ 	.word	0xffffffff


	//   ....[19]....
        /*0088*/ 	.word	0xffffffff


	//   ....[20]....
        /*008c*/ 	.word	0xffffffff


	//   ....[21]....
        /*0090*/ 	.word	0xffffffff


	//   ....[22]....
        /*0094*/ 	.word	0xffffffff


	//   ....[23]....
        /*0098*/ 	.word	0xffffffff


	//   ....[24]....
        /*009c*/ 	.word	0xffffffff


	//   ....[25]....
        /*00a0*/ 	.word	0xffffffff


	//   ....[26]....
        /*00a4*/ 	.word	0xffffffff


	//   ....[27]....
        /*00a8*/ 	.word	0xffffffff


	//   ....[28]....
        /*00ac*/ 	.word	0xffffffff


	//   ....[29]....
        /*00b0*/ 	.word	0xffffffff


	//   ....[30]....
        /*00b4*/ 	.word	0xffffffff


	//   ....[31]....
        /*00b8*/ 	.word	0xffffffff


	//   ....[32]....
        /*00bc*/ 	.word	0xffffffff


	//   ....[33]....
        /*00c0*/ 	.word	0xffffffff


	//   ....[34]....
        /*00c4*/ 	.word	0xffffffff


	//   ....[35]....
        /*00c8*/ 	.word	0xffffffff


	//   ....[36]....
        /*00cc*/ 	.word	0xffffffff


	//   ....[37]....
        /*00d0*/ 	.word	0xffffffff


	//   ....[38]....
        /*00d4*/ 	.word	0xffffffff


	//   ....[39]....
        /*00d8*/ 	.word	0xffffffff


	//   ....[40]....
        /*00dc*/ 	.word	0xffffffff


	//   ....[41]....
        /*00e0*/ 	.word	0xffffffff


	//   ....[42]....
        /*00e4*/ 	.word	0xffffffff


	//   ....[43]....
        /*00e8*/ 	.word	0xffffffff


	//   ....[44]....
        /*00ec*/ 	.word	0xffffffff


	//   ....[45]....
        /*00f0*/ 	.word	0xffffffff


	//   ....[46]....
        /*00f4*/ 	.word	0xffffffff


	//   ....[47]....
        /*00f8*/ 	.word	0xffffffff


	//   ....[48]....
        /*00fc*/ 	.word	0xffffffff


	//   ....[49]....
        /*0100*/ 	.word	0xffffffff


	//   ....[50]....
        /*0104*/ 	.word	0xffffffff


	//   ....[51]....
        /*0108*/ 	.word	0xffffffff


	//   ....[52]....
        /*010c*/ 	.word	0xffffffff


	//   ....[53]....
        /*0110*/ 	.word	0xffffffff


	//   ....[54]....
        /*0114*/ 	.word	0xffffffff


	//   ....[55]....
        /*0118*/ 	.word	0xffffffff


	//   ....[56]....
        /*011c*/ 	.word	0xffffffff


	//   ....[57]....
        /*0120*/ 	.word	0xffffffff


	//   ....[58]....
        /*0124*/ 	.word	0xffffffff


	//   ....[59]....
        /*0128*/ 	.word	0xffffffff


	//   ....[60]....
        /*012c*/ 	.word	0xffffffff


	//   ....[61]....
        /*0130*/ 	.word	0xffffffff


	//   ....[62]....
        /*0134*/ 	.word	0xffffffff


	//   ....[63]....
        /*0138*/ 	.word	0xffffffff


	//   ....[64]....
        /*013c*/ 	.word	0xffffffff


	//   ....[65]....
        /*0140*/ 	.word	0xffffffff


	//   ....[66]....
        /*0144*/ 	.word	0xffffffff


	//   ....[67]....
        /*0148*/ 	.word	0xffffffff


	//   ....[68]....
        /*014c*/ 	.word	0xffffffff


	//   ....[69]....
        /*0150*/ 	.word	0xffffffff


	//   ....[70]....
        /*0154*/ 	.word	0xffffffff


	//   ....[71]....
        /*0158*/ 	.word	0xffffffff


	//   ....[72]....
        /*015c*/ 	.word	0xffffffff


	//   ....[73]....
        /*0160*/ 	.word	0xffffffff


	//   ....[74]....
        /*0164*/ 	.word	0xffffffff


	//   ....[75]....
        /*0168*/ 	.word	0xffffffff


	//   ....[76]....
        /*016c*/ 	.word	0xffffffff


	//   ....[77]....
        /*0170*/ 	.word	0xffffffff


	//   ....[78]....
        /*0174*/ 	.word	0xffffffff


	//   ....[79]....
        /*0178*/ 	.word	0xffffffff


	//   ....[80]....
        /*017c*/ 	.word	0xffffffff


	//   ....[81]....
        /*0180*/ 	.word	0xffffffff


	//   ....[82]....
        /*0184*/ 	.word	0xffffffff


	//   ....[83]....
        /*0188*/ 	.word	0xffffffff


	//----- nvinfo : EIATTR_COOP_GROUP_INSTR_OFFSETS
	.align		4
.L_130:
        /*018c*/ 	.byte	0x04, 0x28
        /*018e*/ 	.short	(.L_132 - .L_131)


	//   ....[0]....
.L_131:
        /*0190*/ 	.word	0x00000d80


	//   ....[1]....
        /*0194*/ 	.word	0x00000dc0


	//   ....[2]....
        /*0198*/ 	.word	0x00000e00


	//   ....[3]....
        /*019c*/ 	.word	0x00000e40


	//   ....[4]....
        /*01a0*/ 	.word	0x00000ea0


	//   ....[5]....
        /*01a4*/ 	.word	0x00001000


	//   ....[6]....
        /*01a8*/ 	.word	0x00001120


	//   ....[7]....
        /*01ac*/ 	.word	0x00001160


	//   ....[8]....
        /*01b0*/ 	.word	0x000027f0


	//   ....[9]....
        /*01b4*/ 	.word	0x00002a90


	//   ....[10]....
        /*01b8*/ 	.word	0x00003260


	//   ....[11]....
        /*01bc*/ 	.word	0x00003ba0


	//   ....[12]....
        /*01c0*/ 	.word	0x000042f0


	//   ....[13]....
        /*01c4*/ 	.word	0x00004360


	//   ....[14]....
        /*01c8*/ 	.word	0x00004380


	//   ....[15]....
        /*01cc*/ 	.word	0x000043a0


	//   ....[16]....
        /*01d0*/ 	.word	0x00004440


	//   ....[17]....
        /*01d4*/ 	.word	0x00004550


	//   ....[18]....
        /*01d8*/ 	.word	0x00004820


	//   ....[19]....
        /*01dc*/ 	.word	0x000049b0


	//   ....[20]....
        /*01e0*/ 	.word	0x00006b20


	//   ....[21]....
        /*01e4*/ 	.word	0x00007090


	//   ....[22]....
        /*01e8*/ 	.word	0x00007550


	//   ....[23]....
        /*01ec*/ 	.word	0x00007760


	//   ....[24]....
        /*01f0*/ 	.word	0x00008060


	//   ....[25]....
        /*01f4*/ 	.word	0x00008100


	//   ....[26]....
        /*01f8*/ 	.word	0x000081b0


	//   ....[27]....
        /*01fc*/ 	.word	0x000081d0


	//   ....[28]....
        /*0200*/ 	.word	0x000081e0


	//   ....[29]....
        /*0204*/ 	.word	0x00008380


	//   ....[30]....
        /*0208*/ 	.word	0x00008490


	//   ....[31]....
        /*020c*/ 	.word	0x00008600


	//   ....[32]....
        /*0210*/ 	.word	0x0000b470


	//   ....[33]....
        /*0214*/ 	.word	0x0000b4c0


	//   ....[34]....
        /*0218*/ 	.word	0x0000b500


	//   ....[35]....
        /*021c*/ 	.word	0x0000b540


	//   ....[36]....
        /*0220*/ 	.word	0x0000b580


	//   ....[37]....
        /*0224*/ 	.word	0x0000b5b0


	//   ....[38]....
        /*0228*/ 	.word	0x0000b710


	//   ....[39]....
        /*022c*/ 	.word	0x0000b840


	//   ....[40]....
        /*0230*/ 	.word	0x0000e2e0


	//   ....[41]....
        /*0234*/ 	.word	0x0000e690


	//   ....[42]....
        /*0238*/ 	.word	0x0000eb10


	//   ....[43]....
        /*023c*/ 	.word	0x0000f1b0


	//   ....[44]....
        /*0240*/ 	.word	0x0000f700


	//   ....[45]....
        /*0244*/ 	.word	0x0000f7c0


	//   ....[46]....
        /*0248*/ 	.word	0x0000f8c0


	//   ....[47]....
        /*024c*/ 	.word	0x0000f920


	//   ....[48]....
        /*0250*/ 	.word	0x0000f950


	//   ....[49]....
        /*0254*/ 	.word	0x0000fa80


	//   ....[50]....
        /*0258*/ 	.word	0x0000fc00


	//   ....[51]....
        /*025c*/ 	.word	0x0000fd70


	//   ....[52]....
        /*0260*/ 	.word	0x00011390


	//   ....[53]....
        /*0264*/ 	.word	0x000113c0


	//   ....[54]....
        /*0268*/ 	.word	0x000113f0


	//   ....[55]....
        /*026c*/ 	.word	0x00011400


	//   ....[56]....
        /*0270*/ 	.word	0x00011430


	//   ....[57]....
        /*0274*/ 	.word	0x00011450


	//   ....[58]....
        /*0278*/ 	.word	0x00011470


	//   ....[59]....
        /*027c*/ 	.word	0x00011480


	//   ....[60]....
        /*0280*/ 	.word	0x00012b50


	//   ....[61]....
        /*0284*/ 	.word	0x00012b60


	//   ....[62]....
        /*0288*/ 	.word	0x00012b80


	//   ....[63]....
        /*028c*/ 	.word	0x00012b90


	//   ....[64]....
        /*0290*/ 	.word	0x00012ba0


	//   ....[65]....
        /*0294*/ 	.word	0x00012bb0


	//   ....[66]....
        /*0298*/ 	.word	0x00012bc0


	//   ....[67]....
        /*029c*/ 	.word	0x00012bd0


	//   ....[68]....
        /*02a0*/ 	.word	0x00012c00


	//   ....[69]....
        /*02a4*/ 	.word	0x00012c20


	//   ....[70]....
        /*02a8*/ 	.word	0x00012e40


	//   ....[71]....
        /*02ac*/ 	.word	0x00012e70


	//   ....[72]....
        /*02b0*/ 	.word	0x00012fc0


	//   ....[73]....
        /*02b4*/ 	.word	0x00012ff0


	//   ....[74]....
        /*02b8*/ 	.word	0x00013140


	//   ....[75]....
        /*02bc*/ 	.word	0x00013160


	//   ....[76]....
        /*02c0*/ 	.word	0x000137f0


	//   ....[77]....
        /*02c4*/ 	.word	0x00013810


	//   ....[78]....
        /*02c8*/ 	.word	0x00013940


	//   ....[79]....
        /*02cc*/ 	.word	0x00013970


	//   ....[80]....
        /*02d0*/ 	.word	0x00013aa0


	//   ....[81]....
        /*02d4*/ 	.word	0x00013ad0


	//   ....[82]....
        /*02d8*/ 	.word	0x00013c00


	//   ....[83]....
        /*02dc*/ 	.word	0x00013c20


	//----- nvinfo : EIATTR_EXIT_INSTR_OFFSETS
	.align		4
.L_132:
        /*02e0*/ 	.byte	0x04, 0x1c
        /*02e2*/ 	.short	(.L_134 - .L_133)


	//   ....[0]....
.L_133:
        /*02e4*/ 	.word	0x00000030


	//   ....[1]....
        /*02e8*/ 	.word	0x00013170


	//   ....[2]....
        /*02ec*/ 	.word	0x00013240


	//   ....[3]....
        /*02f0*/ 	.word	0x000132a0


	//   ....[4]....
        /*02f4*/ 	.word	0x00013c30


	//   ....[5]....
        /*02f8*/ 	.word	0x00013ce0


	//   ....[6]....
        /*02fc*/ 	.word	0x00013d40


	//----- nvinfo : EIATTR_CTAIDZ_USED
	.align		4
.L_134:
        /*0300*/ 	.byte	0x01, 0x04
	.zero		2


	//----- nvinfo : EIATTR_MAX_THREADS
	.align		4
        /*0304*/ 	.byte	0x04, 0x05
        /*0306*/ 	.short	(.L_136 - .L_135)
.L_135:
        /*0308*/ 	.word	0x00000080
        /*030c*/ 	.word	0x00000001
        /*0310*/ 	.word	0x00000001


	//----- nvinfo : EIATTR_CRS_STACK_SIZE
	.align		4
.L_136:
        /*0314*/ 	.byte	0x04, 0x1e
        /*0316*/ 	.short	(.L_138 - .L_137)
.L_137:
        /*0318*/ 	.word	0x00000000
.L_138:


//--------------------- .nv.info._ZN7cutlass13device_kernelIN5flash19enable_sm80_to_sm89INS1_16FlashAttnFwdSm80INS1_25CollectiveMainloopFwdSm80ILi4ELi1ELb0EN4cute5tupleIJNS5_1CILi128EEENS7_ILi48EEENS7_ILi96EEEEEELi96ENS_10bfloat16_tEfNS_4arch4Sm80ELb0ELb1ELb1ELb1ELb0ELb0ELb1ELb0EEENS1_21CollectiveEpilogueFwdINS6_IJS8_SA_S9_EEENS6_IJNS7_ILi1EEESI_SI_EEESC_SE_Li128ELb1ELb1ELb0ELb0EEENS1_19SingleTileSchedulerILb1ELb0ELb1ELi128EEEEEEEEEvNT_6ParamsE --------------------------
	.section	.nv.info._ZN7cutlass13device_kernelIN5flash19enable_sm80_to_sm89INS1_16FlashAttnFwdSm80INS1_25CollectiveMainloopFwdSm80ILi4ELi1ELb0EN4cute5tupleIJNS5_1CILi128EEENS7_ILi48EEENS7_ILi96EEEEEELi96ENS_10bfloat16_tEfNS_4arch4Sm80ELb0ELb1ELb1ELb1ELb0ELb0ELb1ELb0EEENS1_21CollectiveEpilogueFwdINS6_IJS8_SA_S9_EEENS6_IJNS7_ILi1EEESI_SI_EEESC_SE_Li128ELb1ELb1ELb0ELb0EEENS1_19SingleTileSchedulerILb1ELb0ELb1ELi128EEEEEEEEEvNT_6ParamsE,"",@"SHT_CUDA_INFO"
	.sectionflags	@""
	.align	4


	//----- nvinfo : EIATTR_CUDA_API_VERSION
	.align		4
        /*0000*/ 	.byte	0x04, 0x37
        /*0002*/ 	.short	(.L_140 - .L_139)
.L_139:
        /*0004*/ 	.word	0x00000082


	//----- nvinfo : EIATTR_SW2861232_WAR
	.align		4
.L_140:
        /*0008*/ 	.byte	0x01, 0x35
	.zero		2


	//----- nvinfo : EIATTR_PARAM_CBANK
	.align		4
        /*000c*/ 	.byte	0x04, 0x0a
        /*000e*/ 	.short	(.L_142 - .L_141)
	.align		4
.L_141:
        /*0010*/ 	.word	index@(.nv.constant0._ZN7cutlass13device_kernelIN5flash19enable_sm80_to_sm89INS1_16FlashAttnFwdSm80INS1_25CollectiveMainloopFwdSm80ILi4ELi1ELb0EN4cute5tupleIJNS5_1CILi128EEENS7_ILi48EEENS7_ILi96EEEEEELi96ENS_10bfloat16_tEfNS_4arch4Sm80ELb0ELb1ELb1ELb1ELb0ELb0ELb1ELb0EEENS1_21CollectiveEpilogueFwdINS6_IJS8_SA_S9_EEENS6_IJNS7_ILi1EEESI_SI_EEESC_SE_Li128ELb1ELb1ELb0ELb0EEENS1_19SingleTileSchedulerILb1ELb0ELb1ELi128EEEEEEEEEvNT_6ParamsE)
        /*0014*/ 	.short	0x0160
        /*0016*/ 	.short	0x0418


	//----- nvinfo : EIATTR_CBANK_PARAM_SIZE
	.align		4
.L_142:
        /*0018*/ 	.byte	0x03, 0x19
        /*001a*/ 	.short	0x0418


	//----- nvinfo : EIATTR_KPARAM_INFO
	.align		4
        /*001c*/ 	.byte	0x04, 0x17
        /*001e*/ 	.short	(.L_144 - .L_143)
.L_143:
        /*0020*/ 	.word	0x00000000
        /*0024*/ 	.short	0x0000
        /*0026*/ 	.short	0x0000
        /*0028*/ 	.byte	0x00, 0xf0, 0x61, 0x10


	//----- nvinfo : EIATTR_MAXREG_COUNT
	.align		4
.L_144:
        /*002c*/ 	.byte	0x03, 0x1b
        /*002e*/ 	.short	0x00ff


	//----- nvinfo : EIATTR_NUM_BARRIERS
	.align		4
        /*0030*/ 	.byte	0x02, 0x4c
        /*0032*/ 	.byte	0x02
	.zero		1


	//----- nvinfo : EIATTR_ANNOTATIONS
	.align		4
        /*0034*/ 	.byte	0x04, 0x55
        /*0036*/ 	.short	(.L_146 - .L_145)


	//   ....[0]....
.L_145:
        /* <DEDUP_REMOVED lines=53> */


	//----- nvinfo : EIATTR_MERCURY_ISA_VERSION
	.align		4
.L_146:
        /*0378*/ 	.byte	0x03, 0x5f
        /*037a*/ 	.short	0x0000


	//----- nvinfo : EIATTR_COOP_GROUP_MASK_REGIDS
	.align		4
        /*037c*/ 	.byte	0x04, 0x29
        /*037e*/ 	.short	(.L_148 - .L_147)


	//   ....[0]....
.L_147:
        /*0380*/ 	.word	0xffffffff


	//   ....[1]....
        /*0384*/ 	.word	0xffffffff


	//   ....[2]....
        /*0388*/ 	.word	0xffffffff


	//   ....[3]....
        /*038c*/ 	.word	0xffffffff


	//   ....[4]....
        /*0390*/ 	.word	0xffffffff


	//   ....[5]....
        /*0394*/ 	.word	0xffffffff


	//   ....[6]....
        /*0398*/ 	.word	0xffffffff


	//   ....[7]....
        /*039c*/ 	.word	0xffffffff


	//   ....[8]....
        /*03a0*/ 	.word	0xffffffff


	//   ....[9]....
        /*03a4*/ 	.word	0xffffffff


	//   ....[10]....
        /*03a8*/ 	.word	0xffffffff


	//   ....[11]....
        /*03ac*/ 	.word	0xffffffff


	//   ....[12]....
        /*03b0*/ 	.word	0xffffffff


	//   ....[13]....
        /*03b4*/ 	.word	0xffffffff


	//   ....[14]....
        /*03b8*/ 	.word	0xffffffff


	//   ....[15]....
        /*03bc*/ 	.word	0xffffffff


	//   ....[16]....
        /*03c0*/ 	.word	0xffffffff


	//   ....[17]....
        /*03c4*/ 	.word	0xffffffff


	//   ....[18]....
        /*03c8*/ 	.word	0xffffffff


	//   ....[19]....
        /*03cc*/ 	.word	0xffffffff


	//   ....[20]....
        /*03d0*/ 	.word	0xffffffff


	//   ....[21]....
        /*03d4*/ 	.word	0xffffffff


	//   ....[22]....
        /*03d8*/ 	.word	0xffffffff


	//   ....[23]....
        /*03dc*/ 	.word	0xffffffff


	//   ....[24]....
        /*03e0*/ 	.word	0xffffffff


	//   ....[25]....
        /*03e4*/ 	.word	0xffffffff


	//   ....[26]....
        /*03e8*/ 	.word	0xffffffff


	//   ....[27]....
        /*03ec*/ 	.word	0xffffffff


	//   ....[28]....
        /*03f0*/ 	.word	0xffffffff


	//   ....[29]....
        /*03f4*/ 	.word	0xffffffff


	//   ....[30]....
        /*03f8*/ 	.word	0xffffffff


	//   ....[31]....
        /*03fc*/ 	.word	0xffffffff


	//   ....[32]....
        /*0400*/ 	.word	0xffffffff


	//   ....[33]....
        /*0404*/ 	.word	0xffffffff


	//   ....[34]....
        /*0408*/ 	.word	0xffffffff


	//   ....[35]....
        /*040c*/ 	.word	0xffffffff


	//   ....[36]....
        /*0410*/ 	.word	0xffffffff


	//   ....[37]....
        /*0414*/ 	.word	0xffffffff


	//   ....[38]....
        /*0418*/ 	.word	0xffffffff


	//   ....[39]....
        /*041c*/ 	.word	0xffffffff


	//   ....[40]....
        /*0420*/ 	.word	0xffffffff


	//   ....[41]....
        /*0424*/ 	.word	0xffffffff


	//   ....[42]....
        /*0428*/ 	.word	0xffffffff


	//   ....[43]....
        /*042c*/ 	.word	0xffffffff


	//   ....[44]....
        /*0430*/ 	.word	0xffffffff


	//   ....[45]....
        /*0434*/ 	.word	0xffffffff


	//   ....[46]....
        /*0438*/ 	.word	0xffffffff


	//   ....[47]....
        /*043c*/ 	.word	0xffffffff


	//   ....[48]....
        /*0440*/ 	.word	0xffffffff


	//   ....[49]....
        /*0444*/ 	.word	0xffffffff


	//   ....[50]....
        /*0448*/ 	.word	0xffffffff


	//   ....[51]....
        /*044c*/ 	.word	0xffffffff


	//   ....[52]....
        /*0450*/ 	.word	0xffffffff


	//   ....[53]....
        /*0454*/ 	.word	0xffffffff


	//   ....[54]....
        /*0458*/ 	.word	0xffffffff


	//   ....[55]....
        /*045c*/ 	.word	0xffffffff


	//   ....[56]....
        /*0460*/ 	.word	0xffffffff


	//   ....[57]....
        /*0464*/ 	.word	0xffffffff


	//   ....[58]....
        /*0468*/ 	.word	0xffffffff


	//   ....[59]....
        /*046c*/ 	.word	0xffffffff


	//   ....[60]....
        /*0470*/ 	.word	0xffffffff


	//   ....[61]....
        /*0474*/ 	.word	0xffffffff


	//   ....[62]....
        /*0478*/ 	.word	0xffffffff


	//   ....[63]....
        /*047c*/ 	.word	0xffffffff


	//   ....[64]....
        /*0480*/ 	.word	0xffffffff


	//   ....[65]....
        /*0484*/ 	.word	0xffffffff


	//   ....[66]....
        /*0488*/ 	.word	0xffffffff


	//   ....[67]....
        /*048c*/ 	.word	0xffffffff


	//   ....[68]....
        /*0490*/ 	.word	0xffffffff


	//   ....[69]....
        /*0494*/ 	.word	0xffffffff


	//   ....[70]....
        /*0498*/ 	.word	0xffffffff


	//   ....[71]....
        /*049c*/ 	.word	0xffffffff


	//   ....[72]....
        /*04a0*/ 	.word	0xffffffff


	//   ....[73]....
        /*04a4*/ 	.word	0xffffffff


	//   ....[74]....
        /*04a8*/ 	.word	0xffffffff


	//   ....[75]....
        /*04ac*/ 	.word	0xffffffff


	//   ....[76]....
        /*04b0*/ 	.word	0xffffffff


	//   ....[77]....
        /*04b4*/ 	.word	0xffffffff


	//   ....[78]....
        /*04b8*/ 	.word	0xffffffff


	//   ....[79]....
        /*04bc*/ 	.word	0xffffffff


	//   ....[80]....
        /*04c0*/ 	.word	0xffffffff


	//   ....[81]....
        /*04c4*/ 	.word	0xffffffff


	//   ....[82]....
        /*04c8*/ 	.word	0xffffffff


	//   ....[83]....
        /*04cc*/ 	.word	0xffffffff


	//   ....[84]....
        /*04d0*/ 	.word	0xffffffff


	//----- nvinfo : EIATTR_COOP_GROUP_INSTR_OFFSETS
	.align		4
.L_148:
        /*04d4*/ 	.byte	0x04, 0x28
        /*04d6*/ 	.short	(.L_150 - .L_149)


	//   ....[0]....
.L_149:
        /*04d8*/ 	.word	0x00000090


	//   ....[1]....
        /*04dc*/ 	.word	0x00001570


	//   ....[2]....
        /*04e0*/ 	.word	0x000015f0


	//   ....[3]....
        /*04e4*/ 	.word	0x000017c0


	//   ....[4]....
        /*04e8*/ 	.word	0x000017f0


	//   ....[5]....
        /*04ec*/ 	.word	0x00001930


	//   ....[6]....
        /*04f0*/ 	.word	0x00001960


	//   ....[7]....
        /*04f4*/ 	.word	0x00001a90


	//   ....[8]....
        /*04f8*/ 	.word	0x00001ad0


	//   ....[9]....
        /*04fc*/ 	.word	0x00003020


	//   ....[10]....
        /*0500*/ 	.word	0x00003290


	//   ....[11]....
        /*0504*/ 	.word	0x00003910


	//   ....[12]....
        /*0508*/ 	.word	0x00004170


	//   ....[13]....
        /*050c*/ 	.word	0x000046c0


	//   ....[14]....
        /*0510*/ 	.word	0x00004840


	//   ....[15]....
        /*0514*/ 	.word	0x00004910


	//   ....[16]....
        /*0518*/ 	.word	0x000049c0


	//   ....[17]....
        /*051c*/ 	.word	0x00005010


	//   ....[18]....
        /*0520*/ 	.word	0x000050c0


	//   ....[19]....
        /*0524*/ 	.word	0x000050e0


	//   ....[20]....
        /*0528*/ 	.word	0x000051a0


	//   ....[21]....
        /*052c*/ 	.word	0x00007340


	//   ....[22]....
        /*0530*/ 	.word	0x00007550


	//   ....[23]....
        /*0534*/ 	.word	0x00007a90


	//   ....[24]....
        /*0538*/ 	.word	0x00007f10


	//   ....[25]....
        /*053c*/ 	.word	0x00008560


	//   ....[26]....
        /*0540*/ 	.word	0x00008680


	//   ....[27]....
        /*0544*/ 	.word	0x00008800


	//   ....[28]....
        /*0548*/ 	.word	0x00008920


	//   ....[29]....
        /*054c*/ 	.word	0x00008950


	//   ....[30]....
        /*0550*/ 	.word	0x00008a00


	//   ....[31]....
        /*0554*/ 	.word	0x00008c50


	//   ....[32]....
        /*0558*/ 	.word	0x00008cb0


	//   ....[33]....
        /*055c*/ 	.word	0x0000bd50


	//   ....[34]....
        /*0560*/ 	.word	0x0000bd90


	//   ....[35]....
        /*0564*/ 	.word	0x0000be30


	//   ....[36]....
        /*0568*/ 	.word	0x0000be80


	//   ....[37]....
        /*056c*/ 	.word	0x0000beb0


	//   ....[38]....
        /*0570*/ 	.word	0x0000bfd0


	//   ....[39]....
        /*0574*/ 	.word	0x0000c020


	//   ....[40]....
        /*0578*/ 	.word	0x0000c4e0


	//   ....[41]....
        /*057c*/ 	.word	0x0000ed60


	//   ....[42]....
        /*0580*/ 	.word	0x0000f2b0


	//   ....[43]....
        /*0584*/ 	.word	0x0000f490


	//   ....[44]....
        /*0588*/ 	.word	0x0000f900


	//   ....[45]....
        /*058c*/ 	.word	0x0000ff60


	//   ....[46]....
        /*0590*/ 	.word	0x00010080


	//   ....[47]....
        /*0594*/ 	.word	0x000101e0


	//   ....[48]....
        /*0598*/ 	.word	0x00010300


	//   ....[49]....
        /*059c*/ 	.word	0x00010330


	//   ....[50]....
        /*05a0*/ 	.word	0x000103f0


	//   ....[51]....
        /*05a4*/ 	.word	0x00010620


	//   ....[52]....
        /*05a8*/ 	.word	0x00010680


	//   ....[53]....
        /*05ac*/ 	.word	0x00011d80


	//   ....[54]....
        /*05b0*/ 	.word	0x00011d90


	//   ....[55]....
        /*05b4*/ 	.word	0x00011da0


	//   ....[56]....
        /*05b8*/ 	.word	0x00011db0


	//   ....[57]....
        /*05bc*/ 	.word	0x00011de0


	//   ....[58]....
        /*05c0*/ 	.word	0x00011e00


	//   ....[59]....
        /*05c4*/ 	.word	0x00011e20


	//   ....[60]....
        /*05c8*/ 	.word	0x00011e30


	//   ....[61]....
        /*05cc*/ 	.word	0x00013540


	//   ....[62]....
        /*05d0*/ 	.word	0x00013570


	//   ....[63]....
        /*05d4*/ 	.word	0x00013590


	//   ....[64]....
        /*05d8*/ 	.word	0x000135b0


	//   ....[65]....
        /*05dc*/ 	.word	0x000135c0


	//   ....[66]....
        /*05e0*/ 	.word	0x000135d0


	//   ....[67]....
        /*05e4*/ 	.word	0x000135e0


	//   ....[68]....
        /*05e8*/ 	.word	0x000135f0


	//   ....[69]....
        /*05ec*/ 	.word	0x00013810


	//   ....[70]....
        /*05f0*/ 	.word	0x00013820


	//   ....[71]....
        /*05f4*/ 	.word	0x000139a0


	//   ....[72]....
        /*05f8*/ 	.word	0x000139d0


	//   ....[73]....
        /*05fc*/ 	.word	0x00013b20


	//   ....[74]....
        /*0600*/ 	.word	0x00013b50


	//   ....[75]....
        /*0604*/ 	.word	0x00013ca0


	//   ....[76]....
        /*0608*/ 	.word	0x00013cc0


	//   ....[77]....
        /*060c*/ 	.word	0x000144c0


	//   ....[78]....
        /*0610*/ 	.word	0x000144e0


	//   ....[79]....
        /*0614*/ 	.word	0x00014630


	//   ....[80]....
        /*0618*/ 	.word	0x00014660


	//   ....[81]....
        /*061c*/ 	.word	0x00014790


	//   ....[82]....
        /*0620*/ 	.word	0x000147c0


	//   ....[83]....
        /*0624*/ 	.word	0x000148f0


	//   ....[84]....
        /*0628*/ 	.word	0x00014910


	//----- nvinfo : EIATTR_EXIT_INSTR_OFFSETS
	.align		4
.L_150:
        /*062c*/ 	.byte	0x04, 0x1c
        /*062e*/ 	.short	(.L_152 - .L_151)


	//   ....[0]....
.L_151:
        /*0630*/ 	.word	0x00000370


	//   ....[1]....
        /*0634*/ 	.word	0x00013cd0


	//   ....[2]....
        /*0638*/ 	.word	0x00013da0


	//   ....[3]....
        /*063c*/ 	.word	0x00013e00


	//   ....[4]....
        /*0640*/ 	.word	0x00014920


	//   ....[5]....
        /*0644*/ 	.word	0x000149d0


	//   ....[6]....
        /*0648*/ 	.word	0x00014a30


	//----- nvinfo : EIATTR_CTAIDZ_USED
	.align		4
.L_152:
        /*064c*/ 	.byte	0x01, 0x04
	.zero		2


	//----- nvinfo : EIATTR_MAX_THREADS
	.align		4
        /*0650*/ 	.byte	0x04, 0x05
        /*0652*/ 	.short	(.L_154 - .L_153)
.L_153:
        /*0654*/ 	.word	0x00000080
        /*0658*/ 	.word	0x00000001
        /*065c*/ 	.word	0x00000001


	//----- nvinfo : EIATTR_CRS_STACK_SIZE
	.align		4
.L_154:
        /*0660*/ 	.byte	0x04, 0x1e
        /*0662*/ 	.short	(.L_156 - .L_155)
.L_155:
        /*0664*/ 	.word	0x00000000
.L_156:


//--------------------- .nv.info._ZN7cutlass13device_kernelIN5flash19enable_sm80_to_sm89INS1_16FlashAttnFwdSm80INS1_25CollectiveMainloopFwdSm80ILi4ELi1ELb0EN4cute5tupleIJNS5_1CILi128EEENS7_ILi48EEENS7_ILi96EEEEEELi96ENS_10bfloat16_tEfNS_4arch4Sm80ELb0ELb1ELb1ELb1ELb0ELb1ELb1ELb0EEENS1_21CollectiveEpilogueFwdINS6_IJS8_SA_S9_EEENS6_IJNS7_ILi1EEESI_SI_EEESC_SE_Li128ELb1ELb1ELb0ELb0EEENS1_19SingleTileSchedulerILb1ELb0ELb1ELi128EEEEEEEEEvNT_6ParamsE --------------------------
	.section	.nv.info._ZN7cutlass13device_kernelIN5flash19enable_sm80_to_sm89INS1_16FlashAttnFwdSm80INS1_25CollectiveMainloopFwdSm80ILi4ELi1ELb0EN4cute5tupleIJNS5_1CILi128EEENS7_ILi48EEENS7_ILi96EEEEEELi96ENS_10bfloat16_tEfNS_4arch4Sm80ELb0ELb1ELb1ELb1ELb0ELb1ELb1ELb0EEENS1_21CollectiveEpilogueFwdINS6_IJS8_SA_S9_EEENS6_IJNS7_ILi1EEESI_SI_EEESC_SE_Li128ELb1ELb1ELb0ELb0EEENS1_19SingleTileSchedulerILb1ELb0ELb1ELi128EEEEEEEEEvNT_6ParamsE,"",@"SHT_CUDA_INFO"
	.sectionflags	@""
	.align	4


	//----- nvinfo : EIATTR_CUDA_API_VERSION
	.align		4
        /*0000*/ 	.byte	0x04, 0x37
        /*0002*/ 	.short	(.L_158 - .L_157)
.L_157:
        /*0004*/ 	.word	0x00000082


	//----- nvinfo : EIATTR_SW2861232_WAR
	.align		4
.L_158:
        /*0008*/ 	.byte	0x01, 0x35
	.zero		2


	//----- nvinfo : EIATTR_PARAM_CBANK
	.align		4
        /*000c*/ 	.byte	0x04, 0x0a
        /*000e*/ 	.short	(.L_160 - .L_159)
	.align		4
.L_159:
        /*0010*/ 	.word	index@(.nv.constant0._ZN7cutlass13device_kernelIN5flash19enable_sm80_to_sm89INS1_16FlashAttnFwdSm80INS1_25CollectiveMainloopFwdSm80ILi4ELi1ELb0EN4cute5tupleIJNS5_1CILi128EEENS7_ILi48EEENS7_ILi96EEEEEELi96ENS_10bfloat16_tEfNS_4arch4Sm80ELb0ELb1ELb1ELb1ELb0ELb1ELb1ELb0EEENS1_21CollectiveEpilogueFwdINS6_IJS8_SA_S9_EEENS6_IJNS7_ILi1EEESI_SI_EEESC_SE_Li128ELb1ELb1ELb0ELb0EEENS1_19SingleTileSchedulerILb1ELb0ELb1ELi128EEEEEEEEEvNT_6ParamsE)
        /*0014*/ 	.short	0x0160
        /*0016*/ 	.short	0x0418


	//----- nvinfo : EIATTR_CBANK_PARAM_SIZE
	.align		4
.L_160:
        /*0018*/ 	.byte	0x03, 0x19
        /*001a*/ 	.short	0x0418


	//----- nvinfo : EIATTR_KPARAM_INFO
	.align		4
        /*001c*/ 	.byte	0x04, 0x17
        /*001e*/ 	.short	(.L_162 - .L_161)
.L_161:
        /*0020*/ 	.word	0x00000000
        /*0024*/ 	.short	0x0000
        /*0026*/ 	.short	0x0000
        /*0028*/ 	.byte	0x00, 0xf0, 0x61, 0x10


	//----- nvinfo : EIATTR_MAXREG_COUNT
	.align		4
.L_162:
        /*002c*/ 	.byte	0x03, 0x1b
        /*002e*/ 	.short	0x00ff


	//----- nvinfo : EIATTR_NUM_BARRIERS
	.align		4
        /*0030*/ 	.byte	0x02, 0x4c
        /*0032*/ 	.byte	0x02
	.zero		1


	//----- nvinfo : EIATTR_ANNOTATIONS
	.align		4
        /*0034*/ 	.byte	0x04, 0x55
        /*0036*/ 	.short	(.L_164 - .L_163)


	//   ....[0]....
.L_163:
        /* <DEDUP_REMOVED lines=53> */


	//----- nvinfo : EIATTR_MERCURY_ISA_VERSION
	.align		4
.L_164:
        /*0378*/ 	.byte	0x03, 0x5f
        /*037a*/ 	.short	0x0000


	//----- nvinfo : EIATTR_COOP_GROUP_MASK_REGIDS
	.align		4
        /*037c*/ 	.byte	0x04, 0x29
        /*037e*/ 	.short	(.L_166 - .L_165)


	//   ....[0]....
.L_165:
        /*0380*/ 	.word	0xffffffff


	//   ....[1]....
        /*0384*/ 	.word	0xffffffff


	//   ....[2]....
        /*0388*/ 	.word	0xffffffff


	//   ....[3]....
        /*038c*/ 	.word	0xffffffff


	//   ....[4]....
        /*0390*/ 	.word	0xffffffff


	//   ....[5]....
        /*0394*/ 	.word	0xffffffff


	//   ....[6]....
        /*0398*/ 	.word	0xffffffff


	//   ....[7]....
        /*039c*/ 	.word	0xffffffff


	//   ....[8]....
        /*03a0*/ 	.word	0xffffffff


	//   ....[9]....
        /*03a4*/ 	.word	0xffffffff


	//   ....[10]....
        /*03a8*/ 	.word	0xffffffff


	//   ....[11]....
        /*03ac*/ 	.word	0xffffffff


	//   ....[12]....
        /*03b0*/ 	.word	0xffffffff


	//   ....[13]....
        /*03b4*/ 	.word	0xffffffff


	//   ....[14]....
        /*03b8*/ 	.word	0xffffffff


	//   ....[15]....
        /*03bc*/ 	.word	0xffffffff


	//   ....[16]....
        /*03c0*/ 	.word	0xffffffff


	//   ....[17]....
        /*03c4*/ 	.word	0xffffffff


	//   ....[18]....
        /*03c8*/ 	.word	0xffffffff


	//   ....[19]....
        /*03cc*/ 	.word	0xffffffff


	//   ....[20]....
        /*03d0*/ 	.word	0xffffffff


	//   ....[21]....
        /*03d4*/ 	.word	0xffffffff


	//   ....[22]....
        /*03d8*/ 	.word	0xffffffff


	//   ....[23]....
        /*03dc*/ 	.word	0xffffffff


	//   ....[24]....
        /*03e0*/ 	.word	0xffffffff


	//   ....[25]....
        /*03e4*/ 	.word	0xffffffff


	//   ....[26]....
        /*03e8*/ 	.word	0xffffffff


	//   ....[27]....
        /*03ec*/ 	.word	0xffffffff


	//   ....[28]....
        /*03f0*/ 	.word	0xffffffff


	//   ....[29]....
        /*03f4*/ 	.word	0xffffffff


	//   ....[30]....
        /*03f8*/ 	.word	0xffffffff


	//   ....[31]....
        /*03fc*/ 	.word	0xffffffff


	//   ....[32]....
        /*0400*/ 	.word	0xffffffff


	//   ....[33]....
        /*0404*/ 	.word	0xffffffff


	//   ....[34]....
        /*0408*/ 	.word	0xffffffff


	//   ....[35]....
        /*040c*/ 	.word	0xffffffff


	//   ....[36]....
        /*0410*/ 	.word	0xffffffff


	//   ....[37]....
        /*0414*/ 	.word	0xffffffff


	//   ....[38]....
        /*0418*/ 	.word	0xffffffff


	//   ....[39]....
        /*041c*/ 	.word	0xffffffff


	//   ....[40]....
        /*0420*/ 	.word	0xffffffff


	//   ....[41]....
        /*0424*/ 	.word	0xffffffff


	//   ....[42]....
        /*0428*/ 	.word	0xffffffff


	//   ....[43]....
        /*042c*/ 	.word	0xffffffff


	//   ....[44]....
        /*0430*/ 	.word	0xffffffff


	//   ....[45]....
        /*0434*/ 	.word	0xffffffff


	//   ....[46]....
        /*0438*/ 	.word	0xffffffff


	//   ....[47]....
        /*043c*/ 	.word	0xffffffff


	//   ....[48]....
        /*0440*/ 	.word	0xffffffff


	//   ....[49]....
        /*0444*/ 	.word	0xffffffff


	//   ....[50]....
        /*0448*/ 	.word	0xffffffff


	//   ....[51]....
        /*044c*/ 	.word	0xffffffff


	//   ....[52]....
        /*0450*/ 	.word	0xffffffff


	//   ....[53]....
        /*0454*/ 	.word	0xffffffff


	//   ....[54]....
        /*0458*/ 	.word	0xffffffff


	//   ....[55]....
        /*045c*/ 	.word	0xffffffff


	//   ....[56]....
        /*0460*/ 	.word	0xffffffff


	//   ....[57]....
        /*0464*/ 	.word	0xffffffff


	//   ....[58]....
        /*0468*/ 	.word	0xffffffff


	//   ....[59]....
        /*046c*/ 	.word	0xffffffff


	//   ....[60]....
        /*0470*/ 	.word	0xffffffff


	//   ....[61]....
        /*0474*/ 	.word	0xffffffff


	//   ....[62]....
        /*0478*/ 	.word	0xffffffff


	//   ....[63]....
        /*047c*/ 	.word	0xffffffff


	//   ....[64]....
        /*0480*/ 	.word	0xffffffff


	//   ....[65]....
        /*0484*/ 	.word	0xffffffff


	//   ....[66]....
        /*0488*/ 	.word	0xffffffff


	//   ....[67]....
        /*048c*/ 	.word	0xffffffff


	//   ....[68]....
        /*0490*/ 	.word	0xffffffff


	//   ....[69]....
        /*0494*/ 	.word	0xffffffff


	//   ....[70]....
        /*0498*/ 	.word	0xffffffff


	//   ....[71]....
        /*049c*/ 	.word	0xffffffff


	//   ....[72]....
        /*04a0*/ 	.word	0xffffffff


	//   ....[73]....
        /*04a4*/ 	.word	0xffffffff


	//   ....[74]....
        /*04a8*/ 	.word	0xffffffff


	//   ....[75]....
        /*04ac*/ 	.word	0xffffffff


	//   ....[76]....
        /*04b0*/ 	.word	0xffffffff


	//   ....[77]....
        /*04b4*/ 	.word	0xffffffff


	//   ....[78]....
        /*04b8*/ 	.word	0xffffffff


	//   ....[79]....
        /*04bc*/ 	.word	0xffffffff


	//   ....[80]....
        /*04c0*/ 	.word	0xffffffff


	//   ....[81]....
        /*04c4*/ 	.word	0xffffffff


	//   ....[82]....
        /*04c8*/ 	.word	0xffffffff


	//   ....[83]....
        /*04cc*/ 	.word	0xffffffff


	//   ....[84]....
        /*04d0*/ 	.word	0xffffffff


	//   ....[85]....
        /*04d4*/ 	.word	0xffffffff


	//   ....[86]....
        /*04d8*/ 	.word	0xffffffff


	//   ....[87]....
        /*04dc*/ 	.word	0xffffffff


	//   ....[88]....
        /*04e0*/ 	.word	0xffffffff


	//   ....[89]....
        /*04e4*/ 	.word	0xffffffff


	//   ....[90]....
        /*04e8*/ 	.word	0xffffffff


	//   ....[91]....
        /*04ec*/ 	.word	0xffffffff


	//   ....[92]....
        /*04f0*/ 	.word	0xffffffff


	//   ....[93]....
        /*04f4*/ 	.word	0xffffffff


	//   ....[94]....
        /*04f8*/ 	.word	0xffffffff


	//   ....[95]....
        /*04fc*/ 	.word	0xffffffff


	//   ....[96]....
        /*0500*/ 	.word	0xffffffff


	//   ....[97]....
        /*0504*/ 	.word	0xffffffff


	//   ....[98]....
        /*0508*/ 	.word	0xffffffff


	//   ....[99]....
        /*050c*/ 	.word	0xffffffff


	//   ....[100]....
        /*0510*/ 	.word	0xffffffff


	//----- nvinfo : EIATTR_COOP_GROUP_INSTR_OFFSETS
	.align		4
.L_166:
        /*0514*/ 	.byte	0x04, 0x28
        /*0516*/ 	.short	(.L_168 - .L_167)


	//   ....[0]....
.L_167:
        /*0518*/ 	.word	0x00000090


	//   ....[1]....
        /*051c*/ 	.word	0x00007100


	//   ....[2]....
        /*0520*/ 	.word	0x00007120


	//   ....[3]....
        /*0524*/ 	.word	0x00007250


	//   ....[4]....
        /*0528*/ 	.word	0x00007280


	//   ....[5]....
        /*052c*/ 	.word	0x000073c0


	//   ....[6]....
        /*0530*/ 	.word	0x000073f0


	//   ....[7]....
        /*0534*/ 	.word	0x00007540


	//   ....[8]....
        /*0538*/ 	.word	0x00007570


	//   ....[9]....
        /*053c*/ 	.word	0x00007d30


	//   ....[10]....
        /*0540*/ 	.word	0x00007d50


	//   ....[11]....
        /*0544*/ 	.word	0x00007d60


	//   ....[12]....
        /*0548*/ 	.word	0x00007d70


	//   ....[13]....
        /*054c*/ 	.word	0x000081a0


	//   ....[14]....
        /*0550*/ 	.word	0x000081e0


	//   ....[15]....
        /*0554*/ 	.word	0x00008400


	//   ....[16]....
        /*0558*/ 	.word	0x00008480


	//   ....[17]....
        /*055c*/ 	.word	0x0000b570


	//   ....[18]....
        /*0560*/ 	.word	0x0000b590


	//   ....[19]....
        /*0564*/ 	.word	0x0000b5a0


	//   ....[20]....
        /*0568*/ 	.word	0x0000b5b0


	//   ....[21]....
        /*056c*/ 	.word	0x0000b830


	//   ....[22]....
        /*0570*/ 	.word	0x0000b870


	//   ....[23]....
        /*0574*/ 	.word	0x0000ba90


	//   ....[24]....
        /*0578*/ 	.word	0x0000bb10


	//   ....[25]....
        /*057c*/ 	.word	0x00010140


	//   ....[26]....
        /*0580*/ 	.word	0x000103a0


	//   ....[27]....
        /*0584*/ 	.word	0x00010a20


	//   ....[28]....
        /*0588*/ 	.word	0x00011280


	//   ....[29]....
        /*058c*/ 	.word	0x000117d0


	//   ....[30]....
        /*0590*/ 	.word	0x00011950


	//   ....[31]....
        /*0594*/ 	.word	0x00011a10


	//   ....[32]....
        /*0598*/ 	.word	0x00011ab0


	//   ....[33]....
        /*059c*/ 	.word	0x00012110


	//   ....[34]....
        /*05a0*/ 	.word	0x000121c0


	//   ....[35]....
        /*05a4*/ 	.word	0x000121e0


	//   ....[36]....
        /*05a8*/ 	.word	0x000122a0


	//   ....[37]....
        /*05ac*/ 	.word	0x00014410


	//   ....[38]....
        /*05b0*/ 	.word	0x00014620


	//   ....[39]....
        /*05b4*/ 	.word	0x00014b60


	//   ....[40]....
        /*05b8*/ 	.word	0x00014fe0


	//   ....[41]....
        /*05bc*/ 	.word	0x00015630


	//   ....[42]....
        /*05c0*/ 	.word	0x00015750


	//   ....[43]....
        /*05c4*/ 	.word	0x000158d0


	//   ....[44]....
        /*05c8*/ 	.word	0x000159f0


	//   ....[45]....
        /*05cc*/ 	.word	0x00015a20


	//   ....[46]....
        /*05d0*/ 	.word	0x00015ad0


	//   ....[47]....
        /*05d4*/ 	.word	0x00015d20


	//   ....[48]....
        /*05d8*/ 	.word	0x00015d80


	//   ....[49]....
        /*05dc*/ 	.word	0x00018e30


	//   ....[50]....
        /*05e0*/ 	.word	0x00018e70


	//   ....[51]....
        /*05e4*/ 	.word	0x00018f10


	//   ....[52]....
        /*05e8*/ 	.word	0x00018f60


	//   ....[53]....
        /*05ec*/ 	.word	0x00018f90


	//   ....[54]....
        /*05f0*/ 	.word	0x000190b0


	//   ....[55]....
        /*05f4*/ 	.word	0x00019100


	//   ....[56]....
        /*05f8*/ 	.word	0x000195c0


	//   ....[57]....
        /*05fc*/ 	.word	0x0001bdd0


	//   ....[58]....
        /*0600*/ 	.word	0x0001c320


	//   ....[59]....
        /*0604*/ 	.word	0x0001c500


	//   ....[60]....
        /*0608*/ 	.word	0x0001c970


	//   ....[61]....
        /*060c*/ 	.word	0x0001cfd0


	//   ....[62]....
        /*0610*/ 	.word	0x0001d0f0


	//   ....[63]....
        /*0614*/ 	.word	0x0001d250


	//   ....[64]....
        /*0618*/ 	.word	0x0001d370


	//   ....[65]....
        /*061c*/ 	.word	0x0001d3a0


	//   ....[66]....
        /*0620*/ 	.word	0x0001d460


	//   ....[67]....
        /*0624*/ 	.word	0x0001d690


	//   ....[68]....
        /*0628*/ 	.word	0x0001d6f0


	//   ....[69]....
        /*062c*/ 	.word	0x0001edb0


	//   ....[70]....
        /*0630*/ 	.word	0x0001ede0


	//   ....[71]....
        /*0634*/ 	.word	0x0001efe0


	//   ....[72]....
        /*0638*/ 	.word	0x0001eff0


	//   ....[73]....
        /*063c*/ 	.word	0x0001f000


	//   ....[74]....
        /*0640*/ 	.word	0x0001f030


	//   ....[75]....
        /*0644*/ 	.word	0x0001f050


	//   ....[76]....
        /*0648*/ 	.word	0x0001f060


	//   ....[77]....
        /*064c*/ 	.word	0x00020570


	//   ....[78]....
        /*0650*/ 	.word	0x000205a0


	//   ....[79]....
        /*0654*/ 	.word	0x000205d0


	//   ....[80]....
        /*0658*/ 	.word	0x000205f0


	//   ....[81]....
        /*065c*/ 	.word	0x00020600


	//   ....[82]....
        /*0660*/ 	.word	0x00020610


	//   ....[83]....
        /*0664*/ 	.word	0x00020620


	//   ....[84]....
        /*0668*/ 	.word	0x00020630


	//   ....[85]....
        /*066c*/ 	.word	0x00020850


	//   ....[86]....
        /*0670*/ 	.word	0x00020860


	//   ....[87]....
        /*0674*/ 	.word	0x000209e0


	//   ....[88]....
        /*0678*/ 	.word	0x00020a10


	//   ....[89]....
        /*067c*/ 	.word	0x00020b60


	//   ....[90]....
        /*0680*/ 	.word	0x00020b90


	//   ....[91]....
        /*0684*/ 	.word	0x00020ce0


	//   ....[92]....
        /*0688*/ 	.word	0x00020d00


	//   ....[93]....
        /*068c*/ 	.word	0x000214f0


	//   ....[94]....
        /*0690*/ 	.word	0x00021510


	//   ....[95]....
        /*0694*/ 	.word	0x00021660


	//   ....[96]....
        /*0698*/ 	.word	0x00021690


	//   ....[97]....
        /*069c*/ 	.word	0x000217c0


	//   ....[98]....
        /*06a0*/ 	.word	0x000217f0


	//   ....[99]....
        /*06a4*/ 	.word	0x00021920


	//   ....[100]....
        /*06a8*/ 	.word	0x00021940


	//----- nvinfo : EIATTR_EXIT_INSTR_OFFSETS
	.align		4
.L_168:
        /*06ac*/ 	.byte	0x04, 0x1c
        /*06ae*/ 	.short	(.L_170 - .L_169)


	//   ....[0]....
.L_169:
        /*06b0*/ 	.word	0x00000370


	//   ....[1]....
        /*06b4*/ 	.word	0x00020d10


	//   ....[2]....
        /*06b8*/ 	.word	0x00020de0


	//   ....[3]....
        /*06bc*/ 	.word	0x00020e40


	//   ....[4]....
        /*06c0*/ 	.word	0x00021950


	//   ....[5]....
        /*06c4*/ 	.word	0x00021a00


	//   ....[6]....
        /*06c8*/ 	.word	0x00021a60


	//----- nvinfo : EIATTR_CTAIDZ_USED
	.align		4
.L_170:
        /*06cc*/ 	.byte	0x01, 0x04
	.zero		2


	//----- nvinfo : EIATTR_MAX_THREADS
	.align		4
        /*06d0*/ 	.byte	0x04, 0x05
        /*06d2*/ 	.short	(.L_172 - .L_171)
.L_171:
        /*06d4*/ 	.word	0x00000080
        /*06d8*/ 	.word	0x00000001
        /*06dc*/ 	.word	0x00000001


	//----- nvinfo : EIATTR_CRS_STACK_SIZE
	.align		4
.L_172:
        /*06e0*/ 	.byte	0x04, 0x1e
        /*06e2*/ 	.short	(.L_174 - .L_173)
.L_173:
        /*06e4*/ 	.word	0x00000000
.L_174:


//--------------------- .nv.info._ZN7cutlass13device_kernelIN5flash19enable_sm80_to_sm89INS1_16FlashAttnFwdSm80INS1_25CollectiveMainloopFwdSm80ILi4ELi1ELb0EN4cute5tupleIJNS5_1CILi128EEENS7_ILi64EEENS7_ILi96EEEEEELi96ENS_10bfloat16_tEfNS_4arch4Sm80ELb1ELb0ELb1ELb0ELb0ELb0ELb1ELb0EEENS1_21CollectiveEpilogueFwdINS6_IJS8_SA_S9_EEENS6_IJNS7_ILi1EEESI_SI_EEESC_SE_Li128ELb0ELb1ELb0ELb0EEENS1_30DynamicPersistentTileSchedulerILi128ELi128ELb0ELb1ELb0EEEEEEEEEvNT_6ParamsE --------------------------
	.section	.nv.info._ZN7cutlass13device_kernelIN5flash19enable_sm80_to_sm89INS1_16FlashAttnFwdSm80INS1_25CollectiveMainloopFwdSm80ILi4ELi1ELb0EN4cute5tupleIJNS5_1CILi128EEENS7_ILi64EEENS7_ILi96EEEEEELi96ENS_10bfloat16_tEfNS_4arch4Sm80ELb1ELb0ELb1ELb0ELb0ELb0ELb1ELb0EEENS1_21CollectiveEpilogueFwdINS6_IJS8_SA_S9_EEENS6_IJNS7_ILi1EEESI_SI_EEESC_SE_Li128ELb0ELb1ELb0ELb0EEENS1_30DynamicPersistentTileSchedulerILi128ELi128ELb0ELb1ELb0EEEEEEEEEvNT_6ParamsE,"",@"SHT_CUDA_INFO"
	.sectionflags	@""
	.align	4


	//----- nvinfo : EIATTR_CUDA_API_VERSION
	.align		4
        /*0000*/ 	.byte	0x04, 0x37
        /*0002*/ 	.short	(.L_176 - .L_175)
.L_175:
        /*0004*/ 	.word	0x00000082


	//----- nvinfo : EIATTR_SW2861232_WAR
	.align		4
.L_176:
        /*0008*/ 	.byte	0x01, 0x35
	.zero		2


	//----- nvinfo : EIATTR_PARAM_CBANK
	.align		4
        /*000c*/ 	.byte	0x04, 0x0a
        /*000e*/ 	.short	(.L_178 - .L_177)
	.align		4
.L_177:
        /*0010*/ 	.word	index@(.nv.constant0._ZN7cutlass13device_kernelIN5flash19enable_sm80_to_sm89INS1_16FlashAttnFwdSm80INS1_25CollectiveMainloopFwdSm80ILi4ELi1ELb0EN4cute5tupleIJNS5_1CILi128EEENS7_ILi64EEENS7_ILi96EEEEEELi96ENS_10bfloat16_tEfNS_4arch4Sm80ELb1ELb0ELb1ELb0ELb0ELb0ELb1ELb0EEENS1_21CollectiveEpilogueFwdINS6_IJS8_SA_S9_EEENS6_IJNS7_ILi1EEESI_SI_EEESC_SE_Li128ELb0ELb1ELb0ELb0EEENS1_30DynamicPersistentTileSchedulerILi128ELi128ELb0ELb1ELb0EEEEEEEEEvNT_6ParamsE)
        /*0014*/ 	.short	0x0160
        /*0016*/ 	.short	0x0428


	//----- nvinfo : EIATTR_CBANK_PARAM_SIZE
	.align		4
.L_178:
        /*0018*/ 	.byte	0x03, 0x19
        /*001a*/ 	.short	0x0428


	//----- nvinfo : EIATTR_KPARAM_INFO
	.align		4
        /*001c*/ 	.byte	0x04, 0x17
        /*001e*/ 	.short	(.L_180 - .L_179)
.L_179:
        /*0020*/ 	.word	0x00000000
        /*0024*/ 	.short	0x0000
        /*0026*/ 	.short	0x0000
        /*0028*/ 	.byte	0x00, 0xf0, 0xa1, 0x10


	//----- nvinfo : EIATTR_MAXREG_COUNT
	.align		4
.L_180:
        /*002c*/ 	.byte	0x03, 0x1b
        /*002e*/ 	.short	0x00ff


	//----- nvinfo : EIATTR_NUM_BARRIERS
	.align		4
        /*0030*/ 	.byte	0x02, 0x4c
        /*0032*/ 	.byte	0x06
	.zero		1


	//----- nvinfo : EIATTR_ANNOTATIONS
	.align		4
        /*0034*/ 	.byte	0x04, 0x55
        /*0036*/ 	.short	(.L_182 - .L_181)


	//   ....[0]....
.L_181:
        /* <DEDUP_REMOVED lines=78> */


	//----- nvinfo : EIATTR_MERCURY_ISA_VERSION
	.align		4
.L_182:
        /*0508*/ 	.byte	0x03, 0x5f
        /*050a*/ 	.short	0x0000


	//----- nvinfo : EIATTR_INT_WARP_WIDE_INSTR_OFFSETS
	.align		4
        /*050c*/ 	.byte	0x04, 0x31
        /*050e*/ 	.short	(.L_184 - .L_183)


	//   ....[0]....
.L_183:
        /*0510*/ 	.word	0x0000ec00


	//   ....[1]....
        /*0514*/ 	.word	0x0000ec80


	//----- nvinfo : EIATTR_COOP_GROUP_MASK_REGIDS
	.align		4
.L_184:
        /*0518*/ 	.byte	0x04, 0x29
        /*051a*/ 	.short	(.L_186 - .L_185)


	//   ....[0]....
.L_185:
        /*051c*/ 	.word	0xffffffff


	//   ....[1]....
        /*0520*/ 	.word	0xffffffff


	//   ....[2]....
        /*0524*/ 	.word	0xffffffff


	//   ....[3]....
        /*0528*/ 	.word	0xffffffff


	//   ....[4]....
        /*052c*/ 	.word	0xffffffff


	//   ....[5]....
        /*0530*/ 	.word	0xffffffff


	//   ....[6]....
        /*0534*/ 	.word	0xffffffff


	//   ....[7]....
        /*0538*/ 	.word	0xffffffff


	//   ....[8]....
        /*053c*/ 	.word	0xffffffff


	//   ....[9]....
        /*0540*/ 	.word	0xffffffff


	//   ....[10]....
        /*0544*/ 	.word	0xffffffff


	//   ....[11]....
        /*0548*/ 	.word	0xffffffff


	//   ....[12]....
        /*054c*/ 	.word	0xffffffff


	//   ....[13]....
        /*0550*/ 	.word	0xffffffff


	//   ....[14]....
        /*0554*/ 	.word	0xffffffff


	//   ....[15]....
        /*0558*/ 	.word	0xffffffff


	//   ....[16]....
        /*055c*/ 	.word	0xffffffff


	//   ....[17]....
        /*0560*/ 	.word	0xffffffff


	//   ....[18]....
        /*0564*/ 	.word	0xffffffff


	//   ....[19]....
        /*0568*/ 	.word	0xffffffff


	//   ....[20]....
        /*056c*/ 	.word	0xffffffff


	//   ....[21]....
        /*0570*/ 	.word	0xffffffff


	//   ....[22]....
        /*0574*/ 	.word	0xffffffff


	//   ....[23]....
        /*0578*/ 	.word	0xffffffff


	//   ....[24]....
        /*057c*/ 	.word	0xffffffff


	//   ....[25]....
        /*0580*/ 	.word	0xffffffff


	//   ....[26]....
        /*0584*/ 	.word	0xffffffff


	//   ....[27]....
        /*0588*/ 	.word	0xffffffff


	//   ....[28]....
        /*058c*/ 	.word	0xffffffff


	//   ....[29]....
        /*0590*/ 	.word	0xffffffff


	//   ....[30]....
        /*0594*/ 	.word	0xffffffff


	//   ....[31]....
        /*0598*/ 	.word	0xffffffff


	//   ....[32]....
        /*059c*/ 	.word	0xffffffff


	//   ....[33]....
        /*05a0*/ 	.word	0xffffffff


	//   ....[34]....
        /*05a4*/ 	.word	0xffffffff


	//   ....[35]....
        /*05a8*/ 	.word	0xffffffff


	//   ....[36]....
        /*05ac*/ 	.word	0xffffffff


	//   ....[37]....
        /*05b0*/ 	.word	0xffffffff


	//   ....[38]....
        /*05b4*/ 	.word	0xffffffff


	//   ....[39]....
        /*05b8*/ 	.word	0xffffffff


	//   ....[40]....
        /*05bc*/ 	.word	0xffffffff


	//   ....[41]....
        /*05c0*/ 	.word	0xffffffff


	//   ....[42]....
        /*05c4*/ 	.word	0xffffffff


	//   ....[43]....
        /*05c8*/ 	.word	0xffffffff


	//   ....[44]....
        /*05cc*/ 	.word	0xffffffff


	//   ....[45]....
        /*05d0*/ 	.word	0xffffffff


	//   ....[46]....
        /*05d4*/ 	.word	0xffffffff


	//   ....[47]....
        /*05d8*/ 	.word	0xffffffff


	//   ....[48]....
        /*05dc*/ 	.word	0xffffffff


	//   ....[49]....
        /*05e0*/ 	.word	0xffffffff


	//   ....[50]....
        /*05e4*/ 	.word	0xffffffff


	//   ....[51]....
        /*05e8*/ 	.word	0xffffffff


	//   ....[52]....
        /*05ec*/ 	.word	0xffffffff


	//   ....[53]....
        /*05f0*/ 	.word	0xffffffff


	//   ....[54]....
        /*05f4*/ 	.word	0xffffffff


	//   ....[55]....
        /*05f8*/ 	.word	0xffffffff


	//   ....[56]....
        /*05fc*/ 	.word	0xffffffff


	//   ....[57]....
        /*0600*/ 	.word	0xffffffff


	//   ....[58]....
        /*0604*/ 	.word	0xffffffff


	//   ....[59]....
        /*0608*/ 	.word	0xffffffff


	//   ....[60]....
        /*060c*/ 	.word	0xffffffff


	//   ....[61]....
        /*0610*/ 	.word	0xffffffff


	//   ....[62]....
        /*0614*/ 	.word	0xffffffff


	//   ....[63]....
        /*0618*/ 	.word	0xffffffff


	//   ....[64]....
        /*061c*/ 	.word	0xffffffff


	//   ....[65]....
        /*0620*/ 	.word	0xffffffff


	//   ....[66]....
        /*0624*/ 	.word	0xffffffff


	//   ....[67]....
        /*0628*/ 	.word	0xffffffff


	//   ....[68]....
        /*062c*/ 	.word	0xffffffff


	//   ....[69]....
        /*0630*/ 	.word	0xffffffff


	//   ....[70]....
        /*0634*/ 	.word	0xffffffff


	//   ....[71]....
        /*0638*/ 	.word	0xffffffff


	//   ....[72]....
        /*063c*/ 	.word	0xffffffff


	//   ....[73]....
        /*0640*/ 	.word	0xffffffff


	//   ....[74]....
        /*0644*/ 	.word	0xffffffff


	//   ....[75]....
        /*0648*/ 	.word	0xffffffff


	//   ....[76]....
        /*064c*/ 	.word	0xffffffff


	//   ....[77]....
        /*0650*/ 	.word	0xffffffff


	//   ....[78]....
        /*0654*/ 	.word	0xffffffff


	//   ....[79]....
        /*0658*/ 	.word	0xffffffff


	//   ....[80]....
        /*065c*/ 	.word	0xffffffff


	//   ....[81]....
        /*0660*/ 	.word	0xffffffff


	//   ....[82]....
        /*0664*/ 	.word	0xffffffff


	//   ....[83]....
        /*0668*/ 	.word	0xffffffff


	//   ....[84]....
        /*066c*/ 	.word	0xffffffff


	//   ....[85]....
        /*0670*/ 	.word	0xffffffff


	//   ....[86]....
        /*0674*/ 	.word	0xffffffff


	//   ....[87]....
        /*0678*/ 	.word	0xffffffff


	//   ....[88]....
        /*067c*/ 	.word	0xffffffff


	//   ....[89]....
        /*0680*/ 	.word	0xffffffff


	//   ....[90]....
        /*0684*/ 	.word	0xffffffff


	//   ....[91]....
        /*0688*/ 	.word	0xffffffff


	//   ....[92]....
        /*068c*/ 	.word	0xffffffff


	//   ....[93]....
        /*0690*/ 	.word	0xffffffff


	//   ....[94]....
        /*0694*/ 	.word	0xffffffff


	//   ....[95]....
        /*0698*/ 	.word	0xffffffff


	//   ....[96]....
        /*069c*/ 	.word	0xffffffff


	//   ....[97]....
        /*06a0*/ 	.word	0xffffffff


	//   ....[98]....
        /*06a4*/ 	.word	0xffffffff


	//   ....[99]....
        /*06a8*/ 	.word	0xffffffff


	//----- nvinfo : EIATTR_COOP_GROUP_INSTR_OFFSETS
	.align		4
.L_186:
        /*06ac*/ 	.byte	0x04, 0x28
        /*06ae*/ 	.short	(.L_188 - .L_187)


	//   ....[0]....
.L_187:
        /*06b0*/ 	.word	0x00000050


	//   ....[1]....
        /*06b4*/ 	.word	0x00001800


	//   ....[2]....
        /*06b8*/ 	.word	0x00001820


	//   ....[3]....
        /*06bc*/ 	.word	0x000019f0


	//   ....[4]....
        /*06c0*/ 	.word	0x00001a00


	//   ....[5]....
        /*06c4*/ 	.word	0x00001bc0


	//   ....[6]....
        /*06c8*/ 	.word	0x00001be0


	//   ....[7]....
        /*06cc*/ 	.word	0x00001da0


	//   ....[8]....
        /*06d0*/ 	.word	0x00001db0


	//   ....[9]....
        /*06d4*/ 	.word	0x000037a0


	//   ....[10]....
        /*06d8*/ 	.word	0x000037e0


	//   ....[11]....
        /*06dc*/ 	.word	0x00003d40


	//   ....[12]....
        /*06e0*/ 	.word	0x00003d70


	//   ....[13]....
        /*06e4*/ 	.word	0x00003da0


	//   ....[14]....
        /*06e8*/ 	.word	0x00003e50


	//   ....[15]....
        /*06ec*/ 	.word	0x00003e80


	//   ....[16]....
        /*06f0*/ 	.word	0x00003f50


	//   ....[17]....
        /*06f4*/ 	.word	0x00004520


	//   ....[18]....
        /*06f8*/ 	.word	0x000046a0


	//   ....[19]....
        /*06fc*/ 	.word	0x000046d0


	//   ....[20]....
        /*0700*/ 	.word	0x00004750


	//   ....[21]....
        /*0704*/ 	.word	0x00006b00


	//   ....[22]....
        /*0708*/ 	.word	0x00006b50


	//   ....[23]....
        /*070c*/ 	.word	0x00006bb0


	//   ....[24]....
        /*0710*/ 	.word	0x00006c20


	//   ....[25]....
        /*0714*/ 	.word	0x00007b50


	//   ....[26]....
        /*0718*/ 	.word	0x00007d60


	//   ....[27]....
        /*071c*/ 	.word	0x00008020


	//   ....[28]....
        /*0720*/ 	.word	0x00008120


	//   ....[29]....
        /*0724*/ 	.word	0x00008170


	//   ....[30]....
        /*0728*/ 	.word	0x000081f0


	//   ....[31]....
        /*072c*/ 	.word	0x00008220


	//   ....[32]....
        /*0730*/ 	.word	0x00008340


	//   ....[33]....
        /*0734*/ 	.word	0x0000bb00


	//   ....[34]....
        /*0738*/ 	.word	0x0000bb90


	//   ....[35]....
        /*073c*/ 	.word	0x0000bbc0


	//   ....[36]....
        /*0740*/ 	.word	0x0000bbf0


	//   ....[37]....
        /*0744*/ 	.word	0x0000bc70


	//   ....[38]....
        /*0748*/ 	.word	0x0000bcb0


	//   ....[39]....
        /*074c*/ 	.word	0x0000c1e0


	//   ....[40]....
        /*0750*/ 	.word	0x0000c350


	//   ....[41]....
        /*0754*/ 	.word	0x0000e200


	//   ....[42]....
        /*0758*/ 	.word	0x0000e270


	//   ....[43]....
        /*075c*/ 	.word	0x0000e280


	//   ....[44]....
        /*0760*/ 	.word	0x0000e290


	//   ....[45]....
        /*0764*/ 	.word	0x0000e2c0


	//   ....[46]....
        /*0768*/ 	.word	0x0000e2e0


	//   ....[47]....
        /*076c*/ 	.word	0x0000e2f0


	//   ....[48]....
        /*0770*/ 	.word	0x0000e300


	//   ....[49]....
        /*0774*/ 	.word	0x0000f410


	//   ....[50]....
        /*0778*/ 	.word	0x0000f800


	//   ....[51]....
        /*077c*/ 	.word	0x0000f830


	//   ....[52]....
        /*0780*/ 	.word	0x0000f860


	//   ....[53]....
        /*0784*/ 	.word	0x0000f880


	//   ....[54]....
        /*0788*/ 	.word	0x0000f890


	//   ....[55]....
        /*078c*/ 	.word	0x0000f8a0


	//   ....[56]....
        /*0790*/ 	.word	0x0000f8b0


	//   ....[57]....
        /*0794*/ 	.word	0x0000f8c0


	//   ....[58]....
        /*0798*/ 	.word	0x0000fb40


	//   ....[59]....
        /*079c*/ 	.word	0x0000fb50


	//   ....[60]....
        /*07a0*/ 	.word	0x0000fc80


	//   ....[61]....
        /*07a4*/ 	.word	0x0000fcb0


	//   ....[62]....
        /*07a8*/ 	.word	0x0000fdb0


	//   ....[63]....
        /*07ac*/ 	.word	0x0000fde0


	//   ....[64]....
        /*07b0*/ 	.word	0x0000fed0


	//   ....[65]....
        /*07b4*/ 	.word	0x0000fee0


	//   ....[66]....
        /*07b8*/ 	.word	0x000104b0


	//   ....[67]....
        /*07bc*/ 	.word	0x000104d0


	//   ....[68]....
        /*07c0*/ 	.word	0x00010660


	//   ....[69]....
        /*07c4*/ 	.word	0x00010670


	//   ....[70]....
        /*07c8*/ 	.word	0x000107f0


	//   ....[71]....
        /*07cc*/ 	.word	0x00010810


	//   ....[72]....
        /*07d0*/ 	.word	0x00010990


	//   ....[73]....
        /*07d4*/ 	.word	0x000109a0


	//   ....[74]....
        /*07d8*/ 	.word	0x00010b90


	//   ....[75]....
        /*07dc*/ 	.word	0x00010c80


	//   ....[76]....
        /*07e0*/ 	.word	0x00010cf0


	//   ....[77]....
        /*07e4*/ 	.word	0x00010d50


	//   ....[78]....
        /*07e8*/ 	.word	0x00010db0


	//   ....[79]....
        /*07ec*/ 	.word	0x00010e10


	//   ....[80]....
        /*07f0*/ 	.word	0x00010e80


	//   ....[81]....
        /*07f4*/ 	.word	0x00010ee0


	//   ....[82]....
        /*07f8*/ 	.word	0x00010f40


	//   ....[83]....
        /*07fc*/ 	.word	0x00010f90


	//   ....[84]....
        /*0800*/ 	.word	0x00010ff0


	//   ....[85]....
        /*0804*/ 	.word	0x00011040


	//   ....[86]....
        /*0808*/ 	.word	0x000110a0


	//   ....[87]....
        /*080c*/ 	.word	0x000110f0


	//   ....[88]....
        /*0810*/ 	.word	0x00011150


	//   ....[89]....
        /*0814*/ 	.word	0x000111a0


	//   ....[90]....
        /*0818*/ 	.word	0x00011200


	//   ....[91]....
        /*081c*/ 	.word	0x00011260


	//   ....[92]....
        /*0820*/ 	.word	0x000112d0


	//   ....[93]....
        /*0824*/ 	.word	0x00011330


	//   ....[94]....
        /*0828*/ 	.word	0x00011390


	//   ....[95]....
        /*082c*/ 	.word	0x000113f0


	//   ....[96]....
        /*0830*/ 	.word	0x00011460


	//   ....[97]....
        /*0834*/ 	.word	0x000114c0


	//   ....[98]....
        /*0838*/ 	.word	0x00011520


	//   ....[99]....
        /*083c*/ 	.word	0x00011580


	//----- nvinfo : EIATTR_EXIT_INSTR_OFFSETS
	.align		4
.L_188:
        /*0840*/ 	.byte	0x04, 0x1c
        /*0842*/ 	.short	(.L_190 - .L_189)


	//   ....[0]....
.L_189:
        /*0844*/ 	.word	0x000000a0


	//   ....[1]....
        /*0848*/ 	.word	0x00010c30


	//----- nvinfo : EIATTR_MAX_THREADS
	.align		4
.L_190:
        /*084c*/ 	.byte	0x04, 0x05
        /*084e*/ 	.short	(.L_192 - .L_191)
.L_191:
        /*0850*/ 	.word	0x00000080
        /*0854*/ 	.word	0x00000001
        /*0858*/ 	.word	0x00000001


	//----- nvinfo : EIATTR_CRS_STACK_SIZE
	.align		4
.L_192:
        /*085c*/ 	.byte	0x04, 0x1e
        /*085e*/ 	.short	(.L_194 - .L_193)
.L_193:
        /*0860*/ 	.word	0x00000000
.L_194:


//--------------------- .nv.info._ZN7cutlass13device_kernelIN5flash19enable_sm80_to_sm89INS1_16FlashAttnFwdSm80INS1_25CollectiveMainloopFwdSm80ILi4ELi1ELb0EN4cute5tupleIJNS5_1CILi128EEENS7_ILi64EEENS7_ILi96EEEEEELi96ENS_10bfloat16_tEfNS_4arch4Sm80ELb1ELb0ELb1ELb1ELb0ELb0ELb1ELb0EEENS1_21CollectiveEpilogueFwdINS6_IJS8_SA_S9_EEENS6_IJNS7_ILi1EEESI_SI_EEESC_SE_Li128ELb1ELb1ELb0ELb0EEENS1_19SingleTileSchedulerILb1ELb0ELb1ELi128EEEEEEEEEvNT_6ParamsE --------------------------
	.section	.nv.info._ZN7cutlass13device_kernelIN5flash19enable_sm80_to_sm89INS1_16FlashAttnFwdSm80INS1_25CollectiveMainloopFwdSm80ILi4ELi1ELb0EN4cute5tupleIJNS5_1CILi128EEENS7_ILi64EEENS7_ILi96EEEEEELi96ENS_10bfloat16_tEfNS_4arch4Sm80ELb1ELb0ELb1ELb1ELb0ELb0ELb1ELb0EEENS1_21CollectiveEpilogueFwdINS6_IJS8_SA_S9_EEENS6_IJNS7_ILi1EEESI_SI_EEESC_SE_Li128ELb1ELb1ELb0ELb0EEENS1_19SingleTileSchedulerILb1ELb0ELb1ELi128EEEEEEEEEvNT_6ParamsE,"",@"SHT_CUDA_INFO"
	.sectionflags	@""
	.align	4


	//----- nvinfo : EIATTR_CUDA_API_VERSION
	.align		4
        /*0000*/ 	.byte	0x04, 0x37
        /*0002*/ 	.short	(.L_196 - .L_195)
.L_195:
        /*0004*/ 	.word	0x00000082


	//----- nvinfo : EIATTR_SW2861232_WAR
	.align		4
.L_196:
        /*0008*/ 	.byte	0x01, 0x35
	.zero		2


	//----- nvinfo : EIATTR_PARAM_CBANK
	.align		4
        /*000c*/ 	.byte	0x04, 0x0a
        /*000e*/ 	.short	(.L_198 - .L_197)
	.align		4
.L_197:
        /*0010*/ 	.word	index@(.nv.constant0._ZN7cutlass13device_kernelIN5flash19enable_sm80_to_sm89INS1_16FlashAttnFwdSm80INS1_25CollectiveMainloopFwdSm80ILi4ELi1ELb0EN4cute5tupleIJNS5_1CILi128EEENS7_ILi64EEENS7_ILi96EEEEEELi96ENS_10bfloat16_tEfNS_4arch4Sm80ELb1ELb0ELb1ELb1ELb0ELb0ELb1ELb0EEENS1_21CollectiveEpilogueFwdINS6_IJS8_SA_S9_EEENS6_IJNS7_ILi1EEESI_SI_EEESC_SE_Li128ELb1ELb1ELb0ELb0EEENS1_19SingleTileSchedulerILb1ELb0ELb1ELi128EEEEEEEEEvNT_6ParamsE)
        /*0014*/ 	.short	0x0160
        /*0016*/ 	.short	0x0418


	//----- nvinfo : EIATTR_CBANK_PARAM_SIZE
	.align		4
.L_198:
        /*0018*/ 	.byte	0x03, 0x19
        /*001a*/ 	.short	0x0418


	//----- nvinfo : EIATTR_KPARAM_INFO
	.align		4
        /*001c*/ 	.byte	0x04, 0x17
        /*001e*/ 	.short	(.L_200 - .L_199)
.L_199:
        /*0020*/ 	.word	0x00000000
        /*0024*/ 	.short	0x0000
        /*0026*/ 	.short	0x0000
        /*0028*/ 	.byte	0x00, 0xf0, 0x61, 0x10


	//----- nvinfo : EIATTR_MAXREG_COUNT
	.align		4
.L_200:
        /*002c*/ 	.byte	0x03, 0x1b
        /*002e*/ 	.short	0x00ff


	//----- nvinfo : EIATTR_NUM_BARRIERS
	.align		4
        /*0030*/ 	.byte	0x02, 0x4c
        /*0032*/ 	.byte	0x02
	.zero		1


	//----- nvinfo : EIATTR_ANNOTATIONS
	.align		4
        /*0034*/ 	.byte	0x04, 0x55
        /*0036*/ 	.short	(.L_202 - .L_201)


	//   ....[0]....
.L_201:
        /* <DEDUP_REMOVED lines=48> */


	//----- nvinfo : EIATTR_MERCURY_ISA_VERSION
	.align		4
.L_202:
        /*0320*/ 	.byte	0x03, 0x5f
        /*0322*/ 	.short	0x0000


	//----- nvinfo : EIATTR_COOP_GROUP_MASK_REGIDS
	.align		4
        /*0324*/ 	.byte	0x04, 0x29
        /*0326*/ 	.short	(.L_204 - .L_203)


	//   ....[0]....
.L_203:
        /*0328*/ 	.word	0xffffffff


	//   ....[1]....
        /*032c*/ 	.word	0xffffffff


	//   ....[2]....
        /*0330*/ 	.word	0xffffffff


	//   ....[3]....
        /*0334*/ 	.word	0xffffffff


	//   ....[4]....
        /*0338*/ 	.word	0xffffffff


	//   ....[5]....
        /*033c*/ 	.word	0xffffffff


	//   ....[6]....
        /*0340*/ 	.word	0xffffffff


	//   ....[7]....
        /*0344*/ 	.word	0xffffffff


	//   ....[8]....
        /*0348*/ 	.word	0xffffffff


	//   ....[9]....
        /*034c*/ 	.word	0xffffffff


	//   ....[10]....
        /*0350*/ 	.word	0xffffffff


	//   ....[11]....
        /*0354*/ 	.word	0xffffffff


	//   ....[12]....
        /*0358*/ 	.word	0xffffffff


	//   ....[13]....
        /*035c*/ 	.word	0xffffffff


	//   ....[14]....
        /*0360*/ 	.word	0xffffffff


	//   ....[15]....
        /*0364*/ 	.word	0xffffffff


	//   ....[16]....
        /*0368*/ 	.word	0xffffffff


	//   ....[17]....
        /*036c*/ 	.word	0xffffffff


	//   ....[18]....
        /*0370*/ 	.word	0xffffffff


	//   ....[19]....
        /*0374*/ 	.word	0xffffffff


	//   ....[20]....
        /*0378*/ 	.word	0xffffffff


	//   ....[21]....
        /*037c*/ 	.word	0xffffffff


	//   ....[22]....
        /*0380*/ 	.word	0xffffffff


	//   ....[23]....
        /*0384*/ 	.word	0xffffffff


	//   ....[24]....
        /*0388*/ 	.word	0xffffffff


	//   ....[25]....
        /*038c*/ 	.word	0xffffffff


	//   ....[26]....
        /*0390*/ 	.word	0xffffffff


	//   ....[27]....
        /*0394*/ 	.word	0xffffffff


	//   ....[28]....
        /*0398*/ 	.word	0xffffffff


	//   ....[29]....
        /*039c*/ 	.word	0xffffffff


	//   ....[30]....
        /*03a0*/ 	.word	0xffffffff


	//   ....[31]....
        /*03a4*/ 	.word	0xffffffff


	//   ....[32]....
        /*03a8*/ 	.word	0xffffffff


	//   ....[33]....
        /*03ac*/ 	.word	0xffffffff


	//   ....[34]....
        /*03b0*/ 	.word	0xffffffff


	//   ....[35]....
        /*03b4*/ 	.word	0xffffffff


	//   ....[36]....
        /*03b8*/ 	.word	0xffffffff


	//   ....[37]....
        /*03bc*/ 	.word	0xffffffff


	//   ....[38]....
        /*03c0*/ 	.word	0xffffffff


	//   ....[39]....
        /*03c4*/ 	.word	0xffffffff


	//   ....[40]....
        /*03c8*/ 	.word	0xffffffff


	//   ....[41]....
        /*03cc*/ 	.word	0xffffffff


	//   ....[42]....
        /*03d0*/ 	.word	0xffffffff


	//   ....[43]....
        /*03d4*/ 	.word	0xffffffff


	//   ....[44]....
        /*03d8*/ 	.word	0xffffffff


	//   ....[45]....
        /*03dc*/ 	.word	0xffffffff


	//   ....[46]....
        /*03e0*/ 	.word	0xffffffff


	//   ....[47]....
        /*03e4*/ 	.word	0xffffffff


	//   ....[48]....
        /*03e8*/ 	.word	0xffffffff


	//   ....[49]....
        /*03ec*/ 	.word	0xffffffff


	//   ....[50]....
        /*03f0*/ 	.word	0xffffffff


	//   ....[51]....
        /*03f4*/ 	.word	0xffffffff


	//   ....[52]....
        /*03f8*/ 	.word	0xffffffff


	//   ....[53]....
        /*03fc*/ 	.word	0xffffffff


	//   ....[54]....
        /*0400*/ 	.word	0xffffffff


	//   ....[55]....
        /*0404*/ 	.word	0xffffffff


	//   ....[56]....
        /*0408*/ 	.word	0xffffffff


	//   ....[57]....
        /*040c*/ 	.word	0xffffffff


	//   ....[58]....
        /*0410*/ 	.word	0xffffffff


	//   ....[59]....
        /*0414*/ 	.word	0xffffffff


	//   ....[60]....
        /*0418*/ 	.word	0xffffffff


	//   ....[61]....
        /*041c*/ 	.word	0xffffffff


	//   ....[62]....
        /*0420*/ 	.word	0xffffffff


	//   ....[63]....
        /*0424*/ 	.word	0xffffffff


	//   ....[64]....
        /*0428*/ 	.word	0xffffffff


	//   ....[65]....
        /*042c*/ 	.word	0xffffffff


	//   ....[66]....
        /*0430*/ 	.word	0xffffffff


	//   ....[67]....
        /*0434*/ 	.word	0xffffffff


	//   ....[68]....
        /*0438*/ 	.word	0xffffffff


	//   ....[69]....
        /*043c*/ 	.word	0xffffffff


	//   ....[70]....
        /*0440*/ 	.word	0xffffffff


	//   ....[71]....
        /*0444*/ 	.word	0xffffffff


	//   ....[72]....
        /*0448*/ 	.word	0xffffffff


	//----- nvinfo : EIATTR_COOP_GROUP_INSTR_OFFSETS
	.align		4
.L_204:
        /*044c*/ 	.byte	0x04, 0x28
        /*044e*/ 	.short	(.L_206 - .L_205)


	//   ....[0]....
.L_205:
        /*0450*/ 	.word	0x00000090


	//   ....[1]....
        /*0454*/ 	.word	0x000012a0


	//   ....[2]....
        /*0458*/ 	.word	0x00001390


	//   ....[3]....
        /*045c*/ 	.word	0x000014e0


	//   ....[4]....
        /*0460*/ 	.word	0x00001510


	//   ....[5]....
        /*0464*/ 	.word	0x00001660


	//   ....[6]....
        /*0468*/ 	.word	0x00001690


	//   ....[7]....
        /*046c*/ 	.word	0x000017d0


	//   ....[8]....
        /*0470*/ 	.word	0x00001810


	//   ....[9]....
        /*0474*/ 	.word	0x00002eb0


	//   ....[10]....
        /*0478*/ 	.word	0x00002ed0


	//   ....[11]....
        /*047c*/ 	.word	0x00002ef0


	//   ....[12]....
        /*0480*/ 	.word	0x00002f10


	//   ....[13]....
        /*0484*/ 	.word	0x00003890


	//   ....[14]....
        /*0488*/ 	.word	0x00003ac0


	//   ....[15]....
        /*048c*/ 	.word	0x00003af0


	//   ....[16]....
        /*0490*/ 	.word	0x00003c50


	//   ....[17]....
        /*0494*/ 	.word	0x00003fe0


	//   ....[18]....
        /*0498*/ 	.word	0x00004190


	//   ....[19]....
        /*049c*/ 	.word	0x000041c0


	//   ....[20]....
        /*04a0*/ 	.word	0x000043f0


	//   ....[21]....
        /*04a4*/ 	.word	0x00006fe0


	//   ....[22]....
        /*04a8*/ 	.word	0x00007020


	//   ....[23]....
        /*04ac*/ 	.word	0x00007060


	//   ....[24]....
        /*04b0*/ 	.word	0x000070b0


	//   ....[25]....
        /*04b4*/ 	.word	0x00007c50


	//   ....[26]....
        /*04b8*/ 	.word	0x00007cf0


	//   ....[27]....
        /*04bc*/ 	.word	0x00007d70


	//   ....[28]....
        /*04c0*/ 	.word	0x00007e40


	//   ....[29]....
        /*04c4*/ 	.word	0x00008060


	//   ....[30]....
        /*04c8*/ 	.word	0x00008190


	//   ....[31]....
        /*04cc*/ 	.word	0x00008270


	//   ....[32]....
        /*04d0*/ 	.word	0x00008340


	//   ....[33]....
        /*04d4*/ 	.word	0x0000bbf0


	//   ....[34]....
        /*04d8*/ 	.word	0x0000bc80


	//   ....[35]....
        /*04dc*/ 	.word	0x0000bd00


	//   ....[36]....
        /*04e0*/ 	.word	0x0000bd90


	//   ....[37]....
        /*04e4*/ 	.word	0x0000be70


	//   ....[38]....
        /*04e8*/ 	.word	0x0000bf20


	//   ....[39]....
        /*04ec*/ 	.word	0x0000c210


	//   ....[40]....
        /*04f0*/ 	.word	0x0000c380


	//   ....[41]....
        /*04f4*/ 	.word	0x0000e410


	//   ....[42]....
        /*04f8*/ 	.word	0x0000e420


	//   ....[43]....
        /*04fc*/ 	.word	0x0000e430


	//   ....[44]....
        /*0500*/ 	.word	0x0000e440


	//   ....[45]....
        /*0504*/ 	.word	0x0000e470


	//   ....[46]....
        /*0508*/ 	.word	0x0000e490


	//   ....[47]....
        /*050c*/ 	.word	0x0000e4b0


	//   ....[48]....
        /*0510*/ 	.word	0x0000e4c0


	//   ....[49]....
        /*0514*/ 	.word	0x0000fba0


	//   ....[50]....
        /*0518*/ 	.word	0x0000fbe0


	//   ....[51]....
        /*051c*/ 	.word	0x0000fc10


	//   ....[52]....
        /*0520*/ 	.word	0x0000fc30


	//   ....[53]....
        /*0524*/ 	.word	0x0000fc40


	//   ....[54]....
        /*0528*/ 	.word	0x0000fc50


	//   ....[55]....
        /*052c*/ 	.word	0x0000fc60


	//   ....[56]....
        /*0530*/ 	.word	0x0000fc70


	//   ....[57]....
        /*0534*/ 	.word	0x0000fe80


	//   ....[58]....
        /*0538*/ 	.word	0x0000fe90


	//   ....[59]....
        /*053c*/ 	.word	0x00010010


	//   ....[60]....
        /*0540*/ 	.word	0x00010040


	//   ....[61]....
        /*0544*/ 	.word	0x00010190


	//   ....[62]....
        /*0548*/ 	.word	0x000101c0


	//   ....[63]....
        /*054c*/ 	.word	0x00010310


	//   ....[64]....
        /*0550*/ 	.word	0x00010330


	//   ....[65]....
        /*0554*/ 	.word	0x00010b30


	//   ....[66]....
        /*0558*/ 	.word	0x00010b50


	//   ....[67]....
        /*055c*/ 	.word	0x00010ca0


	//   ....[68]....
        /*0560*/ 	.word	0x00010cd0


	//   ....[69]....
        /*0564*/ 	.word	0x00010e00


	//   ....[70]....
        /*0568*/ 	.word	0x00010e30


	//   ....[71]....
        /*056c*/ 	.word	0x00010f60


	//   ....[72]....
        /*0570*/ 	.word	0x00010f80


	//----- nvinfo : EIATTR_EXIT_INSTR_OFFSETS
	.align		4
.L_206:
        /*0574*/ 	.byte	0x04, 0x1c
        /*0576*/ 	.short	(.L_208 - .L_207)


	//   ....[0]....
.L_207:
        /*0578*/ 	.word	0x00000370


	//   ....[1]....
        /*057c*/ 	.word	0x00010340


	//   ....[2]....
        /*0580*/ 	.word	0x00010410


	//   ....[3]....
        /*0584*/ 	.word	0x00010470


	//   ....[4]....
        /*0588*/ 	.word	0x00010f90


	//   ....[5]....
        /*058c*/ 	.word	0x00011040


	//   ....[6]....
        /*0590*/ 	.word	0x000110a0


	//----- nvinfo : EIATTR_CTAIDZ_USED
	.align		4
.L_208:
        /*0594*/ 	.byte	0x01, 0x04
	.zero		2


	//----- nvinfo : EIATTR_MAX_THREADS
	.align		4
        /*0598*/ 	.byte	0x04, 0x05
        /*059a*/ 	.short	(.L_210 - .L_209)
.L_209:
        /*059c*/ 	.word	0x00000080
        /*05a0*/ 	.word	0x00000001
        /*05a4*/ 	.word	0x00000001


	//----- nvinfo : EIATTR_CRS_STACK_SIZE
	.align		4
.L_210:
        /*05a8*/ 	.byte	0x04, 0x1e
        /*05aa*/ 	.short	(.L_212 - .L_211)
.L_211:
        /*05ac*/ 	.word	0x00000000
.L_212:


//--------------------- .nv.info._ZN7cutlass13device_kernelIN5flash19enable_sm80_to_sm89INS1_16FlashAttnFwdSm80INS1_25CollectiveMainloopFwdSm80ILi4ELi1ELb0EN4cute5tupleIJNS5_1CILi128EEENS7_ILi64EEENS7_ILi96EEEEEELi96ENS_10bfloat16_tEfNS_4arch4Sm80ELb1ELb0ELb1ELb1ELb0ELb1ELb1ELb0EEENS1_21CollectiveEpilogueFwdINS6_IJS8_SA_S9_EEENS6_IJNS7_ILi1EEESI_SI_EEESC_SE_Li128ELb1ELb1ELb0ELb0EEENS1_19SingleTileSchedulerILb1ELb0ELb1ELi128EEEEEEEEEvNT_6ParamsE --------------------------
	.section	.nv.info._ZN7cutlass13device_kernelIN5flash19enable_sm80_to_sm89INS1_16FlashAttnFwdSm80INS1_25CollectiveMainloopFwdSm80ILi4ELi1ELb0EN4cute5tupleIJNS5_1CILi128EEENS7_ILi64EEENS7_ILi96EEEEEELi96ENS_10bfloat16_tEfNS_4arch4Sm80ELb1ELb0ELb1ELb1ELb0ELb1ELb1ELb0EEENS1_21CollectiveEpilogueFwdINS6_IJS8_SA_S9_EEENS6_IJNS7_ILi1EEESI_SI_EEESC_SE_Li128ELb1ELb1ELb0ELb0EEENS1_19SingleTileSchedulerILb1ELb0ELb1ELi128EEEEEEEEEvNT_6ParamsE,"",@"SHT_CUDA_INFO"
	.sectionflags	@""
	.align	4


	//----- nvinfo : EIATTR_CUDA_API_VERSION
	.align		4
        /*0000*/ 	.byte	0x04, 0x37
        /*0002*/ 	.short	(.L_214 - .L_213)
.L_213:
        /*0004*/ 	.word	0x00000082


	//----- nvinfo : EIATTR_SW2861232_WAR
	.align		4
.L_214:
        /*0008*/ 	.byte	0x01, 0x35
	.zero		2


	//----- nvinfo : EIATTR_PARAM_CBANK
	.align		4
        /*000c*/ 	.byte	0x04, 0x0a
        /*000e*/ 	.short	(.L_216 - .L_215)
	.align		4
.L_215:
        /*0010*/ 	.word	index@(.nv.constant0._ZN7cutlass13device_kernelIN5flash19enable_sm80_to_sm89INS1_16FlashAttnFwdSm80INS1_25CollectiveMainloopFwdSm80ILi4ELi1ELb0EN4cute5tupleIJNS5_1CILi128EEENS7_ILi64EEENS7_ILi96EEEEEELi96ENS_10bfloat16_tEfNS_4arch4Sm80ELb1ELb0ELb1ELb1ELb0ELb1ELb1ELb0EEENS1_21CollectiveEpilogueFwdINS6_IJS8_SA_S9_EEENS6_IJNS7_ILi1EEESI_SI_EEESC_SE_Li128ELb1ELb1ELb0ELb0EEENS1_19SingleTileSchedulerILb1ELb0ELb1ELi128EEEEEEEEEvNT_6ParamsE)
        /*0014*/ 	.short	0x0160
        /*0016*/ 	.short	0x0418


	//----- nvinfo : EIATTR_CBANK_PARAM_SIZE
	.align		4
.L_216:
        /*0018*/ 	.byte	0x03, 0x19
        /*001a*/ 	.short	0x0418


	//----- nvinfo : EIATTR_KPARAM_INFO
	.align		4
        /*001c*/ 	.byte	0x04, 0x17
        /*001e*/ 	.short	(.L_218 - .L_217)
.L_217:
        /*0020*/ 	.word	0x00000000
        /*0024*/ 	.short	0x0000
        /*0026*/ 	.short	0x0000
        /*0028*/ 	.byte	0x00, 0xf0, 0x61, 0x10


	//----- nvinfo : EIATTR_MAXREG_COUNT
	.align		4
.L_218:
        /*002c*/ 	.byte	0x03, 0x1b
        /*002e*/ 	.short	0x00ff


	//----- nvinfo : EIATTR_NUM_BARRIERS
	.align		4
        /*0030*/ 	.byte	0x02, 0x4c
        /*0032*/ 	.byte	0x02
	.zero		1


	//----- nvinfo : EIATTR_ANNOTATIONS
	.align		4
        /*0034*/ 	.byte	0x04, 0x55
        /*0036*/ 	.short	(.L_220 - .L_219)


	//   ....[0]....
.L_219:
        /* <DEDUP_REMOVED lines=53> */


	//----- nvinfo : EIATTR_MERCURY_ISA_VERSION
	.align		4
.L_220:
        /*0370*/ 	.byte	0x03, 0x5f
        /*0372*/ 	.short	0x0000


	//----- nvinfo : EIATTR_COOP_GROUP_MASK_REGIDS
	.align		4
        /*0374*/ 	.byte	0x04, 0x29
        /*0376*/ 	.short	(.L_222 - .L_221)


	//   ....[0]....
.L_221:
        /*0378*/ 	.word	0xffffffff


	//   ....[1]....
        /*037c*/ 	.word	0xffffffff


	//   ....[2]....
        /*0380*/ 	.word	0xffffffff


	//   ....[3]....
        /*0384*/ 	.word	0xffffffff


	//   ....[4]....
        /*0388*/ 	.word	0xffffffff


	//   ....[5]....
        /*038c*/ 	.word	0xffffffff


	//   ....[6]....
        /*0390*/ 	.word	0xffffffff


	//   ....[7]....
        /*0394*/ 	.word	0xffffffff


	//   ....[8]....
        /*0398*/ 	.word	0xffffffff


	//   ....[9]....
        /*039c*/ 	.word	0xffffffff


	//   ....[10]....
        /*03a0*/ 	.word	0xffffffff


	//   ....[11]....
        /*03a4*/ 	.word	0xffffffff


	//   ....[12]....
        /*03a8*/ 	.word	0xffffffff


	//   ....[13]....
        /*03ac*/ 	.word	0xffffffff


	//   ....[14]....
        /*03b0*/ 	.word	0xffffffff


	//   ....[15]....
        /*03b4*/ 	.word	0xffffffff


	//   ....[16]....
        /*03b8*/ 	.word	0xffffffff


	//   ....[17]....
        /*03bc*/ 	.word	0xffffffff


	//   ....[18]....
        /*03c0*/ 	.word	0xffffffff


	//   ....[19]....
        /*03c4*/ 	.word	0xffffffff


	//   ....[20]....
        /*03c8*/ 	.word	0xffffffff


	//   ....[21]....
        /*03cc*/ 	.word	0xffffffff


	//   ....[22]....
        /*03d0*/ 	.word	0xffffffff


	//   ....[23]....
        /*03d4*/ 	.word	0xffffffff


	//   ....[24]....
        /*03d8*/ 	.word	0xffffffff


	//   ....[25]....
        /*03dc*/ 	.word	0xffffffff


	//   ....[26]....
        /*03e0*/ 	.word	0xffffffff


	//   ....[27]....
        /*03e4*/ 	.word	0xffffffff


	//   ....[28]....
        /*03e8*/ 	.word	0xffffffff


	//   ....[29]....
        /*03ec*/ 	.word	0xffffffff


	//   ....[30]....
        /*03f0*/ 	.word	0xffffffff


	//   ....[31]....
        /*03f4*/ 	.word	0xffffffff


	//   ....[32]....
        /*03f8*/ 	.word	0xffffffff


	//   ....[33]....
        /*03fc*/ 	.word	0xffffffff


	//   ....[34]....
        /*0400*/ 	.word	0xffffffff


	//   ....[35]....
        /*0404*/ 	.word	0xffffffff


	//   ....[36]....
        /*0408*/ 	.word	0xffffffff


	//   ....[37]....
        /*040c*/ 	.word	0xffffffff


	//   ....[38]....
        /*0410*/ 	.word	0xffffffff


	//   ....[39]....
        /*0414*/ 	.word	0xffffffff


	//   ....[40]....
        /*0418*/ 	.word	0xffffffff


	//   ....[41]....
        /*041c*/ 	.word	0xffffffff


	//   ....[42]....
        /*0420*/ 	.word	0xffffffff


	//   ....[43]....
        /*0424*/ 	.word	0xffffffff


	//   ....[44]....
        /*0428*/ 	.word	0xffffffff


	//   ....[45]....
        /*042c*/ 	.word	0xffffffff


	//   ....[46]....
        /*0430*/ 	.word	0xffffffff


	//   ....[47]....
        /*0434*/ 	.word	0xffffffff


	//   ....[48]....
        /*0438*/ 	.word	0xffffffff


	//   ....[49]....
        /*043c*/ 	.word	0xffffffff


	//   ....[50]....
        /*0440*/ 	.word	0xffffffff


	//   ....[51]....
        /*0444*/ 	.word	0xffffffff


	//   ....[52]....
        /*0448*/ 	.word	0xffffffff


	//   ....[53]....
        /*044c*/ 	.word	0xffffffff


	//   ....[54]....
        /*0450*/ 	.word	0xffffffff


	//   ....[55]....
        /*0454*/ 	.word	0xffffffff


	//   ....[56]....
        /*0458*/ 	.word	0xffffffff


	//   ....[57]....
        /*045c*/ 	.word	0xffffffff


	//   ....[58]....
        /*0460*/ 	.word	0xffffffff


	//   ....[59]....
        /*0464*/ 	.word	0xffffffff


	//   ....[60]....
        /*0468*/ 	.word	0xffffffff


	//   ....[61]....
        /*046c*/ 	.word	0xffffffff


	//   ....[62]....
        /*0470*/ 	.word	0xffffffff


	//   ....[63]....
        /*0474*/ 	.word	0xffffffff


	//   ....[64]....
        /*0478*/ 	.word	0xffffffff


	//   ....[65]....
        /*047c*/ 	.word	0xffffffff


	//   ....[66]....
        /*0480*/ 	.word	0xffffffff


	//   ....[67]....
        /*0484*/ 	.word	0xffffffff


	//   ....[68]....
        /*0488*/ 	.word	0xffffffff


	//   ....[69]....
        /*048c*/ 	.word	0xffffffff


	//   ....[70]....
        /*0490*/ 	.word	0xffffffff


	//   ....[71]....
        /*0494*/ 	.word	0xffffffff


	//   ....[72]....
        /*0498*/ 	.word	0xffffffff


	//   ....[73]....
        /*049c*/ 	.word	0xffffffff


	//   ....[74]....
        /*04a0*/ 	.word	0xffffffff


	//   ....[75]....
        /*04a4*/ 	.word	0xffffffff


	//   ....[76]....
        /*04a8*/ 	.word	0xffffffff


	//   ....[77]....
        /*04ac*/ 	.word	0xffffffff


	//   ....[78]....
        /*04b0*/ 	.word	0xffffffff


	//   ....[79]....
        /*04b4*/ 	.word	0xffffffff


	//   ....[80]....
        /*04b8*/ 	.word	0xffffffff


	//   ....[81]....
        /*04bc*/ 	.word	0xffffffff


	//   ....[82]....
        /*04c0*/ 	.word	0xffffffff


	//   ....[83]....
        /*04c4*/ 	.word	0xffffffff


	//   ....[84]....
        /*04c8*/ 	.word	0xffffffff


	//   ....[85]....
        /*04cc*/ 	.word	0xffffffff


	//   ....[86]....
        /*04d0*/ 	.word	0xffffffff


	//   ....[87]....
        /*04d4*/ 	.word	0xffffffff


	//   ....[88]....
        /*04d8*/ 	.word	0xffffffff


	//----- nvinfo : EIATTR_COOP_GROUP_INSTR_OFFSETS
	.align		4
.L_222:
        /*04dc*/ 	.byte	0x04, 0x28
        /*04de*/ 	.short	(.L_224 - .L_223)


	//   ....[0]....
.L_223:
        /*04e0*/ 	.word	0x00000090


	//   ....[1]....
        /*04e4*/ 	.word	0x00006730


	//   ....[2]....
        /*04e8*/ 	.word	0x00006740


	//   ....[3]....
        /*04ec*/ 	.word	0x00006870


	//   ....[4]....
        /*04f0*/ 	.word	0x000068a0


	//   ....[5]....
        /*04f4*/ 	.word	0x000069e0


	//   ....[6]....
        /*04f8*/ 	.word	0x00006a10


	//   ....[7]....
        /*04fc*/ 	.word	0x00006b70


	//   ....[8]....
        /*0500*/ 	.word	0x00006b90


	//   ....[9]....
        /*0504*/ 	.word	0x00007310


	//   ....[10]....
        /*0508*/ 	.word	0x00007330


	//   ....[11]....
        /*050c*/ 	.word	0x00007340


	//   ....[12]....
        /*0510*/ 	.word	0x00007350


	//   ....[13]....
        /*0514*/ 	.word	0x00007780


	//   ....[14]....
        /*0518*/ 	.word	0x000077c0


	//   ....[15]....
        /*051c*/ 	.word	0x000079e0


	//   ....[16]....
        /*0520*/ 	.word	0x00007a60


	//   ....[17]....
        /*0524*/ 	.word	0x0000ab50


	//   ....[18]....
        /*0528*/ 	.word	0x0000ab70


	//   ....[19]....
        /*052c*/ 	.word	0x0000ab80


	//   ....[20]....
        /*0530*/ 	.word	0x0000ab90


	//   ....[21]....
        /*0534*/ 	.word	0x0000ae10


	//   ....[22]....
        /*0538*/ 	.word	0x0000ae50


	//   ....[23]....
        /*053c*/ 	.word	0x0000b070


	//   ....[24]....
        /*0540*/ 	.word	0x0000b0f0


	//   ....[25]....
        /*0544*/ 	.word	0x0000f880


	//   ....[26]....
        /*0548*/ 	.word	0x0000f8c0


	//   ....[27]....
        /*054c*/ 	.word	0x0000f8f0


	//   ....[28]....
        /*0550*/ 	.word	0x0000f920


	//   ....[29]....
        /*0554*/ 	.word	0x000102a0


	//   ....[30]....
        /*0558*/ 	.word	0x000104d0


	//   ....[31]....
        /*055c*/ 	.word	0x00010500


	//   ....[32]....
        /*0560*/ 	.word	0x00010690


	//   ....[33]....
        /*0564*/ 	.word	0x00010a20


	//   ....[34]....
        /*0568*/ 	.word	0x00010b90


	//   ....[35]....
        /*056c*/ 	.word	0x00010bc0


	//   ....[36]....
        /*0570*/ 	.word	0x00010dd0


	//   ....[37]....
        /*0574*/ 	.word	0x00013a80


	//   ....[38]....
        /*0578*/ 	.word	0x00013ac0


	//   ....[39]....
        /*057c*/ 	.word	0x00013b00


	//   ....[40]....
        /*0580*/ 	.word	0x00013b30


	//   ....[41]....
        /*0584*/ 	.word	0x000146d0


	//   ....[42]....
        /*0588*/ 	.word	0x00014890


	//   ....[43]....
        /*058c*/ 	.word	0x000148e0


	//   ....[44]....
        /*0590*/ 	.word	0x00014960


	//   ....[45]....
        /*0594*/ 	.word	0x000149b0


	//   ....[46]....
        /*0598*/ 	.word	0x00014ac0


	//   ....[47]....
        /*059c*/ 	.word	0x00014c00


	//   ....[48]....
        /*05a0*/ 	.word	0x00014db0


	//   ....[49]....
        /*05a4*/ 	.word	0x00018670


	//   ....[50]....
        /*05a8*/ 	.word	0x000186f0


	//   ....[51]....
        /*05ac*/ 	.word	0x00018740


	//   ....[52]....
        /*05b0*/ 	.word	0x00018800


	//   ....[53]....
        /*05b4*/ 	.word	0x00018920


	//   ....[54]....
        /*05b8*/ 	.word	0x000189b0


	//   ....[55]....
        /*05bc*/ 	.word	0x00018cb0


	//   ....[56]....
        /*05c0*/ 	.word	0x00018e00


	//   ....[57]....
        /*05c4*/ 	.word	0x0001af80


	//   ....[58]....
        /*05c8*/ 	.word	0x0001af90


	//   ....[59]....
        /*05cc*/ 	.word	0x0001afa0


	//   ....[60]....
        /*05d0*/ 	.word	0x0001afb0


	//   ....[61]....
        /*05d4*/ 	.word	0x0001afe0


	//   ....[62]....
        /*05d8*/ 	.word	0x0001b000


	//   ....[63]....
        /*05dc*/ 	.word	0x0001b020


	//   ....[64]....
        /*05e0*/ 	.word	0x0001b030


	//   ....[65]....
        /*05e4*/ 	.word	0x0001c700


	//   ....[66]....
        /*05e8*/ 	.word	0x0001c730


	//   ....[67]....
        /*05ec*/ 	.word	0x0001c760


	//   ....[68]....
        /*05f0*/ 	.word	0x0001c780


	//   ....[69]....
        /*05f4*/ 	.word	0x0001c790


	//   ....[70]....
        /*05f8*/ 	.word	0x0001c7a0


	//   ....[71]....
        /*05fc*/ 	.word	0x0001c7b0


	//   ....[72]....
        /*0600*/ 	.word	0x0001c7c0


	//   ....[73]....
        /*0604*/ 	.word	0x0001c9e0


	//   ....[74]....
        /*0608*/ 	.word	0x0001c9f0


	//   ....[75]....
        /*060c*/ 	.word	0x0001cb70


	//   ....[76]....
        /*0610*/ 	.word	0x0001cba0


	//   ....[77]....
        /*0614*/ 	.word	0x0001ccf0


	//   ....[78]....
        /*0618*/ 	.word	0x0001cd20


	//   ....[79]....
        /*061c*/ 	.word	0x0001ce70


	//   ....[80]....
        /*0620*/ 	.word	0x0001ce90


	//   ....[81]....
        /*0624*/ 	.word	0x0001d650


	//   ....[82]....
        /*0628*/ 	.word	0x0001d670


	//   ....[83]....
        /*062c*/ 	.word	0x0001d7c0


	//   ....[84]....
        /*0630*/ 	.word	0x0001d7f0


	//   ....[85]....
        /*0634*/ 	.word	0x0001d920


	//   ....[86]....
        /*0638*/ 	.word	0x0001d950


	//   ....[87]....
        /*063c*/ 	.word	0x0001da80


	//   ....[88]....
        /*0640*/ 	.word	0x0001daa0


	//----- nvinfo : EIATTR_EXIT_INSTR_OFFSETS
	.align		4
.L_224:
        /*0644*/ 	.byte	0x04, 0x1c
        /*0646*/ 	.short	(.L_226 - .L_225)


	//   ....[0]....
.L_225:
        /*0648*/ 	.word	0x00000370


	//   ....[1]....
        /*064c*/ 	.word	0x0001cea0


	//   ....[2]....
        /*0650*/ 	.word	0x0001cf70


	//   ....[3]....
        /*0654*/ 	.word	0x0001cfd0


	//   ....[4]....
        /*0658*/ 	.word	0x0001dab0


	//   ....[5]....
        /*065c*/ 	.word	0x0001db60


	//   ....[6]....
        /*0660*/ 	.word	0x0001dbc0


	//----- nvinfo : EIATTR_CTAIDZ_USED
	.align		4
.L_226:
        /*0664*/ 	.byte	0x01, 0x04
	.zero		2


	//----- nvinfo : EIATTR_MAX_THREADS
	.align		4
        /*0668*/ 	.byte	0x04, 0x05
        /*066a*/ 	.short	(.L_228 - .L_227)
.L_227:
        /*066c*/ 	.word	0x00000080
        /*0670*/ 	.word	0x00000001
        /*0674*/ 	.word	0x00000001


	//----- nvinfo : EIATTR_CRS_STACK_SIZE
	.align		4
.L_228:
        /*0678*/ 	.byte	0x04, 0x1e
        /*067a*/ 	.short	(.L_230 - .L_229)
.L_229:
        /*067c*/ 	.word	0x00000000
.L_230:


//--------------------- .nv.callgraph             --------------------------
	.section	.nv.callgraph,"",@"SHT_CUDA_CALLGRAPH"
	.align	4
	.sectionentsize	8
	.align		4
        /*0000*/ 	.word	0x00000000
	.align		4
        /*0004*/ 	.word	0xffffffff
	.align		4
        /*0008*/ 	.word	0x00000000
	.align		4
        /*000c*/ 	.word	0xfffffffe
	.align		4
        /*0010*/ 	.word	0x00000000
	.align		4
        /*0014*/ 	.word	0xfffffffd
	.align		4
        /*0018*/ 	.word	0x00000000
	.align		4
        /*001c*/ 	.word	0xfffffffc


//--------------------- .nv.rel.action            --------------------------
	.section	.nv.rel.action,"",@"SHT_CUDA_RELOCINFO"
	.align	8
	.sectionentsize	8
        /*0000*/ 	.byte	0x73, 0x00, 0x00, 0x00, 0x00, 0x00, 0x00, 0x00, 0x00, 0x00, 0x00, 0x11, 0x25, 0x00, 0x05, 0x36


//--------------------- .nv.constant4             --------------------------
	.section	.nv.constant4,"a",@progbits
	.align	8
	.align		8
.nv.constant4:
        /*0000*/ 	.dword	_ZN73_INTERNAL_4732254a_37_flash_fwd_hdim96_bf16_softcap_sm80_cu_9b94ef52_34554cuda3std3__45__cpo5beginE
	.align		8
        /*0008*/ 	.dword	_ZN73_INTERNAL_4732254a_37_flash_fwd_hdim96_bf16_softcap_sm80_cu_9b94ef52_34554cuda3std3__45__cpo3endE
	.align		8
        /*0010*/ 	.dword	_ZN73_INTERNAL_4732254a_37_flash_fwd_hdim96_bf16_softcap_sm80_cu_9b94ef52_34554cuda3std3__45__cpo6cbeginE
	.align		8
        /*0018*/ 	.dword	_ZN73_INTERNAL_4732254a_37_flash_fwd_hdim96_bf16_softcap_sm80_cu_9b94ef52_34554cuda3std3__45__cpo4cendE
	.align		8
        /*0020*/ 	.dword	_ZN73_INTERNAL_4732254a_37_flash_fwd_hdim96_bf16_softcap_sm80_cu_9b94ef52_34554cuda3std3__475_GLOBAL__N__4732254a_37_flash_fwd_hdim96_bf16_softcap_sm80_cu_9b94ef52_34556ignoreE
	.align		8
        /*0028*/ 	.dword	_ZN73_INTERNAL_4732254a_37_flash_fwd_hdim96_bf16_softcap_sm80_cu_9b94ef52_34554cuda3std3__419piecewise_constructE
	.align		8
        /*0030*/ 	.dword	_ZN73_INTERNAL_4732254a_37_flash_fwd_hdim96_bf16_softcap_sm80_cu_9b94ef52_34554cuda3std3__48in_placeE
	.align		8
        /*0038*/ 	.dword	_ZN73_INTERNAL_4732254a_37_flash_fwd_hdim96_bf16_softcap_sm80_cu_9b94ef52_34554cuda3std6ranges3__45__cpo4swapE
	.align		8
        /*0040*/ 	.dword	_ZN73_INTERNAL_4732254a_37_flash_fwd_hdim96_bf16_softcap_sm80_cu_9b94ef52_34554cuda3std6ranges3__45__cpo9iter_moveE
	.align		8
        /*0048*/ 	.dword	_ZN73_INTERNAL_4732254a_37_flash_fwd_hdim96_bf16_softcap_sm80_cu_9b94ef52_34554cute7productE
	.align		8
        /*0050*/ 	.dword	_ZN73_INTERNAL_4732254a_37_flash_fwd_hdim96_bf16_softcap_sm80_cu_9b94ef52_34554cute1_E


//--------------------- .nv.constant0._ZN7cutlass13device_kernelIN5flash19enable_sm80_to_sm89INS1_16FlashAttnFwdSm80INS1_25CollectiveMainloopFwdSm80ILi4ELi1ELb0EN4cute5tupleIJNS5_1CILi128EEENS7_ILi64EEENS7_ILi96EEEEEELi96ENS_10bfloat16_tEfNS_4arch4Sm80ELb0ELb0ELb1ELb0ELb0ELb0ELb1ELb0EEENS1_21CollectiveEpilogueFwdINS6_IJS8_SA_S9_EEENS6_IJNS7_ILi1EEESI_SI_EEESC_SE_Li128ELb0ELb1ELb0ELb0EEENS1_19SingleTileSchedulerILb0ELb0ELb1ELi128EEEEEEEEEvNT_6ParamsE --------------------------
	.section	.nv.constant0._ZN7cutlass13device_kernelIN5flash19enable_sm80_to_sm89INS1_16FlashAttnFwdSm80INS1_25CollectiveMainloopFwdSm80ILi4ELi1ELb0EN4cute5tupleIJNS5_1CILi128EEENS7_ILi64EEENS7_ILi96EEEEEELi96ENS_10bfloat16_tEfNS_4arch4Sm80ELb0ELb0ELb1ELb0ELb0ELb0ELb1ELb0EEENS1_21CollectiveEpilogueFwdINS6_IJS8_SA_S9_EEENS6_IJNS7_ILi1EEESI_SI_EEESC_SE_Li128ELb0ELb1ELb0ELb0EEENS1_19SingleTileSchedulerILb0ELb0ELb1ELi128EEEEEEEEEvNT_6ParamsE,"a",@progbits
	.sectionflags	@""
	.align	4
.nv.constant0._ZN7cutlass13device_kernelIN5flash19enable_sm80_to_sm89INS1_16FlashAttnFwdSm80INS1_25CollectiveMainloopFwdSm80ILi4ELi1ELb0EN4cute5tupleIJNS5_1CILi128EEENS7_ILi64EEENS7_ILi96EEEEEELi96ENS_10bfloat16_tEfNS_4arch4Sm80ELb0ELb0ELb1ELb0ELb0ELb0ELb1ELb0EEENS1_21CollectiveEpilogueFwdINS6_IJS8_SA_S9_EEENS6_IJNS7_ILi1EEESI_SI_EEESC_SE_Li128ELb0ELb1ELb0ELb0EEENS1_19SingleTileSchedulerILb0ELb0ELb1ELi128EEEEEEEEEvNT_6ParamsE:
	.zero		1400


//--------------------- .nv.constant0._ZN7cutlass13device_kernelIN5flash19enable_sm80_to_sm89INS1_16FlashAttnFwdSm80INS1_25CollectiveMainloopFwdSm80ILi4ELi1ELb0EN4cute5tupleIJNS5_1CILi128EEENS7_ILi64EEENS7_ILi96EEEEEELi96ENS_10bfloat16_tEfNS_4arch4Sm80ELb0ELb0ELb1ELb1ELb0ELb0ELb1ELb0EEENS1_21CollectiveEpilogueFwdINS6_IJS8_SA_S9_EEENS6_IJNS7_ILi1EEESI_SI_EEESC_SE_Li128ELb1ELb1ELb0ELb0EEENS1_19SingleTileSchedulerILb1ELb0ELb1ELi128EEEEEEEEEvNT_6ParamsE --------------------------
	.section	.nv.constant0._ZN7cutlass13device_kernelIN5flash19enable_sm80_to_sm89INS1_16FlashAttnFwdSm80INS1_25CollectiveMainloopFwdSm80ILi4ELi1ELb0EN4cute5tupleIJNS5_1CILi128EEENS7_ILi64EEENS7_ILi96EEEEEELi96ENS_10bfloat16_tEfNS_4arch4Sm80ELb0ELb0ELb1ELb1ELb0ELb0ELb1ELb0EEENS1_21CollectiveEpilogueFwdINS6_IJS8_SA_S9_EEENS6_IJNS7_ILi1EEESI_SI_EEESC_SE_Li128ELb1ELb1ELb0ELb0EEENS1_19SingleTileSchedulerILb1ELb0ELb1ELi128EEEEEEEEEvNT_6ParamsE,"a",@progbits
	.sectionflags	@""
	.align	4
.nv.constant0._ZN7cutlass13device_kernelIN5flash19enable_sm80_to_sm89INS1_16FlashAttnFwdSm80INS1_25CollectiveMainloopFwdSm80ILi4ELi1ELb0EN4cute5tupleIJNS5_1CILi128EEENS7_ILi64EEENS7_ILi96EEEEEELi96ENS_10bfloat16_tEfNS_4arch4Sm80ELb0ELb0ELb1ELb1ELb0ELb0ELb1ELb0EEENS1_21CollectiveEpilogueFwdINS6_IJS8_SA_S9_EEENS6_IJNS7_ILi1EEESI_SI_EEESC_SE_Li128ELb1ELb1ELb0ELb0EEENS1_19SingleTileSchedulerILb1ELb0ELb1ELi128EEEEEEEEEvNT_6ParamsE:
	.zero		1400


//--------------------- .nv.constant0._ZN7cutlass13device_kernelIN5flash19enable_sm80_to_sm89INS1_16FlashAttnFwdSm80INS1_25CollectiveMainloopFwdSm80ILi4ELi1ELb0EN4cute5tupleIJNS5_1CILi128EEENS7_ILi64EEENS7_ILi96EEEEEELi96ENS_10bfloat16_tEfNS_4arch4Sm80ELb0ELb0ELb1ELb1ELb0ELb1ELb1ELb0EEENS1_21CollectiveEpilogueFwdINS6_IJS8_SA_S9_EEENS6_IJNS7_ILi1EEESI_SI_EEESC_SE_Li128ELb1ELb1ELb0ELb0EEENS1_19SingleTileSchedulerILb1ELb0ELb1ELi128EEEEEEEEEvNT_6ParamsE --------------------------
	.section	.nv.constant0._ZN7cutlass13device_kernelIN5flash19enable_sm80_to_sm89INS1_16FlashAttnFwdSm80INS1_25CollectiveMainloopFwdSm80ILi4ELi1ELb0EN4cute5tupleIJNS5_1CILi128EEENS7_ILi64EEENS7_ILi96EEEEEELi96ENS_10bfloat16_tEfNS_4arch4Sm80ELb0ELb0ELb1ELb1ELb0ELb1ELb1ELb0EEENS1_21CollectiveEpilogueFwdINS6_IJS8_SA_S9_EEENS6_IJNS7_ILi1EEESI_SI_EEESC_SE_Li128ELb1ELb1ELb0ELb0EEENS1_19SingleTileSchedulerILb1ELb0ELb1ELi128EEEEEEEEEvNT_6ParamsE,"a",@progbits
	.sectionflags	@""
	.align	4
.nv.constant0._ZN7cutlass13device_kernelIN5flash19enable_sm80_to_sm89INS1_16FlashAttnFwdSm80INS1_25CollectiveMainloopFwdSm80ILi4ELi1ELb0EN4cute5tupleIJNS5_1CILi128EEENS7_ILi64EEENS7_ILi96EEEEEELi96ENS_10bfloat16_tEfNS_4arch4Sm80ELb0ELb0ELb1ELb1ELb0ELb1ELb1ELb0EEENS1_21CollectiveEpilogueFwdINS6_IJS8_SA_S9_EEENS6_IJNS7_ILi1EEESI_SI_EEESC_SE_Li128ELb1ELb1ELb0ELb0EEENS1_19SingleTileSchedulerILb1ELb0ELb1ELi128EEEEEEEEEvNT_6ParamsE:
	.zero		1400


//--------------------- .nv.constant0._ZN7cutlass13device_kernelIN5flash19enable_sm80_to_sm89INS1_16FlashAttnFwdSm80INS1_25CollectiveMainloopFwdSm80ILi4ELi1ELb0EN4cute5tupleIJNS5_1CILi128EEENS7_ILi48EEENS7_ILi96EEEEEELi96ENS_10bfloat16_tEfNS_4arch4Sm80ELb0ELb1ELb1ELb0ELb0ELb0ELb1ELb0EEENS1_21CollectiveEpilogueFwdINS6_IJS8_SA_S9_EEENS6_IJNS7_ILi1EEESI_SI_EEESC_SE_Li128ELb0ELb1ELb0ELb0EEENS1_19SingleTileSchedulerILb0ELb0ELb1ELi128EEEEEEEEEvNT_6ParamsE --------------------------
	.section	.nv.constant0._ZN7cutlass13device_kernelIN5flash19enable_sm80_to_sm89INS1_16FlashAttnFwdSm80INS1_25CollectiveMainloopFwdSm80ILi4ELi1ELb0EN4cute5tupleIJNS5_1CILi128EEENS7_ILi48EEENS7_ILi96EEEEEELi96ENS_10bfloat16_tEfNS_4arch4Sm80ELb0ELb1ELb1ELb0ELb0ELb0ELb1ELb0EEENS1_21CollectiveEpilogueFwdINS6_IJS8_SA_S9_EEENS6_IJNS7_ILi1EEESI_SI_EEESC_SE_Li128ELb0ELb1ELb0ELb0EEENS1_19SingleTileSchedulerILb0ELb0ELb1ELi128EEEEEEEEEvNT_6ParamsE,"a",@progbits
	.sectionflags	@""
	.align	4
.nv.constant0._ZN7cutlass13device_kernelIN5flash19enable_sm80_to_sm89INS1_16FlashAttnFwdSm80INS1_25CollectiveMainloopFwdSm80ILi4ELi1ELb0EN4cute5tupleIJNS5_1CILi128EEENS7_ILi48EEENS7_ILi96EEEEEELi96ENS_10bfloat16_tEfNS_4arch4Sm80ELb0ELb1ELb1ELb0ELb0ELb0ELb1ELb0EEENS1_21CollectiveEpilogueFwdINS6_IJS8_SA_S9_EEENS6_IJNS7_ILi1EEESI_SI_EEESC_SE_Li128ELb0ELb1ELb0ELb0EEENS1_19SingleTileSchedulerILb0ELb0ELb1ELi128EEEEEEEEEvNT_6ParamsE:
	.zero		1400


//--------------------- .nv.constant0._ZN7cutlass13device_kernelIN5flash19enable_sm80_to_sm89INS1_16FlashAttnFwdSm80INS1_25CollectiveMainloopFwdSm80ILi4ELi1ELb0EN4cute5tupleIJNS5_1CILi128EEENS7_ILi48EEENS7_ILi96EEEEEELi96ENS_10bfloat16_tEfNS_4arch4Sm80ELb0ELb1ELb1ELb1ELb0ELb0ELb1ELb0EEENS1_21CollectiveEpilogueFwdINS6_IJS8_SA_S9_EEENS6_IJNS7_ILi1EEESI_SI_EEESC_SE_Li128ELb1ELb1ELb0ELb0EEENS1_19SingleTileSchedulerILb1ELb0ELb1ELi128EEEEEEEEEvNT_6ParamsE --------------------------
	.section	.nv.constant0._ZN7cutlass13device_kernelIN5flash19enable_sm80_to_sm89INS1_16FlashAttnFwdSm80INS1_25CollectiveMainloopFwdSm80ILi4ELi1ELb0EN4cute5tupleIJNS5_1CILi128EEENS7_ILi48EEENS7_ILi96EEEEEELi96ENS_10bfloat16_tEfNS_4arch4Sm80ELb0ELb1ELb1ELb1ELb0ELb0ELb1ELb0EEENS1_21CollectiveEpilogueFwdINS6_IJS8_SA_S9_EEENS6_IJNS7_ILi1EEESI_SI_EEESC_SE_Li128ELb1ELb1ELb0ELb0EEENS1_19SingleTileSchedulerILb1ELb0ELb1ELi128EEEEEEEEEvNT_6ParamsE,"a",@progbits
	.sectionflags	@""
	.align	4
.nv.constant0._ZN7cutlass13device_kernelIN5flash19enable_sm80_to_sm89INS1_16FlashAttnFwdSm80INS1_25CollectiveMainloopFwdSm80ILi4ELi1ELb0EN4cute5tupleIJNS5_1CILi128EEENS7_ILi48EEENS7_ILi96EEEEEELi96ENS_10bfloat16_tEfNS_4arch4Sm80ELb0ELb1ELb1ELb1ELb0ELb0ELb1ELb0EEENS1_21CollectiveEpilogueFwdINS6_IJS8_SA_S9_EEENS6_IJNS7_ILi1EEESI_SI_EEESC_SE_Li128ELb1ELb1ELb0ELb0EEENS1_19SingleTileSchedulerILb1ELb0ELb1ELi128EEEEEEEEEvNT_6ParamsE:
	.zero		1400


//--------------------- .nv.constant0._ZN7cutlass13device_kernelIN5flash19enable_sm80_to_sm89INS1_16FlashAttnFwdSm80INS1_25CollectiveMainloopFwdSm80ILi4ELi1ELb0EN4cute5tupleIJNS5_1CILi128EEENS7_ILi48EEENS7_ILi96EEEEEELi96ENS_10bfloat16_tEfNS_4arch4Sm80ELb0ELb1ELb1ELb1ELb0ELb1ELb1ELb0EEENS1_21CollectiveEpilogueFwdINS6_IJS8_SA_S9_EEENS6_IJNS7_ILi1EEESI_SI_EEESC_SE_Li128ELb1ELb1ELb0ELb0EEENS1_19SingleTileSchedulerILb1ELb0ELb1ELi128EEEEEEEEEvNT_6ParamsE --------------------------
	.section	.nv.constant0._ZN7cutlass13device_kernelIN5flash19enable_sm80_to_sm89INS1_16FlashAttnFwdSm80INS1_25CollectiveMainloopFwdSm80ILi4ELi1ELb0EN4cute5tupleIJNS5_1CILi128EEENS7_ILi48EEENS7_ILi96EEEEEELi96ENS_10bfloat16_tEfNS_4arch4Sm80ELb0ELb1ELb1ELb1ELb0ELb1ELb1ELb0EEENS1_21CollectiveEpilogueFwdINS6_IJS8_SA_S9_EEENS6_IJNS7_ILi1EEESI_SI_EEESC_SE_Li128ELb1ELb1ELb0ELb0EEENS1_19SingleTileSchedulerILb1ELb0ELb1ELi128EEEEEEEEEvNT_6ParamsE,"a",@progbits
	.sectionflags	@""
	.align	4
.nv.constant0._ZN7cutlass13device_kernelIN5flash19enable_sm80_to_sm89INS1_16FlashAttnFwdSm80INS1_25CollectiveMainloopFwdSm80ILi4ELi1ELb0EN4cute5tupleIJNS5_1CILi128EEENS7_ILi48EEENS7_ILi96EEEEEELi96ENS_10bfloat16_tEfNS_4arch4Sm80ELb0ELb1ELb1ELb1ELb0ELb1ELb1ELb0EEENS1_21CollectiveEpilogueFwdINS6_IJS8_SA_S9_EEENS6_IJNS7_ILi1EEESI_SI_EEESC_SE_Li128ELb1ELb1ELb0ELb0EEENS1_19SingleTileSchedulerILb1ELb0ELb1ELi128EEEEEEEEEvNT_6ParamsE:
	.zero		1400


//--------------------- .nv.constant0._ZN7cutlass13device_kernelIN5flash19enable_sm80_to_sm89INS1_16FlashAttnFwdSm80INS1_25CollectiveMainloopFwdSm80ILi4ELi1ELb0EN4cute5tupleIJNS5_1CILi128EEENS7_ILi64EEENS7_ILi96EEEEEELi96ENS_10bfloat16_tEfNS_4arch4Sm80ELb1ELb0ELb1ELb0ELb0ELb0ELb1ELb0EEENS1_21CollectiveEpilogueFwdINS6_IJS8_SA_S9_EEENS6_IJNS7_ILi1EEESI_SI_EEESC_SE_Li128ELb0ELb1ELb0ELb0EEENS1_30DynamicPersistentTileSchedulerILi128ELi128ELb0ELb1ELb0EEEEEEEEEvNT_6ParamsE --------------------------
	.section	.nv.constant0._ZN7cutlass13device_kernelIN5flash19enable_sm80_to_sm89INS1_16FlashAttnFwdSm80INS1_25CollectiveMainloopFwdSm80ILi4ELi1ELb0EN4cute5tupleIJNS5_1CILi128EEENS7_ILi64EEENS7_ILi96EEEEEELi96ENS_10bfloat16_tEfNS_4arch4Sm80ELb1ELb0ELb1ELb0ELb0ELb0ELb1ELb0EEENS1_21CollectiveEpilogueFwdINS6_IJS8_SA_S9_EEENS6_IJNS7_ILi1EEESI_SI_EEESC_SE_Li128ELb0ELb1ELb0ELb0EEENS1_30DynamicPersistentTileSchedulerILi128ELi128ELb0ELb1ELb0EEEEEEEEEvNT_6ParamsE,"a",@progbits
	.sectionflags	@""
	.align	4
.nv.constant0._ZN7cutlass13device_kernelIN5flash19enable_sm80_to_sm89INS1_16FlashAttnFwdSm80INS1_25CollectiveMainloopFwdSm80ILi4ELi1ELb0EN4cute5tupleIJNS5_1CILi128EEENS7_ILi64EEENS7_ILi96EEEEEELi96ENS_10bfloat16_tEfNS_4arch4Sm80ELb1ELb0ELb1ELb0ELb0ELb0ELb1ELb0EEENS1_21CollectiveEpilogueFwdINS6_IJS8_SA_S9_EEENS6_IJNS7_ILi1EEESI_SI_EEESC_SE_Li128ELb0ELb1ELb0ELb0EEENS1_30DynamicPersistentTileSchedulerILi128ELi128ELb0ELb1ELb0EEEEEEEEEvNT_6ParamsE:
	.zero		1416


//--------------------- .nv.constant0._ZN7cutlass13device_kernelIN5flash19enable_sm80_to_sm89INS1_16FlashAttnFwdSm80INS1_25CollectiveMainloopFwdSm80ILi4ELi1ELb0EN4cute5tupleIJNS5_1CILi128EEENS7_ILi64EEENS7_ILi96EEEEEELi96ENS_10bfloat16_tEfNS_4arch4Sm80ELb1ELb0ELb1ELb1ELb0ELb0ELb1ELb0EEENS1_21CollectiveEpilogueFwdINS6_IJS8_SA_S9_EEENS6_IJNS7_ILi1EEESI_SI_EEESC_SE_Li128ELb1ELb1ELb0ELb0EEENS1_19SingleTileSchedulerILb1ELb0ELb1ELi128EEEEEEEEEvNT_6ParamsE --------------------------
	.section	.nv.constant0._ZN7cutlass13device_kernelIN5flash19enable_sm80_to_sm89INS1_16FlashAttnFwdSm80INS1_25CollectiveMainloopFwdSm80ILi4ELi1ELb0EN4cute5tupleIJNS5_1CILi128EEENS7_ILi64EEENS7_ILi96EEEEEELi96ENS_10bfloat16_tEfNS_4arch4Sm80ELb1ELb0ELb1ELb1ELb0ELb0ELb1ELb0EEENS1_21CollectiveEpilogueFwdINS6_IJS8_SA_S9_EEENS6_IJNS7_ILi1EEESI_SI_EEESC_SE_Li128ELb1ELb1ELb0ELb0EEENS1_19SingleTileSchedulerILb1ELb0ELb1ELi128EEEEEEEEEvNT_6ParamsE,"a",@progbits
	.sectionflags	@""
	.align	4
.nv.constant0._ZN7cutlass13device_kernelIN5flash19enable_sm80_to_sm89INS1_16FlashAttnFwdSm80INS1_25CollectiveMainloopFwdSm80ILi4ELi1ELb0EN4cute5tupleIJNS5_1CILi128EEENS7_ILi64EEENS7_ILi96EEEEEELi96ENS_10bfloat16_tEfNS_4arch4Sm80ELb1ELb0ELb1ELb1ELb0ELb0ELb1ELb0EEENS1_21CollectiveEpilogueFwdINS6_IJS8_SA_S9_EEENS6_IJNS7_ILi1EEESI_SI_EEESC_SE_Li128ELb1ELb1ELb0ELb0EEENS1_19SingleTileSchedulerILb1ELb0ELb1ELi128EEEEEEEEEvNT_6ParamsE:
	.zero		1400


//--------------------- .nv.constant0._ZN7cutlass13device_kernelIN5flash19enable_sm80_to_sm89INS1_16FlashAttnFwdSm80INS1_25CollectiveMainloopFwdSm80ILi4ELi1ELb0EN4cute5tupleIJNS5_1CILi128EEENS7_ILi64EEENS7_ILi96EEEEEELi96ENS_10bfloat16_tEfNS_4arch4Sm80ELb1ELb0ELb1ELb1ELb0ELb1ELb1ELb0EEENS1_21CollectiveEpilogueFwdINS6_IJS8_SA_S9_EEENS6_IJNS7_ILi1EEESI_SI_EEESC_SE_Li128ELb1ELb1ELb0ELb0EEENS1_19SingleTileSchedulerILb1ELb0ELb1ELi128EEEEEEEEEvNT_6ParamsE --------------------------
	.section	.nv.constant0._ZN7cutlass13device_kernelIN5flash19enable_sm80_to_sm89INS1_16FlashAttnFwdSm80INS1_25CollectiveMainloopFwdSm80ILi4ELi1ELb0EN4cute5tupleIJNS5_1CILi128EEENS7_ILi64EEENS7_ILi96EEEEEELi96ENS_10bfloat16_tEfNS_4arch4Sm80ELb1ELb0ELb1ELb1ELb0ELb1ELb1ELb0EEENS1_21CollectiveEpilogueFwdINS6_IJS8_SA_S9_EEENS6_IJNS7_ILi1EEESI_SI_EEESC_SE_Li128ELb1ELb1ELb0ELb0EEENS1_19SingleTileSchedulerILb1ELb0ELb1ELi128EEEEEEEEEvNT_6ParamsE,"a",@progbits
	.sectionflags	@""
	.align	4
.nv.constant0._ZN7cutlass13device_kernelIN5flash19enable_sm80_to_sm89INS1_16FlashAttnFwdSm80INS1_25CollectiveMainloopFwdSm80ILi4ELi1ELb0EN4cute5tupleIJNS5_1CILi128EEENS7_ILi64EEENS7_ILi96EEEEEELi96ENS_10bfloat16_tEfNS_4arch4Sm80ELb1ELb0ELb1ELb1ELb0ELb1ELb1ELb0EEENS1_21CollectiveEpilogueFwdINS6_IJS8_SA_S9_EEENS6_IJNS7_ILi1EEESI_SI_EEESC_SE_Li128ELb1ELb1ELb0ELb0EEENS1_19SingleTileSchedulerILb1ELb0ELb1ELi128EEEEEEEEEvNT_6ParamsE:
	.zero		1400


//--------------------- .text._ZN7cutlass13device_kernelIN5flash19enable_sm80_to_sm89INS1_16FlashAttnFwdSm80INS1_25CollectiveMainloopFwdSm80ILi4ELi1ELb0EN4cute5tupleIJNS5_1CILi128EEENS7_ILi64EEENS7_ILi96EEEEEELi96ENS_10bfloat16_tEfNS_4arch4Sm80ELb0ELb0ELb1ELb0ELb0ELb0ELb1ELb0EEENS1_21CollectiveEpilogueFwdINS6_IJS8_SA_S9_EEENS6_IJNS7_ILi1EEESI_SI_EEESC_SE_Li128ELb0ELb1ELb0ELb0EEENS1_19SingleTileSchedulerILb0ELb0ELb1ELi128EEEEEEEEEvNT_6ParamsE --------------------------
	.section	.text._ZN7cutlass13device_kernelIN5flash19enable_sm80_to_sm89INS1_16FlashAttnFwdSm80INS1_25CollectiveMainloopFwdSm80ILi4ELi1ELb0EN4cute5tupleIJNS5_1CILi128EEENS7_ILi64EEENS7_ILi96EEEEEELi96ENS_10bfloat16_tEfNS_4arch4Sm80ELb0ELb0ELb1ELb0ELb0ELb0ELb1ELb0EEENS1_21CollectiveEpilogueFwdINS6_IJS8_SA_S9_EEENS6_IJNS7_ILi1EEESI_SI_EEESC_SE_Li128ELb0ELb1ELb0ELb0EEENS1_19SingleTileSchedulerILb0ELb0ELb1ELi128EEEEEEEEEvNT_6ParamsE,"ax",@progbits
	.sectioninfo	@"SHI_REGISTERS=255"
	.align	128
.text._ZN7cutlass13device_kernelIN5flash19enable_sm80_to_sm89INS1_16FlashAttnFwdSm80INS1_25CollectiveMainloopFwdSm80ILi4ELi1ELb0EN4cute5tupleIJNS5_1CILi128EEENS7_ILi64EEENS7_ILi96EEEEEELi96ENS_10bfloat16_tEfNS_4arch4Sm80ELb0ELb0ELb1ELb0ELb0ELb0ELb1ELb0EEENS1_21CollectiveEpilogueFwdINS6_IJS8_SA_S9_EEENS6_IJNS7_ILi1EEESI_SI_EEESC_SE_Li128ELb0ELb1ELb0ELb0EEENS1_19SingleTileSchedulerILb0ELb0ELb1ELi128EEEEEEEEEvNT_6ParamsE:
        .type           _ZN7cutlass13device_kernelIN5flash19enable_sm80_to_sm89INS1_16FlashAttnFwdSm80INS1_25CollectiveMainloopFwdSm80ILi4ELi1ELb0EN4cute5tupleIJNS5_1CILi128EEENS7_ILi64EEENS7_ILi96EEEEEELi96ENS_10bfloat16_tEfNS_4arch4Sm80ELb0ELb0ELb1ELb0ELb0ELb0ELb1ELb0EEENS1_21CollectiveEpilogueFwdINS6_IJS8_SA_S9_EEENS6_IJNS7_ILi1EEESI_SI_EEESC_SE_Li128ELb0ELb1ELb0ELb0EEENS1_19SingleTileSchedulerILb0ELb0ELb1ELi128EEEEEEEEEvNT_6ParamsE,@function
        .size           _ZN7cutlass13device_kernelIN5flash19enable_sm80_to_sm89INS1_16FlashAttnFwdSm80INS1_25CollectiveMainloopFwdSm80ILi4ELi1ELb0EN4cute5tupleIJNS5_1CILi128EEENS7_ILi64EEENS7_ILi96EEEEEELi96ENS_10bfloat16_tEfNS_4arch4Sm80ELb0ELb0ELb1ELb0ELb0ELb0ELb1ELb0EEENS1_21CollectiveEpilogueFwdINS6_IJS8_SA_S9_EEENS6_IJNS7_ILi1EEESI_SI_EEESC_SE_Li128ELb0ELb1ELb0ELb0EEENS1_19SingleTileSchedulerILb0ELb0ELb1ELi128EEEEEEEEEvNT_6ParamsE,(.L_x_754 - _ZN7cutlass13device_kernelIN5flash19enable_sm80_to_sm89INS1_16FlashAttnFwdSm80INS1_25CollectiveMainloopFwdSm80ILi4ELi1ELb0EN4cute5tupleIJNS5_1CILi128EEENS7_ILi64EEENS7_ILi96EEEEEELi96ENS_10bfloat16_tEfNS_4arch4Sm80ELb0ELb0ELb1ELb0ELb0ELb0ELb1ELb0EEENS1_21CollectiveEpilogueFwdINS6_IJS8_SA_S9_EEENS6_IJNS7_ILi1EEESI_SI_EEESC_SE_Li128ELb0ELb1ELb0ELb0EEENS1_19SingleTileSchedulerILb0ELb0ELb1ELi128EEEEEEEEEvNT_6ParamsE)
        .other          _ZN7cutlass13device_kernelIN5flash19enable_sm80_to_sm89INS1_16FlashAttnFwdSm80INS1_25CollectiveMainloopFwdSm80ILi4ELi1ELb0EN4cute5tupleIJNS5_1CILi128EEENS7_ILi64EEENS7_ILi96EEEEEELi96ENS_10bfloat16_tEfNS_4arch4Sm80ELb0ELb0ELb1ELb0ELb0ELb0ELb1ELb0EEENS1_21CollectiveEpilogueFwdINS6_IJS8_SA_S9_EEENS6_IJNS7_ILi1EEESI_SI_EEESC_SE_Li128ELb0ELb1ELb0ELb0EEENS1_19SingleTileSchedulerILb0ELb0ELb1ELi128EEEEEEEEEvNT_6ParamsE,@"STO_CUDA_ENTRY STV_DEFAULT"
_ZN7cutlass13device_kernelIN5flash19enable_sm80_to_sm89INS1_16FlashAttnFwdSm80INS1_25CollectiveMainloopFwdSm80ILi4ELi1ELb0EN4cute5tupleIJNS5_1CILi128EEENS7_ILi64EEENS7_ILi96EEEEEELi96ENS_10bfloat16_tEfNS_4arch4Sm80ELb0ELb0ELb1ELb0ELb0ELb0ELb1ELb0EEENS1_21CollectiveEpilogueFwdINS6_IJS8_SA_S9_EEENS6_IJNS7_ILi1EEESI_SI_EEESC_SE_Li128ELb0ELb1ELb0ELb0EEENS1_19SingleTileSchedulerILb0ELb0ELb1ELi128EEEEEEEEEvNT_6ParamsE:
[----:B------:R-:W-:-:S03]  /*0000*/  MOV R1, c[0x0][0x28] ;  /* 0x00000a0000017a02 */ /* 0x000fc60000000f00 */
[----:B------:R-:W1:Y:S01]  /*0010*/  S2UR UR8, SR_CTAID.Z ;  /* 0x00000000000879c3 */ /* 0x000e620000002700 */
[----:B------:R-:W-:Y:S02]  /*0020*/  IADD3 R1, R1, -0x50, RZ ;  /* 0xffffffb001017810 */ /* 0x000fe40007ffe0ff */
[----:B-1----:R-:W-:-:S13]  /*0030*/  ISETP.LE.AND P0, PT, RZ, UR8, PT ;  /* 0x00000008ff007c0c */ /* 0x002fda000bf03270 */
[----:B------:R-:W-:Y:S05]  /*0040*/  @!P0 EXIT ;  /* 0x000000000000894d */ /* 0x000fea0003800000 */
[----:B------:R-:W-:Y:S02]  /*0050*/  ULDC.64 UR4, c[0x0][0x340] ;  /* 0x0000d00000047ab9 */ /* 0x000fe40000000a00 */
[----:B------:R-:W-:Y:S02]  /*0060*/  UISETP.NE.U32.AND UP0, UPT, URZ, UR4, UPT ;  /* 0x000000043f00728c */ /* 0x000fe4000bf05070 */
[----:B------:R-:W-:Y:S02]  /*0070*/  ULDC.64 UR6, c[0x0][0x340] ;  /* 0x0000d00000067ab9 */ /* 0x000fe40000000a00 */
[----:B------:R-:W-:Y:S02]  /*0080*/  UISETP.NE.AND.EX UP0, UPT, URZ, UR5, UPT, UP0 ;  /* 0x000000053f00728c */ /* 0x000fe4000bf05300 */
[----:B------:R-:W-:-:S04]  /*0090*/  ULDC.64 UR16, c[0x0][0x118] ;  /* 0x0000460000107ab9 */ /* 0x000fc80000000a00 */
[----:B------:R-:W-:-:S05]  /*00a0*/  PLOP3.LUT P0, PT, PT, PT, UP0, 0x80, 0x0 ;  /* 0x000000000000781c */ /* 0x000fca0003f0f008 */
[----:B------:R-:W-:Y:S02]  /*00b0*/  @UP0 UMOV UR4, 0x4 ;  /* 0x0000000400040882 */ /* 0x000fe40000000000 */
[----:B------:R-:W-:-:S06]  /*00c0*/  @UP0 UIMAD.WIDE UR4, UR8, UR4, UR6 ;  /* 0x00000004080402a5 */ /* 0x000fcc000f8e0206 */
[----:B------:R-:W-:Y:S02]  /*00d0*/  IMAD.U32 R2, RZ, RZ, UR4 ;  /* 0x00000004ff027e24 */ /* 0x000fe4000f8e00ff */
[----:B------:R-:W-:Y:S01]  /*00e0*/  IMAD.U32 R3, RZ, RZ, UR5 ;  /* 0x00000005ff037e24 */ /* 0x000fe2000f8e00ff */
[----:B------:R-:W1:Y:S01]  /*00f0*/  S2R R23, SR_TID.X ;  /* 0x0000000000177919 */ /* 0x000e620000002100 */
[----:B------:R-:W2:Y:S03]  /*0100*/  S2UR UR23, SR_CTAID.Y ;  /* 0x00000000001779c3 */ /* 0x000ea60000002600 */
[----:B------:R-:W3:Y:S01]  /*0110*/  S2R R9, SR_CTAID.X ;  /* 0x0000000000097919 */ /* 0x000ee20000002500 */
[----:B------:R-:W-:Y:S01]  /*0120*/  IMAD.MOV.U32 R12, RZ, RZ, c[0x0][0x2c4] ;  /* 0x0000b100ff0c7624 */ /* 0x000fe200078e00ff */
[----:B------:R-:W-:Y:S02]  /*0130*/  ULDC.64 UR4, c[0x0][0x1b8] ;  /* 0x00006e0000047ab9 */ /* 0x000fe40000000a00 */
[----:B------:R4:W5:Y:S01]  /*0140*/  @P0 LDG.E R16, [R2.64] ;  /* 0x0000001002100981 */ /* 0x000962000c1e1900 */
[----:B------:R-:W-:Y:S01]  /*0150*/  USHF.R.S32.HI UR7, URZ, 0x1f, UR8 ;  /* 0x0000001f3f077899 */ /* 0x000fe20008011408 */
[C---:B------:R-:W-:Y:S01]  /*0160*/  ISETP.NE.AND P1, PT, R12.reuse, 0x1, PT ;  /* 0x000000010c00780c */ /* 0x040fe20003f25270 */
[----:B------:R-:W-:Y:S01]  /*0170*/  IMAD R12, R12, c[0x0][0x168], RZ ;  /* 0x00005a000c0c7a24 */ /* 0x000fe200078e02ff */
[----:B-1----:R-:W-:Y:S01]  /*0180*/  SHF.R.S32.HI R18, RZ, 0x1f, R23 ;  /* 0x0000001fff127819 */ /* 0x002fe20000011417 */
[----:B--2---:R-:W-:-:S02]  /*0190*/  USHF.R.S32.HI UR26, URZ, 0x1f, UR23 ;  /* 0x0000001f3f1a7899 */ /* 0x004fc40008011417 */
[----:B------:R-:W-:Y:S01]  /*01a0*/  UIMAD.WIDE.U32 UR10, UR23, UR4, URZ ;  /* 0x00000004170a72a5 */ /* 0x000fe2000f8e003f */
[CC--:B------:R-:W-:Y:S01]  /*01b0*/  LEA.HI R8, R18.reuse, R23.reuse, RZ, 0x2 ;  /* 0x0000001712087211 */ /* 0x0c0fe200078f10ff */
[----:B------:R-:W-:Y:S01]  /*01c0*/  UIMAD UR6, UR26, UR4, URZ ;  /* 0x000000041a0672a4 */ /* 0x000fe2000f8e023f */
[-C--:B------:R-:W-:Y:S02]  /*01d0*/  LEA.HI R20, R18, R23.reuse, RZ, 0x3 ;  /* 0x0000001712147211 */ /* 0x080fe400078f18ff */
[----:B------:R-:W-:Y:S01]  /*01e0*/  LOP3.LUT R0, R8, 0xfffffffc, RZ, 0xc0, !PT ;  /* 0xfffffffc08007812 */ /* 0x000fe200078ec0ff */
[----:B------:R-:W-:Y:S01]  /*01f0*/  UIMAD UR6, UR23, UR5, UR6 ;  /* 0x00000005170672a4 */ /* 0x000fe2000f8e0206 */
[----:B------:R-:W-:Y:S02]  /*0200*/  SHF.R.S32.HI R22, RZ, 0x2, R8 ;  /* 0x00000002ff167819 */ /* 0x000fe40000011408 */
[----:B------:R-:W-:Y:S01]  /*0210*/  ULDC.64 UR4, c[0x0][0x1c0] ;  /* 0x0000700000047ab9 */ /* 0x000fe20000000a00 */
[----:B------:R-:W-:Y:S01]  /*0220*/  IMAD.IADD R7, R23, 0x1, -R0 ;  /* 0x0000000117077824 */ /* 0x000fe200078e0a00 */
[----:B------:R-:W-:Y:S01]  /*0230*/  UIADD3 UR11, UR11, UR6, URZ ;  /* 0x000000060b0b7290 */ /* 0x000fe2000fffe03f */
[--C-:B---3--:R-:W-:Y:S01]  /*0240*/  IMAD R19, R9, 0x80, R22.reuse ;  /* 0x0000008009137824 */ /* 0x108fe200078e0216 */
[----:B------:R-:W-:Y:S01]  /*0250*/  UIMAD UR6, UR7, UR4, URZ ;  /* 0x00000004070672a4 */ /* 0x000fe2000f8e023f */
[C---:B------:R-:W-:Y:S01]  /*0260*/  IMAD R0, R7.reuse, 0x20, R22 ;  /* 0x0000002007007824 */ /* 0x040fe200078e0216 */
[----:B------:R-:W-:Y:S01]  /*0270*/  UIMAD.WIDE.U32 UR10, UR8, UR4, UR10 ;  /* 0x00000004080a72a5 */ /* 0x000fe2000f8e000a */
[----:B------:R-:W-:Y:S01]  /*0280*/  IMAD.SHL.U32 R234, R7, 0x8, RZ ;  /* 0x0000000807ea7824 */ /* 0x000fe200078e00ff */
[----:B------:R-:W-:Y:S01]  /*0290*/  UIMAD UR5, UR8, UR5, UR6 ;  /* 0x00000005080572a4 */ /* 0x000fe2000f8e0206 */
[----:B------:R-:W-:Y:S01]  /*02a0*/  IMAD R6, R9, 0x80, R0 ;  /* 0x0000008009067824 */ /* 0x000fe200078e0200 */
[-C--:B------:R-:W-:Y:S01]  /*02b0*/  LEA.HI R28, R18, R23.reuse, RZ, 0x5 ;  /* 0x00000017121c7211 */ /* 0x080fe200078f28ff */
[----:B------:R-:W-:Y:S01]  /*02c0*/  ULDC UR6, c[0x0][0x1d0] ;  /* 0x0000740000067ab9 */ /* 0x000fe20000000800 */
[----:B----4-:R-:W-:Y:S01]  /*02d0*/  IMAD.U32 R3, RZ, RZ, UR11 ;  /* 0x0000000bff037e24 */ /* 0x010fe2000f8e00ff */
[----:B------:R-:W-:Y:S01]  /*02e0*/  UIADD3 UR5, UR11, UR5, URZ ;  /* 0x000000050b057290 */ /* 0x000fe2000fffe03f */
[----:B------:R-:W-:Y:S01]  /*02f0*/  @P1 IMAD.HI.U32 R0, R6, c[0x0][0x2c8], RZ ;  /* 0x0000b20006001a27 */ /* 0x000fe200078e00ff */
[----:B------:R1:W-:Y:S01]  /*0300*/  STL [R1+0x48], R6 ;  /* 0x0000480601007387 */ /* 0x0003e20000100800 */
[----:B------:R-:W-:Y:S01]  /*0310*/  UIADD3 UR4, UR6, 0x3f, URZ ;  /* 0x0000003f06047890 */ /* 0x000fe2000fffe03f */
[----:B------:R-:W-:Y:S01]  /*0320*/  SHF.R.S32.HI R24, RZ, 0x5, R28 ;  /* 0x00000005ff187819 */ /* 0x000fe2000001141c */
[----:B------:R-:W-:Y:S01]  /*0330*/  IMAD.MOV.U32 R4, RZ, RZ, R6 ;  /* 0x000000ffff047224 */ /* 0x000fe200078e0006 */
[----:B------:R-:W-:Y:S01]  /*0340*/  @P1 SHF.R.U32.HI R4, RZ, c[0x0][0x2cc], R0 ;  /* 0x0000b300ff041a19 */ /* 0x000fe20000011600 */
[----:B------:R-:W-:Y:S01]  /*0350*/  IMAD.U32 R2, RZ, RZ, UR10 ;  /* 0x0000000aff027e24 */ /* 0x000fe2000f8e00ff */
[----:B------:R-:W-:Y:S01]  /*0360*/  USHF.R.S32.HI UR21, URZ, 0x1f, UR4 ;  /* 0x0000001f3f157899 */ /* 0x000fe20008011404 */
[----:B------:R-:W-:Y:S01]  /*0370*/  IMAD.U32 R3, RZ, RZ, UR5 ;  /* 0x00000005ff037e24 */ /* 0x000fe2000f8e00ff */
[--C-:B------:R-:W-:Y:S01]  /*0380*/  SHF.R.S32.HI R0, RZ, 0x1f, R4.reuse ;  /* 0x0000001fff007819 */ /* 0x100fe20000011404 */
[----:B------:R-:W-:Y:S01]  /*0390*/  IMAD.MOV R5, RZ, RZ, -R4 ;  /* 0x000000ffff057224 */ /* 0x000fe200078e0a04 */
[----:B------:R-:W-:Y:S01]  /*03a0*/  IADD3 R26, R234, 0x20, RZ ;  /* 0x00000020ea1a7810 */ /* 0x000fe20007ffe0ff */
[----:B------:R-:W-:Y:S01]  /*03b0*/  IMAD.WIDE.U32 R2, R4, c[0x0][0x1b0], R2 ;  /* 0x00006c0004027a25 */ /* 0x000fe200078e0002 */
[----:B------:R-:W-:Y:S01]  /*03c0*/  IADD3 R25, R234, 0x40, RZ ;  /* 0x00000040ea197810 */ /* 0x000fe20007ffe0ff */
[----:B------:R-:W-:Y:S01]  /*03d0*/  ULEA.HI UR21, UR21, UR4, URZ, 0x6 ;  /* 0x0000000415157291 */ /* 0x000fe2000f8f303f */
[----:B------:R-:W-:Y:S01]  /*03e0*/  SHF.R.S32.HI R29, RZ, 0x1f, R234 ;  /* 0x0000001fff1d7819 */ /* 0x000fe200000114ea */
[----:B------:R-:W-:Y:S01]  /*03f0*/  IMAD R0, R0, c[0x0][0x1b0], RZ ;  /* 0x00006c0000007a24 */ /* 0x000fe200078e02ff */
[----:B------:R-:W-:Y:S01]  /*0400*/  ISETP.GE.AND P6, PT, R234, c[0x0][0x198], PT ;  /* 0x00006600ea007a0c */ /* 0x000fe20003fc6270 */
[----:B------:R-:W-:Y:S01]  /*0410*/  IMAD R5, R5, c[0x0][0x2c4], R6 ;  /* 0x0000b10005057a24 */ /* 0x000fe200078e0206 */
[----:B------:R-:W-:Y:S01]  /*0420*/  ULEA.HI.SX32 UR22, UR21, 0xffffffff, 0x1a ;  /* 0xffffffff15167891 */ /* 0x000fe2000f8fd23f */
[----:B------:R-:W-:Y:S01]  /*0430*/  IMAD R0, R4, c[0x0][0x1b4], R0 ;  /* 0x00006d0004007a24 */ /* 0x000fe200078e0200 */
[----:B------:R-:W-:Y:S01]  /*0440*/  ISETP.GE.AND P5, PT, R26, c[0x0][0x198], PT ;  /* 0x000066001a007a0c */ /* 0x000fe20003fa6270 */
[----:B------:R-:W-:Y:S01]  /*0450*/  ULDC.64 UR4, c[0x0][0x1e8] ;  /* 0x00007a0000047ab9 */ /* 0x000fe20000000a00 */
[----:B------:R-:W-:Y:S01]  /*0460*/  SHF.R.S32.HI R4, RZ, 0x1f, R5 ;  /* 0x0000001fff047819 */ /* 0x000fe20000011405 */
[----:B------:R-:W-:Y:S01]  /*0470*/  IMAD.IADD R3, R3, 0x1, R0 ;  /* 0x0000000103037824 */ /* 0x000fe200078e0200 */
[----:B------:R-:W-:Y:S01]  /*0480*/  IADD3 R9, -R22, c[0x0][0x1d0], RZ ;  /* 0x0000740016097a10 */ /* 0x000fe20007ffe1ff */
[----:B------:R-:W-:Y:S01]  /*0490*/  IMAD.U32 R15, RZ, RZ, UR22 ;  /* 0x00000016ff0f7e24 */ /* 0x000fe2000f8e00ff */
[----:B-1----:R-:W-:Y:S01]  /*04a0*/  SHF.R.S32.HI R6, RZ, 0x3, R20 ;  /* 0x00000003ff067819 */ /* 0x002fe20000011414 */
[----:B------:R-:W-:Y:S01]  /*04b0*/  IMAD R0, R4, c[0x0][0x1a8], RZ ;  /* 0x00006a0004007a24 */ /* 0x000fe200078e02ff */
[----:B------:R-:W-:Y:S01]  /*04c0*/  SHF.R.S32.HI R21, RZ, 0x1f, R22 ;  /* 0x0000001fff157819 */ /* 0x000fe20000011416 */
[C---:B------:R-:W-:Y:S01]  /*04d0*/  IMAD.WIDE.U32 R2, R5.reuse, c[0x0][0x1a8], R2 ;  /* 0x00006a0005027a25 */ /* 0x040fe200078e0002 */
[----:B------:R-:W-:Y:S01]  /*04e0*/  UIMAD UR9, UR26, UR4, URZ ;  /* 0x000000041a0972a4 */ /* 0x000fe2000f8e023f */
[----:B------:R-:W-:Y:S01]  /*04f0*/  LEA.HI R18, R18, R23, RZ, 0x4 ;  /* 0x0000001712127211 */ /* 0x000fe200078f20ff */
[----:B------:R-:W-:Y:S01]  /*0500*/  UIMAD.WIDE.U32 UR14, UR23, UR4, URZ ;  /* 0x00000004170e72a5 */ /* 0x000fe2000f8e003f */
[----:B------:R-:W-:Y:S01]  /*0510*/  IMAD.SHL.U32 R4, R6, 0x40, RZ ;  /* 0x0000004006047824 */ /* 0x000fe200078e00ff */
[----:B------:R-:W-:Y:S01]  /*0520*/  LEA R14, P1, R2, c[0x0][0x160], 0x1 ;  /* 0x00005800020e7a11 */ /* 0x000fe200078208ff */
[----:B------:R-:W-:Y:S01]  /*0530*/  IMAD R6, R5, c[0x0][0x1ac], R0 ;  /* 0x00006b0005067a24 */ /* 0x000fe200078e0200 */
[----:B------:R-:W-:Y:S01]  /*0540*/  UIMAD UR9, UR23, UR5, UR9 ;  /* 0x00000005170972a4 */ /* 0x000fe2000f8e0209 */
[----:B------:R-:W-:Y:S01]  /*0550*/  IMAD R15, R15, -0x40, R9 ;  /* 0xffffffc00f0f7824 */ /* 0x000fe200078e0209 */
[----:B------:R-:W-:Y:S01]  /*0560*/  LOP3.LUT R0, R4, 0xc0, RZ, 0xc0, !PT ;  /* 0x000000c004007812 */ /* 0x000fe200078ec0ff */
[----:B------:R-:W-:Y:S01]  /*0570*/  IMAD.WIDE.U32 R30, R22, c[0x0][0x1e0], RZ ;  /* 0x00007800161e7a25 */ /* 0x000fe200078e00ff */
[----:B------:R-:W-:Y:S01]  /*0580*/  UIADD3 UR9, UR15, UR9, URZ ;  /* 0x000000090f097290 */ /* 0x000fe2000fffe03f */
[----:B------:R-:W-:Y:S01]  /*0590*/  STL [R1+0x40], R19 ;  /* 0x0000401301007387 */ /* 0x000fe20000100800 */
[----:B------:R-:W-:Y:S01]  /*05a0*/  SHF.R.U32.HI R5, RZ, 0x3, R0 ;  /* 0x00000003ff057819 */ /* 0x000fe20000011600 */
[----:B------:R-:W-:Y:S01]  /*05b0*/  ULDC.64 UR4, c[0x0][0x1f0] ;  /* 0x00007c0000047ab9 */ /* 0x000fe20000000a00 */
[----:B------:R-:W-:Y:S01]  /*05c0*/  LOP3.LUT R4, R0, 0x18, R234, 0xf8, !PT ;  /* 0x0000001800047812 */ /* 0x000fe200078ef8ea */
[----:B------:R-:W-:Y:S01]  /*05d0*/  IMAD.IADD R0, R3, 0x1, R6 ;  /* 0x0000000103007824 */ /* 0x000fe200078e0206 */
[----:B------:R-:W-:Y:S01]  /*05e0*/  IADD3 R6, R19, 0x20, RZ ;  /* 0x0000002013067810 */ /* 0x000fe20007ffe0ff */
[----:B------:R-:W-:Y:S01]  /*05f0*/  USHF.R.S32.HI UR20, URZ, 0x1f, UR22 ;  /* 0x0000001f3f147899 */ /* 0x000fe20008011416 */
[----:B------:R-:W-:-:S02]  /*0600*/  LOP3.LUT R3, R4, R5, RZ, 0x3c, !PT ;  /* 0x0000000504037212 */ /* 0x000fc400078e3cff */
[----:B------:R-:W-:Y:S01]  /*0610*/  LEA.HI.X R13, R2, c[0x0][0x164], R0, 0x1, P1 ;  /* 0x00005900020d7a11 */ /* 0x000fe200008f0c00 */
[----:B------:R-:W1:Y:S01]  /*0620*/  SHFL.IDX PT, R4, R14, RZ, 0x1c1f ;  /* 0x001c1fff0e047589 */ /* 0x000e6200000e0000 */
[----:B------:R-:W-:Y:S02]  /*0630*/  LEA.HI R0, R8, R22, RZ, 0x1 ;  /* 0x0000001608007211 */ /* 0x000fe400078f08ff */
[CC--:B------:R-:W-:Y:S01]  /*0640*/  ISETP.GE.AND P1, PT, R19.reuse, R12.reuse, PT ;  /* 0x0000000c1300720c */ /* 0x0c0fe20003f26270 */
[----:B------:R-:W2:Y:S01]  /*0650*/  SHFL.IDX PT, R5, R13, RZ, 0x1c1f ;  /* 0x001c1fff0d057589 */ /* 0x000ea200000e0000 */
[----:B------:R-:W-:Y:S02]  /*0660*/  LOP3.LUT R0, R0, 0x7fffffe, RZ, 0xc0, !PT ;  /* 0x07fffffe00007812 */ /* 0x000fe400078ec0ff */
[----:B------:R-:W-:Y:S02]  /*0670*/  IADD3 R2, R19, 0x40, RZ ;  /* 0x0000004013027810 */ /* 0x000fe40007ffe0ff */
[-C--:B------:R-:W-:Y:S01]  /*0680*/  ISETP.GE.AND P3, PT, R6, R12.reuse, PT ;  /* 0x0000000c0600720c */ /* 0x080fe20003f66270 */
[----:B------:R-:W-:Y:S01]  /*0690*/  IMAD.IADD R0, R22, 0x1, -R0 ;  /* 0x0000000116007824 */ /* 0x000fe200078e0a00 */
[----:B------:R-:W-:-:S02]  /*06a0*/  ISETP.GE.AND P2, PT, R2, R12, PT ;  /* 0x0000000c0200720c */ /* 0x000fc40003f46270 */
[----:B------:R-:W3:Y:S01]  /*06b0*/  SHFL.IDX PT, R2, R14, 0x1, 0x1c1f ;  /* 0x003c1f000e027f89 */ /* 0x000ee200000e0000 */
[----:B------:R-:W-:Y:S02]  /*06c0*/  IMAD R0, R24, 0x8, R0 ;  /* 0x0000000818007824 */ /* 0x000fe400078e0200 */
[----:B------:R-:W-:Y:S02]  /*06d0*/  @!P1 SHF.R.S32.HI R7, RZ, 0x1f, R26 ;  /* 0x0000001fff079819 */ /* 0x000fe4000001141a */
[----:B------:R-:W-:Y:S01]  /*06e0*/  IMAD.U32 R151, R0, 0x20, R3 ;  /* 0x0000002000977824 */ /* 0x000fe200078e0003 */
[----:B------:R-:W-:Y:S01]  /*06f0*/  @!P1 SHF.R.S32.HI R0, RZ, 0x1f, R25 ;  /* 0x0000001fff009819 */ /* 0x000fe20000011419 */
[----:B------:R-:W4:Y:S01]  /*0700*/  SHFL.IDX PT, R3, R13, 0x1, 0x1c1f ;  /* 0x003c1f000d037f89 */ /* 0x000f2200000e0000 */
[----:B------:R-:W-:Y:S02]  /*0710*/  @!P1 LEA.HI R8, R7, R26, RZ, 0x3 ;  /* 0x0000001a07089211 */ /* 0x000fe400078f18ff */
[----:B------:R-:W-:Y:S01]  /*0720*/  @!P1 LEA.HI R0, R0, R25, RZ, 0x3 ;  /* 0x0000001900009211 */ /* 0x000fe200078f18ff */
[----:B------:R-:W-:Y:S01]  /*0730*/  STL [R1+0x44], R151 ;  /* 0x0000449701007387 */ /* 0x000fe20000100800 */
[----:B-1----:R-:W-:-:S02]  /*0740*/  @!P1 LEA R6, P4, R234, R4, 0x1 ;  /* 0x00000004ea069211 */ /* 0x002fc400078808ff */
[----:B------:R-:W-:Y:S01]  /*0750*/  @!P1 LOP3.LUT R8, R8, 0xfffffff8, RZ, 0xc0, !PT ;  /* 0xfffffff808089812 */ /* 0x000fe200078ec0ff */
[----:B------:R1:W-:Y:S01]  /*0760*/  STL.64 [R1+0x38], R30 ;  /* 0x0000381e01007387 */ /* 0x0003e20000100a00 */
[----:B--2---:R-:W-:Y:S02]  /*0770*/  @!P1 LEA.HI.X R7, R234, R5, R29, 0x1, P4 ;  /* 0x00000005ea079211 */ /* 0x004fe400020f0c1d */
[----:B------:R-:W-:Y:S01]  /*0780*/  ISETP.GE.AND P4, PT, R25, c[0x0][0x198], PT ;  /* 0x0000660019007a0c */ /* 0x000fe20003f86270 */
[----:B------:R-:W-:Y:S01]  /*0790*/  @!P1 IMAD.WIDE R8, R8, 0x2, R4 ;  /* 0x0000000208089825 */ /* 0x000fe200078e0204 */
[----:B------:R-:W-:Y:S02]  /*07a0*/  @!P1 LOP3.LUT R10, R0, 0xfffffff8, RZ, 0xc0, !PT ;  /* 0xfffffff8000a9812 */ /* 0x000fe400078ec0ff */
[----:B------:R-:W-:Y:S01]  /*07b0*/  @!P3 SHF.R.S32.HI R11, RZ, 0x1f, R25 ;  /* 0x0000001fff0bb819 */ /* 0x000fe20000011419 */
[----:B------:R-:W-:Y:S02]  /*07c0*/  @!P1 IMAD.SHL.U32 R0, R151, 0x2, RZ ;  /* 0x0000000297009824 */ /* 0x000fe400078e00ff */
[----:B------:R-:W-:Y:S01]  /*07d0*/  @!P1 IMAD.WIDE R4, R10, 0x2, R4 ;  /* 0x000000020a049825 */ /* 0x000fe200078e0204 */
[----:B------:R-:W-:-:S02]  /*07e0*/  @!P3 SHF.R.S32.HI R10, RZ, 0x1f, R26 ;  /* 0x0000001fff0ab819 */ /* 0x000fc4000001141a */
[----:B------:R2:W-:Y:S04]  /*07f0*/  @!P1 LDGSTS.E.BYPASS.LTC128B.128 [R0+0x6100], [R6.64], !P6 ;  /* 0x0610000006009fae */ /* 0x0005e8000f101d50 */
[----:B------:R1:W-:Y:S04]  /*0800*/  @!P1 LDGSTS.E.BYPASS.LTC128B.128 [R0+0x8100], [R8.64], !P5 ;  /* 0x0810000008009fae */ /* 0x0003e8000e901d50 */
[----:B------:R3:W-:Y:S01]  /*0810*/  @!P1 LDGSTS.E.BYPASS.LTC128B.128 [R0+0xa100], [R4.64], !P4 ;  /* 0x0a10000004009fae */ /* 0x0007e2000e101d50 */
[----:B--2---:R-:W-:Y:S02]  /*0820*/  @!P3 LEA.HI R6, R10, R26, RZ, 0x3 ;  /* 0x0000001a0a06b211 */ /* 0x004fe400078f18ff */
[----:B-1----:R-:W-:-:S02]  /*0830*/  @!P3 LEA.HI R8, R11, R25, RZ, 0x3 ;  /* 0x000000190b08b211 */ /* 0x002fc400078f18ff */
[----:B------:R-:W-:Y:S02]  /*0840*/  @!P3 LOP3.LUT R6, R6, 0xfffffff8, RZ, 0xc0, !PT ;  /* 0xfffffff80606b812 */ /* 0x000fe400078ec0ff */
[----:B---3--:R-:W-:Y:S01]  /*0850*/  @!P3 LEA R4, P1, R234, R2, 0x1 ;  /* 0x00000002ea04b211 */ /* 0x008fe200078208ff */
[----:B------:R-:W-:Y:S01]  /*0860*/  @!P3 IMAD.SHL.U32 R0, R151, 0x2, RZ ;  /* 0x000000029700b824 */ /* 0x000fe200078e00ff */
[----:B------:R-:W-:Y:S01]  /*0870*/  @!P3 LOP3.LUT R8, R8, 0xfffffff8, RZ, 0xc0, !PT ;  /* 0xfffffff80808b812 */ /* 0x000fe200078ec0ff */
[----:B----4-:R-:W-:Y:S01]  /*0880*/  @!P3 IMAD.WIDE R6, R6, 0x2, R2 ;  /* 0x000000020606b825 */ /* 0x010fe200078e0202 */
[----:B------:R-:W-:-:S03]  /*0890*/  @!P3 LEA.HI.X R5, R234, R3, R29, 0x1, P1 ;  /* 0x00000003ea05b211 */ /* 0x000fc600008f0c1d */
[----:B------:R-:W-:Y:S01]  /*08a0*/  @!P3 IMAD.WIDE R2, R8, 0x2, R2 ;  /* 0x000000020802b825 */ /* 0x000fe200078e0202 */
[----:B------:R-:W-:Y:S01]  /*08b0*/  SHF.R.S32.HI R8, RZ, 0x4, R18 ;  /* 0x00000004ff087819 */ /* 0x000fe20000011412 */
[----:B------:R1:W-:Y:S04]  /*08c0*/  @!P3 LDGSTS.E.BYPASS.LTC128B.128 [R0+0x6900], [R4.64], !P6 ;  /* 0x069000000400bfae */ /* 0x0003e8000f101d50 */
[----:B------:R2:W-:Y:S04]  /*08d0*/  @!P3 LDGSTS.E.BYPASS.LTC128B.128 [R0+0x8900], [R6.64], !P5 ;  /* 0x089000000600bfae */ /* 0x0005e8000e901d50 */
[----:B------:R3:W-:Y:S04]  /*08e0*/  @!P3 LDGSTS.E.BYPASS.LTC128B.128 [R0+0xa900], [R2.64], !P4 ;  /* 0x0a9000000200bfae */ /* 0x0007e8000e101d50 */
[----:B-1----:R-:W1:Y:S01]  /*08f0*/  SHFL.IDX PT, R4, R14, 0x2, 0x1c1f ;  /* 0x005c1f000e047f89 */ /* 0x002e6200000e0000 */
[----:B--2---:R-:W-:-:S03]  /*0900*/  LOP3.LUT R6, R20, 0xfffffff8, RZ, 0xc0, !PT ;  /* 0xfffffff814067812 */ /* 0x004fc600078ec0ff */
[----:B------:R-:W2:Y:S01]  /*0910*/  SHFL.IDX PT, R5, R13, 0x2, 0x1c1f ;  /* 0x005c1f000d057f89 */ /* 0x000ea200000e0000 */
[----:B------:R-:W-:Y:S01]  /*0920*/  LEA.HI R7, R18, R8, RZ, 0x1 ;  /* 0x0000000812077211 */ /* 0x000fe200078f08ff */
[----:B---3--:R-:W-:Y:S01]  /*0930*/  IMAD R2, R21, c[0x0][0x1e0], RZ ;  /* 0x0000780015027a24 */ /* 0x008fe200078e02ff */
[----:B------:R-:W-:Y:S01]  /*0940*/  IADD3 R3, R19, 0x60, RZ ;  /* 0x0000006013037810 */ /* 0x000fe20007ffe0ff */
[----:B------:R-:W-:Y:S01]  /*0950*/  IMAD.IADD R0, R23, 0x1, -R6 ;  /* 0x0000000117007824 */ /* 0x000fe200078e0a06 */
[----:B------:R-:W-:Y:S01]  /*0960*/  LOP3.LUT R7, R7, 0xfffffffe, RZ, 0xc0, !PT ;  /* 0xfffffffe07077812 */ /* 0x000fe200078ec0ff */
[----:B------:R-:W-:Y:S01]  /*0970*/  IMAD R2, R22, c[0x0][0x1e4], R2 ;  /* 0x0000790016027a24 */ /* 0x000fe200078e0202 */
[----:B------:R-:W-:Y:S02]  /*0980*/  ISETP.GE.AND P3, PT, R3, R12, PT ;  /* 0x0000000c0300720c */ /* 0x000fe40003f66270 */
[----:B------:R-:W-:Y:S01]  /*0990*/  LEA.HI R17, R0, R0, RZ, 0x1 ;  /* 0x0000000000117211 */ /* 0x000fe200078f08ff */
[----:B------:R-:W-:Y:S01]  /*09a0*/  IMAD.IADD R2, R31, 0x1, R2 ;  /* 0x000000011f027824 */ /* 0x000fe200078e0202 */
[----:B------:R-:W-:Y:S01]  /*09b0*/  SHFL.IDX PT, R3, R13, 0x3, 0x1c1f ;  /* 0x007c1f000d037f89 */ /* 0x000fe200000e0000 */
[----:B------:R-:W-:Y:S01]  /*09c0*/  IMAD.IADD R12, R8, 0x1, -R7 ;  /* 0x00000001080c7824 */ /* 0x000fe200078e0a07 */
[----:B------:R-:W-:-:S02]  /*09d0*/  LOP3.LUT R6, R17, 0x7fffffe, RZ, 0xc0, !PT ;  /* 0x07fffffe11067812 */ /* 0x000fc400078ec0ff */
[----:B------:R3:W-:Y:S03]  /*09e0*/  STL [R1+0x30], R2 ;  /* 0x0000300201007387 */ /* 0x0007e60000100800 */
[----:B------:R-:W-:Y:S01]  /*09f0*/  IMAD.IADD R19, R0, 0x1, -R6 ;  /* 0x0000000100137824 */ /* 0x000fe200078e0a06 */
[----:B------:R-:W-:-:S04]  /*0a00*/  @!P2 SHF.R.S32.HI R0, RZ, 0x1f, R25 ;  /* 0x0000001fff00a819 */ /* 0x000fc80000011419 */
[----:B------:R-:W-:-:S04]  /*0a10*/  @!P2 LEA.HI R0, R0, R25, RZ, 0x3 ;  /* 0x000000190000a211 */ /* 0x000fc800078f18ff */
[----:B------:R-:W-:Y:S01]  /*0a20*/  @!P2 LOP3.LUT R10, R0, 0xfffffff8, RZ, 0xc0, !PT ;  /* 0xfffffff8000aa812 */ /* 0x000fe200078ec0ff */
[----:B------:R-:W-:Y:S01]  /*0a30*/  @!P2 IMAD.SHL.U32 R0, R151, 0x2, RZ ;  /* 0x000000029700a824 */ /* 0x000fe200078e00ff */
[----:B-----5:R4:W5:Y:S02]  /*0a40*/  @P0 R2UR UR24, R16 ;  /* 0x00000000101803c2 */ /* 0x02096400000e0000 */
[----:B----4-:R-:W-:Y:S01]  /*0a50*/  IADD3 R16, P1, P0, R30, UR14, R234 ;  /* 0x0000000e1e107c10 */ /* 0x010fe2000f83e0ea */
[----:B-----5:R-:W-:Y:S01]  /*0a60*/  @UP0 USHF.R.S32.HI UR25, URZ, 0x1f, UR24 ;  /* 0x0000001f3f190899 */ /* 0x020fe20008011418 */
[----:B------:R-:W-:Y:S02]  /*0a70*/  IMAD.WIDE.U32 R30, R22, c[0x0][0x208], RZ ;  /* 0x00008200161e7a25 */ /* 0x000fe400078e00ff */
[--C-:B------:R-:W-:Y:S01]  /*0a80*/  IADD3.X R11, R2, UR9, R29.reuse, P1, P0 ;  /* 0x00000009020b7c10 */ /* 0x100fe20008fe041d */
[----:B------:R-:W-:Y:S01]  /*0a90*/  @!UP0 UMOV UR24, UR8 ;  /* 0x0000000800188c82 */ /* 0x000fe20008000000 */
[----:B---3--:R-:W-:Y:S01]  /*0aa0*/  @!P2 SHF.R.S32.HI R2, RZ, 0x1f, R26 ;  /* 0x0000001fff02a819 */ /* 0x008fe2000001141a */
[----:B------:R-:W-:Y:S01]  /*0ab0*/  UIMAD.WIDE.U32 UR12, UR24, UR4, URZ ;  /* 0x00000004180c72a5 */ /* 0x000fe2000f8e003f */
[----:B-1----:R-:W-:Y:S01]  /*0ac0*/  @!P2 LEA R6, P0, R234, R4, 0x1 ;  /* 0x00000004ea06a211 */ /* 0x002fe200078008ff */
[----:B------:R-:W-:Y:S01]  /*0ad0*/  @!UP0 UMOV UR25, UR7 ;  /* 0x0000000700198c82 */ /* 0x000fe20008000000 */
[----:B------:R-:W-:Y:S01]  /*0ae0*/  @!P2 LEA.HI R8, R2, R26, RZ, 0x3 ;  /* 0x0000001a0208a211 */ /* 0x000fe200078f18ff */
[----:B------:R-:W-:Y:S01]  /*0af0*/  UIMAD UR8, UR25, UR4, URZ ;  /* 0x00000004190872a4 */ /* 0x000fe2000f8e023f */
[----:B------:R-:W1:Y:S01]  /*0b00*/  SHFL.IDX PT, R2, R14, 0x3, 0x1c1f ;  /* 0x007c1f000e027f89 */ /* 0x000e6200000e0000 */
[----:B--2---:R-:W-:Y:S01]  /*0b10*/  @!P2 LEA.HI.X R7, R234, R5, R29, 0x1, P0 ;  /* 0x00000005ea07a211 */ /* 0x004fe200000f0c1d */
[----:B------:R-:W-:Y:S01]  /*0b20*/  UMOV UR7, 0x6 ;  /* 0x0000000600077882 */ /* 0x000fe20000000000 */
[----:B------:R-:W-:Y:S01]  /*0b30*/  @!P2 LOP3.LUT R8, R8, 0xfffffff8, RZ, 0xc0, !PT ;  /* 0xfffffff80808a812 */ /* 0x000fe200078ec0ff */
[----:B------:R-:W-:Y:S01]  /*0b40*/  UIMAD UR8, UR24, UR5, UR8 ;  /* 0x00000005180872a4 */ /* 0x000fe2000f8e0208 */
[C---:B------:R-:W-:Y:S01]  /*0b50*/  ISETP.GE.AND P1, PT, R15.reuse, 0x1, PT ;  /* 0x000000010f00780c */ /* 0x040fe20003f26270 */
[----:B------:R2:W-:Y:S01]  /*0b60*/  @!P2 LDGSTS.E.BYPASS.LTC128B.128 [R0+0x7100], [R6.64], !P6 ;  /* 0x071000000600afae */ /* 0x0005e2000f101d50 */
[----:B------:R-:W-:Y:S01]  /*0b70*/  ULDC.64 UR4, c[0x0][0x1e0] ;  /* 0x0000780000047ab9 */ /* 0x000fe20000000a00 */
[--C-:B------:R-:W-:Y:S01]  /*0b80*/  @!P2 IMAD.WIDE R8, R8, 0x2, R4.reuse ;  /* 0x000000020808a825 */ /* 0x100fe200078e0204 */
[----:B------:R-:W-:Y:S01]  /*0b90*/  UIADD3 UR8, UR13, UR8, URZ ;  /* 0x000000080d087290 */ /* 0x000fe2000fffe03f */
[----:B------:R-:W-:Y:S01]  /*0ba0*/  ISETP.GE.AND P0, PT, R15, 0x21, PT ;  /* 0x000000210f00780c */ /* 0x000fe20003f06270 */
[----:B------:R-:W-:Y:S01]  /*0bb0*/  USHF.L.U32 UR19, UR4, 0x6, URZ ;  /* 0x0000000604137899 */ /* 0x000fe2000800063f */
[----:B------:R-:W-:Y:S01]  /*0bc0*/  @!P2 IMAD.WIDE R4, R10, 0x2, R4 ;  /* 0x000000020a04a825 */ /* 0x000fe200078e0204 */
[----:B------:R3:W-:Y:S01]  /*0bd0*/  @!P2 LDGSTS.E.BYPASS.LTC128B.128 [R0+0x9100], [R8.64], !P5 ;  /* 0x091000000800afae */ /* 0x0007e2000e901d50 */
[----:B------:R-:W-:Y:S01]  /*0be0*/  USHF.L.U64.HI UR18, UR4, UR7, UR5 ;  /* 0x0000000704127299 */ /* 0x000fe20008010205 */
[----:B------:R-:W-:Y:S01]  /*0bf0*/  LOP3.LUT R10, R18, 0xfffffff0, RZ, 0xc0, !PT ;  /* 0xfffffff0120a7812 */ /* 0x000fe200078ec0ff */
[----:B------:R-:W-:Y:S01]  /*0c00*/  USHF.L.U32 UR11, UR4, 0x5, URZ ;  /* 0x00000005040b7899 */ /* 0x000fe2000800063f */
[----:B------:R3:W-:Y:S01]  /*0c10*/  @!P2 LDGSTS.E.BYPASS.LTC128B.128 [R0+0xb100], [R4.64], !P4 ;  /* 0x0b1000000400afae */ /* 0x0007e2000e101d50 */
[----:B------:R-:W-:Y:S01]  /*0c20*/  UIMAD UR10, UR18, UR22, URZ ;  /* 0x00000016120a72a4 */ /* 0x000fe2000f8e023f */
[----:B------:R-:W-:Y:S01]  /*0c30*/  IMAD.U32 R141, RZ, RZ, UR19 ;  /* 0x00000013ff8d7e24 */ /* 0x000fe2000f8e00ff */
[----:B------:R-:W-:-:S02]  /*0c40*/  UISETP.GE.AND UP0, UPT, UR6, 0x1, UPT ;  /* 0x000000010600788c */ /* 0x000fc4000bf06270 */
[----:B------:R-:W-:Y:S01]  /*0c50*/  UIMAD UR10, UR20, UR19, UR10 ;  /* 0x00000013140a72a4 */ /* 0x000fe2000f8e020a */
[----:B--2---:R-:W-:Y:S02]  /*0c60*/  @!P3 SHF.R.S32.HI R6, RZ, 0x1f, R26 ;  /* 0x0000001fff06b819 */ /* 0x004fe4000001141a */
[----:B------:R-:W-:Y:S02]  /*0c70*/  @!P3 SHF.R.S32.HI R7, RZ, 0x1f, R25 ;  /* 0x0000001fff07b819 */ /* 0x000fe40000011419 */
[----:B---3--:R-:W-:Y:S02]  /*0c80*/  @!P3 LEA.HI R0, R6, R26, RZ, 0x3 ;  /* 0x0000001a0600b211 */ /* 0x008fe400078f18ff */
[----:B------:R-:W-:Y:S02]  /*0c90*/  @!P3 LEA.HI R5, R7, R25, RZ, 0x3 ;  /* 0x000000190705b211 */ /* 0x000fe400078f18ff */
[----:B-1----:R-:W-:Y:S02]  /*0ca0*/  @!P3 LEA R4, P2, R234, R2, 0x1 ;  /* 0x00000002ea04b211 */ /* 0x002fe400078408ff */
[----:B------:R-:W-:-:S02]  /*0cb0*/  @!P3 LOP3.LUT R0, R0, 0xfffffff8, RZ, 0xc0, !PT ;  /* 0xfffffff80000b812 */ /* 0x000fc400078ec0ff */
[----:B------:R-:W-:Y:S02]  /*0cc0*/  @!P3 LOP3.LUT R8, R5, 0xfffffff8, RZ, 0xc0, !PT ;  /* 0xfffffff80508b812 */ /* 0x000fe400078ec0ff */
[----:B------:R-:W-:Y:S01]  /*0cd0*/  @!P3 LEA.HI.X R5, R234, R3, R29, 0x1, P2 ;  /* 0x00000003ea05b211 */ /* 0x000fe200010f0c1d */
[----:B------:R-:W-:Y:S01]  /*0ce0*/  @!P3 IMAD.WIDE R6, R0, 0x2, R2 ;  /* 0x000000020006b825 */ /* 0x000fe200078e0202 */
[----:B------:R-:W-:-:S03]  /*0cf0*/  IADD3 R152, P2, R16, UR12, RZ ;  /* 0x0000000c10987c10 */ /* 0x000fc6000ff5e0ff */
[----:B------:R-:W-:Y:S01]  /*0d00*/  @!P3 IMAD.SHL.U32 R0, R151, 0x2, RZ ;  /* 0x000000029700b824 */ /* 0x000fe200078e00ff */
[----:B------:R-:W-:Y:S01]  /*0d10*/  IADD3.X R153, R11, UR8, RZ, P2, !PT ;  /* 0x000000080b997c10 */ /* 0x000fe200097fe4ff */
[----:B------:R-:W-:-:S03]  /*0d20*/  @!P3 IMAD.WIDE R8, R8, 0x2, R2 ;  /* 0x000000020808b825 */ /* 0x000fc600078e0202 */
[----:B------:R1:W-:Y:S01]  /*0d30*/  @!P3 LDGSTS.E.BYPASS.LTC128B.128 [R0+0x7900], [R4.64], !P6 ;  /* 0x079000000400bfae */ /* 0x0003e2000f101d50 */
[----:B------:R-:W-:Y:S01]  /*0d40*/  IMAD.WIDE.U32 R2, R141, UR22, R152 ;  /* 0x000000168d027c25 */ /* 0x000fe2000f8e0098 */
[----:B------:R-:W-:Y:S02]  /*0d50*/  ISETP.GE.AND P6, PT, R234, c[0x0][0x1d4], PT ;  /* 0x00007500ea007a0c */ /* 0x000fe40003fc6270 */
[----:B------:R2:W-:Y:S04]  /*0d60*/  @!P3 LDGSTS.E.BYPASS.LTC128B.128 [R0+0x9900], [R6.64], !P5 ;  /* 0x099000000600bfae */ /* 0x0005e8000e901d50 */
[----:B------:R3:W-:Y:S01]  /*0d70*/  @!P3 LDGSTS.E.BYPASS.LTC128B.128 [R0+0xb900], [R8.64], !P4 ;  /* 0x0b9000000800bfae */ /* 0x0007e2000e101d50 */
[----:B------:R-:W-:-:S03]  /*0d80*/  ISETP.GE.AND P4, PT, R25, c[0x0][0x1d4], PT ;  /* 0x0000750019007a0c */ /* 0x000fc60003f86270 */
[----:B------:R-:W0:Y:S04]  /*0d90*/  LDGDEPBAR ;  /* 0x00000000000079af */ /* 0x000e280000000000 */
[----:B------:R-:W-:Y:S04]  /*0da0*/  STL.64 [R1+0x8], R152 ;  /* 0x0000089801007387 */ /* 0x000fe80000100a00 */
[----:B------:R-:W-:Y:S04]  /*0db0*/  STL.64 [R1+0x28], R30 ;  /* 0x0000281e01007387 */ /* 0x000fe80000100a00 */
[----:B------:R-:W-:Y:S01]  /*0dc0*/  BAR.SYNC.DEFER_BLOCKING 0x0 ;  /* 0x0000000000007b1d */ /* 0x000fe20000010000 */
[----:B-1----:R-:W-:Y:S01]  /*0dd0*/  @P1 LEA R4, P5, R2, c[0x0][0x1c8], 0x1 ;  /* 0x0000720002041a11 */ /* 0x002fe200078a08ff */
[----:B--2---:R-:W-:Y:S01]  /*0de0*/  IMAD.IADD R6, R23, 0x1, -R10 ;  /* 0x0000000117067824 */ /* 0x004fe200078e0a0a */
[----:B------:R-:W-:-:S03]  /*0df0*/  IADD3 R7, R3, UR10, RZ ;  /* 0x0000000a03077c10 */ /* 0x000fc6000fffe0ff */
[----:B------:R-:W-:Y:S01]  /*0e00*/  UMOV UR10, 0x5 ;  /* 0x00000005000a7882 */ /* 0x000fe20000000000 */
[----:B---3--:R-:W-:Y:S01]  /*0e10*/  @P0 IADD3 R8, P2, R2, UR11, RZ ;  /* 0x0000000b02080c10 */ /* 0x008fe2000ff5e0ff */
[----:B------:R-:W-:Y:S01]  /*0e20*/  USHF.L.U64.HI UR10, UR4, UR10, UR5 ;  /* 0x0000000a040a7299 */ /* 0x000fe20008010205 */
[----:B------:R-:W-:Y:S02]  /*0e30*/  LEA.HI R0, R6, R6, RZ, 0x1 ;  /* 0x0000000606007211 */ /* 0x000fe400078f08ff */
[----:B------:R-:W-:Y:S01]  /*0e40*/  @P1 LEA.HI.X R5, R2, c[0x0][0x1cc], R7, 0x1, P5 ;  /* 0x0000730002051a11 */ /* 0x000fe200028f0c07 */
[----:B------:R-:W-:Y:S01]  /*0e50*/  ULDC.64 UR4, c[0x0][0x210] ;  /* 0x0000840000047ab9 */ /* 0x000fe20000000a00 */
[--C-:B------:R-:W-:Y:S01]  /*0e60*/  SHF.R.S32.HI R3, RZ, 0x1, R0.reuse ;  /* 0x00000001ff037819 */ /* 0x100fe20000011400 */
[----:B------:R-:W-:Y:S01]  /*0e70*/  UIMAD UR30, UR26, UR4, URZ ;  /* 0x000000041a1e72a4 */ /* 0x000fe2000f8e023f */
[----:B------:R-:W-:Y:S01]  /*0e80*/  SHF.R.S32.HI R2, RZ, 0x1f, R0 ;  /* 0x0000001fff027819 */ /* 0x000fe20000011400 */
[----:B------:R-:W-:Y:S01]  /*0e90*/  UIMAD.WIDE.U32 UR26, UR23, UR4, URZ ;  /* 0x00000004171a72a5 */ /* 0x000fe2000f8e003f */
[----:B------:R-:W-:Y:S01]  /*0ea0*/  LOP3.LUT R10, R0, 0x7fffffe, RZ, 0xc0, !PT ;  /* 0x07fffffe000a7812 */ /* 0x000fe200078ec0ff */
[----:B------:R-:W-:Y:S01]  /*0eb0*/  UIMAD UR30, UR23, UR5, UR30 ;  /* 0x00000005171e72a4 */ /* 0x000fe2000f8e021e */
[----:B------:R-:W-:-:S02]  /*0ec0*/  ISETP.GE.AND P5, PT, R26, c[0x0][0x1d4], PT ;  /* 0x000075001a007a0c */ /* 0x000fc40003fa6270 */
[----:B------:R-:W-:Y:S01]  /*0ed0*/  LEA.HI R0, R2, R3, RZ, 0x2 ;  /* 0x0000000302007211 */ /* 0x000fe200078f10ff */
[----:B------:R-:W-:Y:S01]  /*0ee0*/  IMAD.IADD R18, R6, 0x1, -R10 ;  /* 0x0000000106127824 */ /* 0x000fe200078e0a0a */
[----:B------:R-:W-:Y:S01]  /*0ef0*/  SHF.R.S32.HI R11, RZ, 0x1f, R6 ;  /* 0x0000001fff0b7819 */ /* 0x000fe20000011406 */
[----:B------:R-:W-:Y:S01]  /*0f00*/  ULDC.64 UR4, c[0x0][0x218] ;  /* 0x0000860000047ab9 */ /* 0x000fe20000000a00 */
[----:B------:R-:W-:Y:S01]  /*0f10*/  LOP3.LUT R9, R0, 0xfffffffc, RZ, 0xc0, !PT ;  /* 0xfffffffc00097812 */ /* 0x000fe200078ec0ff */
[----:B------:R-:W-:Y:S01]  /*0f20*/  UIMAD UR23, UR25, UR4, URZ ;  /* 0x00000004191772a4 */ /* 0x000fe2000f8e023f */
[----:B------:R-:W-:Y:S01]  /*0f30*/  @P0 IADD3.X R0, R7, UR10, RZ, P2, !PT ;  /* 0x0000000a07000c10 */ /* 0x000fe200097fe4ff */
[----:B------:R-:W-:Y:S01]  /*0f40*/  UIMAD.WIDE.U32 UR28, UR24, UR4, URZ ;  /* 0x00000004181c72a5 */ /* 0x000fe2000f8e003f */
[----:B------:R-:W-:Y:S01]  /*0f50*/  LEA.HI R11, R11, R6, RZ, 0x3 ;  /* 0x000000060b0b7211 */ /* 0x000fe200078f18ff */
[----:B------:R-:W-:Y:S01]  /*0f60*/  @P1 IMAD.SHL.U32 R6, R151, 0x2, RZ ;  /* 0x0000000297061824 */ /* 0x000fe200078e00ff */
[C---:B------:R-:W-:Y:S01]  /*0f70*/  @P0 LEA R2, P2, R8.reuse, c[0x0][0x1c8], 0x1 ;  /* 0x0000720008020a11 */ /* 0x040fe200078408ff */
[----:B------:R-:W-:Y:S01]  /*0f80*/  IMAD.IADD R9, R3, 0x1, -R9 ;  /* 0x0000000103097824 */ /* 0x000fe200078e0a09 */
[----:B------:R-:W-:Y:S01]  /*0f90*/  SHF.R.S32.HI R7, RZ, 0x1, R17 ;  /* 0x00000001ff077819 */ /* 0x000fe20000011411 */
[----:B------:R-:W-:Y:S01]  /*0fa0*/  UIMAD UR23, UR24, UR5, UR23 ;  /* 0x00000005181772a4 */ /* 0x000fe2000f8e0217 */
[----:B------:R-:W-:Y:S01]  /*0fb0*/  @P0 LEA.HI.X R3, R8, c[0x0][0x1cc], R0, 0x1, P2 ;  /* 0x0000730008030a11 */ /* 0x000fe200010f0c00 */
[----:B------:R-:W-:Y:S01]  /*0fc0*/  @P0 IMAD.SHL.U32 R0, R151, 0x2, RZ ;  /* 0x0000000297000824 */ /* 0x000fe200078e00ff */
[----:B------:R-:W-:Y:S01]  /*0fd0*/  @!PT LDS RZ, [RZ] ;  /* 0x00000000fffff984 */ /* 0x000fe20000000800 */
[----:B------:R-:W-:Y:S01]  /*0fe0*/  @!PT LDS RZ, [RZ] ;  /* 0x00000000fffff984 */ /* 0x000fe20000000800 */
[----:B------:R-:W-:Y:S01]  /*0ff0*/  @!PT LDS RZ, [RZ] ;  /* 0x00000000fffff984 */ /* 0x000fe20000000800 */
[----:B------:R1:W-:Y:S01]  /*1000*/  @P1 LDGSTS.E.BYPASS.LTC128B.128 [R6+0x3100], [R4.64], !P6 ;  /* 0x0310000004061fae */ /* 0x0003e2000f101d50 */
[----:B------:R-:W-:-:S02]  /*1010*/  UIADD3 UR24, UR27, UR30, URZ ;  /* 0x0000001e1b187290 */ /* 0x000fc4000fffe03f */
[----:B------:R-:W-:Y:S01]  /*1020*/  UIADD3 UR23, UR29, UR23, URZ ;  /* 0x000000171d177290 */ /* 0x000fe2000fffe03f */
[----:B------:R1:W-:Y:S04]  /*1030*/  @P1 LDGSTS.E.BYPASS.LTC128B.128 [R6+0x4100], [R4.64+0x40], !P5 ;  /* 0x0410004004061fae */ /* 0x0003e8000e901d50 */
[----:B------:R1:W-:Y:S01]  /*1040*/  @P1 LDGSTS.E.BYPASS.LTC128B.128 [R6+0x5100], [R4.64+0x80], !P4 ;  /* 0x0510008004061fae */ /* 0x0003e2000e101d50 */
[----:B------:R-:W-:-:S03]  /*1050*/  LOP3.LUT P1, RZ, R7, 0x2, RZ, 0xc0, !PT ;  /* 0x0000000207ff7812 */ /* 0x000fc6000782c0ff */
[----:B------:R2:W-:Y:S04]  /*1060*/  @P0 LDGSTS.E.BYPASS.LTC128B.128 [R0+0x3900], [R2.64], !P6 ;  /* 0x0390000002000fae */ /* 0x0005e8000f101d50 */
[----:B------:R2:W-:Y:S04]  /*1070*/  @P0 LDGSTS.E.BYPASS.LTC128B.128 [R0+0x4900], [R2.64+0x40], !P5 ;  /* 0x0490004002000fae */ /* 0x0005e8000e901d50 */
[----:B------:R2:W-:Y:S01]  /*1080*/  @P0 LDGSTS.E.BYPASS.LTC128B.128 [R0+0x5900], [R2.64+0x80], !P4 ;  /* 0x0590008002000fae */ /* 0x0005e2000e101d50 */
[----:B------:R-:W-:-:S03]  /*1090*/  LOP3.LUT P0, RZ, R9, 0x2, RZ, 0xc0, !PT ;  /* 0x0000000209ff7812 */ /* 0x000fc6000780c0ff */
[----:B------:R-:W0:Y:S01]  /*10a0*/  LDGDEPBAR ;  /* 0x00000000000079af */ /* 0x000e220000000000 */
[----:B-1----:R-:W-:Y:S02]  /*10b0*/  IMAD.SHL.U32 R4, R7, 0x40, RZ ;  /* 0x0000004007047824 */ /* 0x002fe400078e00ff */
[C---:B------:R-:W-:Y:S02]  /*10c0*/  IMAD.SHL.U32 R5, R12.reuse, 0x8, RZ ;  /* 0x000000080c057824 */ /* 0x040fe400078e00ff */
[----:B------:R-:W-:Y:S01]  /*10d0*/  IMAD R6, R12, 0x8, R19 ;  /* 0x000000080c067824 */ /* 0x000fe200078e0213 */
[----:B--2---:R-:W-:Y:S01]  /*10e0*/  LOP3.LUT R0, R4, 0xc0, RZ, 0xc0, !PT ;  /* 0x000000c004007812 */ /* 0x004fe200078ec0ff */
[----:B------:R-:W-:Y:S01]  /*10f0*/  IMAD.SHL.U32 R2, R9, 0x40, RZ ;  /* 0x0000004009027824 */ /* 0x000fe200078e00ff */
[----:B------:R-:W-:-:S04]  /*1100*/  DEPBAR.LE SB0, 0x1 ;  /* 0x000080400000791a */ /* 0x000fc80000000000 */
[----:B------:R-:W-:Y:S01]  /*1110*/  IMAD.SHL.U32 R4, R11, 0x20, RZ ;  /* 0x000000200b047824 */ /* 0x000fe200078e00ff */
[----:B------:R-:W-:Y:S01]  /*1120*/  LOP3.LUT R3, R0, 0x8, R20, 0xf8, !PT ;  /* 0x0000000800037812 */ /* 0x000fe200078ef814 */
[----:B------:R-:W-:-:S04]  /*1130*/  DEPBAR.LE SB0, 0x0 ;  /* 0x000080000000791a */ /* 0x000fc80000000000 */
[----:B------:R-:W-:Y:S02]  /*1140*/  SHF.R.U32.HI R0, RZ, 0x3, R0 ;  /* 0x00000003ff007819 */ /* 0x000fe40000011600 */
[----:B------:R-:W-:Y:S02]  /*1150*/  LOP3.LUT R2, R2, 0xc0, RZ, 0xc0, !PT ;  /* 0x000000c002027812 */ /* 0x000fe400078ec0ff */
[----:B------:R-:W-:Y:S02]  /*1160*/  LOP3.LUT R17, R4, 0xffffff00, RZ, 0xc0, !PT ;  /* 0xffffff0004117812 */ /* 0x000fe400078ec0ff */
[----:B------:R-:W-:Y:S02]  /*1170*/  LOP3.LUT R0, R3, R0, RZ, 0x3c, !PT ;  /* 0x0000000003007212 */ /* 0x000fe400078e3cff */
[----:B------:R-:W-:Y:S01]  /*1180*/  LOP3.LUT R4, R2, 0x8, R5, 0xf8, !PT ;  /* 0x0000000802047812 */ /* 0x000fe200078ef805 */
[--C-:B------:R-:W-:Y:S01]  /*1190*/  IMAD R20, R18, 0x20, R17.reuse ;  /* 0x0000002012147824 */ /* 0x100fe200078e0211 */
[----:B------:R-:W-:Y:S01]  /*11a0*/  SHF.R.U32.HI R3, RZ, 0x3, R2 ;  /* 0x00000003ff037819 */ /* 0x000fe20000011602 */
[----:B------:R-:W-:Y:S01]  /*11b0*/  IMAD R2, R24, 0x200, R17 ;  /* 0x0000020018027824 */ /* 0x000fe200078e0211 */
[----:B------:R-:W-:Y:S01]  /*11c0*/  SEL R17, RZ, 0xffffffff, P5 ;  /* 0xffffffffff117807 */ /* 0x000fe20002800000 */
[----:B------:R-:W-:Y:S01]  /*11d0*/  IMAD.U32 R0, R6, 0x20, R0 ;  /* 0x0000002006007824 */ /* 0x000fe200078e0000 */
[----:B------:R-:W-:Y:S01]  /*11e0*/  LOP3.LUT R16, R4, R3, RZ, 0x3c, !PT ;  /* 0x0000000304107212 */ /* 0x000fe200078e3cff */
[----:B------:R-:W-:Y:S01]  /*11f0*/  IMAD R2, R18, 0x20, R2 ;  /* 0x0000002012027824 */ /* 0x000fe200078e0202 */
[----:B------:R-:W-:Y:S01]  /*1200*/  SEL R18, RZ, 0x1, P6 ;  /* 0x00000001ff127807 */ /* 0x000fe20003000000 */
[----:B------:R-:W-:Y:S01]  /*1210*/  IMAD.SHL.U32 R216, R0, 0x2, RZ ;  /* 0x0000000200d87824 */ /* 0x000fe200078e00ff */
[----:B------:R-:W-:Y:S01]  /*1220*/  BAR.SYNC.DEFER_BLOCKING 0x0 ;  /* 0x0000000000007b1d */ /* 0x000fe20000010000 */
[----:B------:R-:W-:-:S02]  /*1230*/  IMAD.IADD R2, R16, 0x1, R2 ;  /* 0x0000000110027824 */ /* 0x000fc400078e0202 */
[----:B------:R-:W-:Y:S01]  /*1240*/  IMAD.MOV.U32 R0, RZ, RZ, 0x10 ;  /* 0x00000010ff007424 */ /* 0x000fe200078e00ff */
[----:B------:R-:W-:Y:S01]  /*1250*/  IADD3 R3, R216, 0x3100, RZ ;  /* 0x00003100d8037810 */ /* 0x000fe20007ffe0ff */
[----:B------:R-:W-:Y:S01]  /*1260*/  IMAD.SHL.U32 R219, R2, 0x2, RZ ;  /* 0x0000000202db7824 */ /* 0x000fe200078e00ff */
[----:B------:R-:W-:Y:S02]  /*1270*/  LOP3.LUT R2, R28, 0xffffffe0, RZ, 0xc0, !PT ;  /* 0xffffffe01c027812 */ /* 0x000fe400078ec0ff */
[----:B------:R-:W-:Y:S02]  /*1280*/  IADD3 R221, R216, 0x3120, RZ ;  /* 0x00003120d8dd7810 */ /* 0x000fe40007ffe0ff */
[----:B------:R-:W-:Y:S01]  /*1290*/  @P1 IADD3 R221, R3, -0x20, RZ ;  /* 0xffffffe003dd1810 */ /* 0x000fe20007ffe0ff */
[----:B------:R-:W-:Y:S01]  /*12a0*/  IMAD.IADD R140, R23, 0x1, -R2 ;  /* 0x00000001178c7824 */ /* 0x000fe200078e0a02 */
[----:B------:R-:W-:Y:S01]  /*12b0*/  SEL R0, R0, 0xfffffff0, !P0 ;  /* 0xfffffff000007807 */ /* 0x000fe20004000000 */
[----:B------:R-:W-:Y:S01]  /*12c0*/  IMAD R2, R21, c[0x0][0x208], RZ ;  /* 0x0000820015027a24 */ /* 0x000fe200078e02ff */
[----:B------:R-:W-:-:S02]  /*12d0*/  IADD3 R19, P1, P0, R30, UR26, R234 ;  /* 0x0000001a1e137c10 */ /* 0x000fc4000f83e0ea */
[C---:B------:R-:W-:Y:S01]  /*12e0*/  IADD3 R232, R221.reuse, 0x400, RZ ;  /* 0x00000400dde87810 */ /* 0x040fe20007ffe0ff */
[----:B------:R-:W-:Y:S01]  /*12f0*/  IMAD R3, R22, c[0x0][0x20c], R2 ;  /* 0x0000830016037a24 */ /* 0x000fe200078e0202 */
[----:B------:R-:W-:Y:S01]  /*1300*/  IADD3 R231, R221, 0x800, RZ ;  /* 0x00000800dde77810 */ /* 0x000fe20007ffe0ff */
[----:B------:R-:W-:Y:S01]  /*1310*/  IMAD.SHL.U32 R2, R17, 0x2, RZ ;  /* 0x0000000211027824 */ /* 0x000fe200078e00ff */
[----:B------:R-:W-:Y:S01]  /*1320*/  IADD3 R230, R221, 0xc00, RZ ;  /* 0x00000c00dde67810 */ /* 0x000fe20007ffe0ff */
[----:B------:R-:W-:Y:S02]  /*1330*/  IMAD.IADD R17, R31, 0x1, R3 ;  /* 0x000000011f117824 */ /* 0x000fe400078e0203 */
[----:B------:R-:W-:Y:S01]  /*1340*/  IMAD R220, R0, 0x2, R219 ;  /* 0x0000000200dc7824 */ /* 0x000fe200078e02db */
[----:B------:R-:W-:Y:S01]  /*1350*/  LOP3.LUT R3, R2, 0x2, R18, 0xe2, !PT ;  /* 0x0000000202037812 */ /* 0x000fe200078ee212 */
[----:B------:R-:W1:Y:S01]  /*1360*/  LDSM.16.M88.4 R12, [R219+0x6100] ;  /* 0x00610000db0c783b */ /* 0x000e620000000200 */
[----:B------:R-:W-:-:S03]  /*1370*/  SEL R2, RZ, 0x4, P4 ;  /* 0x00000004ff027807 */ /* 0x000fc60002000000 */
[----:B------:R2:W-:Y:S04]  /*1380*/  STL [R1+0x20], R17 ;  /* 0x0000201101007387 */ /* 0x0005e80000100800 */
[----:B------:R3:W4:Y:S04]  /*1390*/  LDSM.16.M88.4 R8, [R219+0x7100] ;  /* 0x00710000db08783b */ /* 0x0007280000000200 */
[----:B------:R3:W1:Y:S04]  /*13a0*/  LDSM.16.M88.4 R24, [R216+0x3100] ;  /* 0x00310000d818783b */ /* 0x0006680000000200 */
[----:B------:R3:W1:Y:S04]  /*13b0*/  LDSM.16.M88.4 R44, [R216+0x3500] ;  /* 0x00350000d82c783b */ /* 0x0006680000000200 */
[----:B------:R3:W1:Y:S04]  /*13c0*/  LDSM.16.M88.4 R40, [R216+0x3900] ;  /* 0x00390000d828783b */ /* 0x0006680000000200 */
[----:B------:R3:W1:Y:S04]  /*13d0*/  LDSM.16.M88.4 R48, [R216+0x3d00] ;  /* 0x003d0000d830783b */ /* 0x0006680000000200 */
[----:B------:R3:W1:Y:S01]  /*13e0*/  LDSM.16.M88.4 R36, [R220+0x6100] ;  /* 0x00610000dc24783b */ /* 0x0006620000000200 */
[----:B--2---:R-:W-:-:S02]  /*13f0*/  IADD3.X R17, R17, UR24, R29, P1, P0 ;  /* 0x0000001811117c10 */ /* 0x004fc40008fe041d */
[----:B------:R-:W-:Y:S01]  /*1400*/  IADD3 R28, P1, R19, UR28, RZ ;  /* 0x0000001c131c7c10 */ /* 0x000fe2000ff3e0ff */
[----:B------:R3:W2:Y:S01]  /*1410*/  LDSM.16.M88.4 R4, [R220+0x7100] ;  /* 0x00710000dc04783b */ /* 0x0006a20000000200 */
[----:B------:R-:W-:Y:S02]  /*1420*/  PLOP3.LUT P0, PT, PT, PT, UP0, 0x80, 0x0 ;  /* 0x000000000000781c */ /* 0x000fe40003f0f008 */
[----:B------:R-:W-:Y:S01]  /*1430*/  IADD3.X R29, R17, UR23, RZ, P1, !PT ;  /* 0x00000017111d7c10 */ /* 0x000fe20008ffe4ff */
[----:B------:R3:W1:Y:S01]  /*1440*/  LDSM.16.M88.4 R60, [R221] ;  /* 0x00000000dd3c783b */ /* 0x0006620000000200 */
[----:B------:R-:W-:Y:S01]  /*1450*/  LOP3.LUT R19, R3, R2, RZ, 0xfc, !PT ;  /* 0x0000000203137212 */ /* 0x000fe200078efcff */
[----:B------:R-:W-:Y:S02]  /*1460*/  IMAD.IADD R3, R16, 0x1, R20 ;  /* 0x0000000110037824 */ /* 0x000fe400078e0214 */
[----:B------:R3:W-:Y:S04]  /*1470*/  STL.64 [R1], R28 ;  /* 0x0000001c01007387 */ /* 0x0007e80000100a00 */
[----:B------:R3:W1:Y:S04]  /*1480*/  LDSM.16.M88.4 R76, [R221+0x400] ;  /* 0x00040000dd4c783b */ /* 0x0006680000000200 */
[----:B------:R3:W1:Y:S04]  /*1490*/  LDSM.16.M88.4 R72, [R221+0x800] ;  /* 0x00080000dd48783b */ /* 0x0006680000000200 */
[----:B------:R3:W1:Y:S01]  /*14a0*/  LDSM.16.M88.4 R108, [R221+0xc00] ;  /* 0x000c0000dd6c783b */ /* 0x0006620000000200 */
[----:B------:R-:W-:Y:S05]  /*14b0*/  @!P0 BRA `(.L_x_0) ;  /* 0x0000022000008947 */ /* 0x000fea0003800000 */
[----:B----4-:R-:W-:Y:S01]  /*14c0*/  ULDC.64 UR4, c[0x0][0x208] ;  /* 0x0000820000047ab9 */ /* 0x010fe20000000a00 */
[C---:B------:R-:W-:Y:S01]  /*14d0*/  LOP3.LUT R2, R19.reuse, 0x1, RZ, 0xc0, !PT ;  /* 0x0000000113027812 */ /* 0x040fe200078ec0ff */
[----:B------:R-:W-:Y:S01]  /*14e0*/  USHF.L.U32 UR25, UR4, 0x6, URZ ;  /* 0x0000000604197899 */ /* 0x000fe2000800063f */
[----:B------:R-:W-:Y:S01]  /*14f0*/  LOP3.LUT P2, RZ, R19, 0x2, RZ, 0xc0, !PT ;  /* 0x0000000213ff7812 */ /* 0x000fe2000784c0ff */
[----:B------:R-:W-:Y:S01]  /*1500*/  USHF.L.U64.HI UR5, UR4, UR7, UR5 ;  /* 0x0000000704057299 */ /* 0x000fe20008010205 */
[----:B------:R-:W-:Y:S01]  /*1510*/  ISETP.NE.U32.AND P3, PT, R2, 0x1, PT ;  /* 0x000000010200780c */ /* 0x000fe20003f65070 */
[----:B------:R-:W-:-:S02]  /*1520*/  UIMAD UR7, UR22, -0x40, UR6 ;  /* 0xffffffc0160778a4 */ /* 0x000fc4000f8e0206 */
[----:B------:R-:W-:Y:S01]  /*1530*/  UIMAD UR4, UR5, UR22, URZ ;  /* 0x00000016050472a4 */ /* 0x000fe2000f8e023f */
[----:B------:R-:W-:-:S03]  /*1540*/  IMAD.U32 R16, RZ, RZ, UR25 ;  /* 0x00000019ff107e24 */ /* 0x000fc6000f8e00ff */
[----:B------:R-:W-:Y:S01]  /*1550*/  UIMAD UR4, UR20, UR25, UR4 ;  /* 0x00000019140472a4 */ /* 0x000fe2000f8e0204 */
[----:B------:R-:W-:Y:S01]  /*1560*/  IMAD.WIDE.U32 R20, R16, UR22, R28 ;  /* 0x0000001610147c25 */ /* 0x000fe2000f8e001c */
[----:B------:R-:W-:-:S04]  /*1570*/  IADD3 R18, -R22, UR7, RZ ;  /* 0x0000000716127c10 */ /* 0x000fc8000fffe1ff */
[----:B------:R-:W-:Y:S02]  /*1580*/  IADD3 R2, R21, UR4, RZ ;  /* 0x0000000415027c10 */ /* 0x000fe4000fffe0ff */
[----:B------:R-:W-:Y:S02]  /*1590*/  LEA R16, P0, R20, c[0x0][0x1f8], 0x1 ;  /* 0x00007e0014107a11 */ /* 0x000fe400078008ff */
[----:B------:R-:W-:Y:S02]  /*15a0*/  ISETP.LT.OR P1, PT, R18, 0x1, P3 ;  /* 0x000000011200780c */ /* 0x000fe40001f21670 */
[----:B------:R-:W-:Y:S01]  /*15b0*/  LEA.HI.X R17, R20, c[0x0][0x1fc], R2, 0x1, P0 ;  /* 0x00007f0014117a11 */ /* 0x000fe200000f0c02 */
[----:B------:R-:W-:Y:S01]  /*15c0*/  IMAD.SHL.U32 R2, R151, 0x2, RZ ;  /* 0x0000000297027824 */ /* 0x000fe200078e00ff */
[C---:B------:R-:W-:Y:S02]  /*15d0*/  ISETP.LT.OR P0, PT, R18.reuse, 0x1, !P2 ;  /* 0x000000011200780c */ /* 0x040fe40005701670 */
[----:B------:R-:W-:-:S02]  /*15e0*/  ISETP.LT.OR P3, PT, R18, 0x21, P3 ;  /* 0x000000211200780c */ /* 0x000fc40001f61670 */
[----:B------:R-:W-:-:S05]  /*15f0*/  ISETP.LT.OR P2, PT, R18, 0x21, !P2 ;  /* 0x000000211200780c */ /* 0x000fca0005741670 */
[----:B------:R-:W-:Y:S01]  /*1600*/  @!PT LDS RZ, [RZ] ;  /* 0x00000000fffff984 */ /* 0x000fe20000000800 */
[----:B------:R-:W-:Y:S01]  /*1610*/  @!PT LDS RZ, [RZ] ;  /* 0x00000000fffff984 */ /* 0x000fe20000000800 */
[----:B------:R-:W-:Y:S01]  /*1620*/  @!PT LDS RZ, [RZ] ;  /* 0x00000000fffff984 */ /* 0x000fe20000000800 */
[----:B------:R4:W-:Y:S01]  /*1630*/  LDGSTS.E.BYPASS.LTC128B.128 [R2+0x100], [R16.64], !P1 ;  /* 0x0010000010027fae */ /* 0x0009e2000c901d50 */
[----:B------:R-:W-:-:S03]  /*1640*/  LOP3.LUT P1, RZ, R19, 0x4, RZ, 0xc0, !PT ;  /* 0x0000000413ff7812 */ /* 0x000fc6000782c0ff */
[----:B------:R4:W-:Y:S01]  /*1650*/  LDGSTS.E.BYPASS.LTC128B.128 [R2+0x1100], [R16.64+0x40], !P0 ;  /* 0x0110004010027fae */ /* 0x0009e2000c101d50 */
[C---:B------:R-:W-:Y:S02]  /*1660*/  ISETP.LT.OR P0, PT, R18.reuse, 0x1, !P1 ;  /* 0x000000011200780c */ /* 0x040fe40004f01670 */
[----:B------:R-:W-:-:S11]  /*1670*/  ISETP.LT.OR P1, PT, R18, 0x21, !P1 ;  /* 0x000000211200780c */ /* 0x000fd60004f21670 */
[----:B------:R4:W-:Y:S02]  /*1680*/  LDGSTS.E.BYPASS.LTC128B.128 [R2+0x2100], [R16.64+0x80], !P0 ;  /* 0x0210008010027fae */ /* 0x0009e4000c101d50 */
[----:B----4-:R-:W-:-:S04]  /*1690*/  IADD3 R16, P0, R16, UR25, RZ ;  /* 0x0000001910107c10 */ /* 0x010fc8000ff1e0ff */
[----:B------:R-:W-:-:S05]  /*16a0*/  IADD3.X R17, R17, UR5, RZ, P0, !PT ;  /* 0x0000000511117c10 */ /* 0x000fca00087fe4ff */
[----:B------:R4:W-:Y:S04]  /*16b0*/  LDGSTS.E.BYPASS.LTC128B.128 [R2+0x900], [R16.64], !P3 ;  /* 0x0090000010027fae */ /* 0x0009e8000d901d50 */
[----:B------:R4:W-:Y:S04]  /*16c0*/  LDGSTS.E.BYPASS.LTC128B.128 [R2+0x1900], [R16.64+0x40], !P2 ;  /* 0x0190004010027fae */ /* 0x0009e8000d101d50 */
[----:B------:R4:W-:Y:S02]  /*16d0*/  LDGSTS.E.BYPASS.LTC128B.128 [R2+0x2900], [R16.64+0x80], !P1 ;  /* 0x0290008010027fae */ /* 0x0009e4000c901d50 */
.L_x_0:
[-C--:B-1--4-:R-:W-:Y:S01]  /*16e0*/  HMMA.16816.F32.BF16 R20, R12, R24.reuse, RZ ;  /* 0x000000180c14723c */ /* 0x092fe200000418ff */
[----:B------:R-:W-:Y:S01]  /*16f0*/  LDSM.16.M88.4 R56, [R216+0x4100] ;  /* 0x00410000d838783b */ /* 0x000fe20000000200 */
[----:B------:R-:W-:Y:S01]  /*1700*/  UISETP.GE.AND UP0, UPT, UR6, 0x41, UPT ;  /* 0x000000410600788c */ /* 0x000fe2000bf06270 */
[----:B------:R-:W-:Y:S01]  /*1710*/  SHF.L.U32 R217, R3, 0x1, RZ ;  /* 0x0000000103d97819 */ /* 0x000fe200000006ff */
[----:B------:R-:W-:Y:S01]  /*1720*/  UIMAD UR6, UR22, -0x40, UR6 ;  /* 0xffffffc0160678a4 */ /* 0x000fe2000f8e0206 */
[----:B------:R-:W1:Y:S03]  /*1730*/  LDSM.16.M88.4 R32, [R219+0x8100] ;  /* 0x00810000db20783b */ /* 0x000e660000000200 */
[----:B------:R-:W-:Y:S01]  /*1740*/  HMMA.16816.F32.BF16 R16, R8, R24, RZ ;  /* 0x000000180810723c */ /* 0x000fe200000418ff */
[----:B---3--:R-:W3:Y:S01]  /*1750*/  LDSM.16.M88.4 R28, [R219+0x9100] ;  /* 0x00910000db1c783b */ /* 0x008ee20000000200 */
[----:B------:R-:W-:Y:S01]  /*1760*/  PLOP3.LUT P0, PT, PT, PT, UP0, 0x80, 0x0 ;  /* 0x000000000000781c */ /* 0x000fe20003f0f008 */
[----:B------:R-:W-:-:S02]  /*1770*/  IMAD R218, R0, 0x2, R217 ;  /* 0x0000000200da7824 */ /* 0x000fc400078e02d9 */
[----:B------:R-:W-:Y:S01]  /*1780*/  LDSM.16.M88.4 R52, [R221+0x1000] ;  /* 0x00100000dd34783b */ /* 0x000fe20000000200 */
[----:B------:R-:W-:Y:S02]  /*1790*/  @UP0 ULEA.HI.SX32 UR5, UR21, 0xfffffffe, 0x1a ;  /* 0xfffffffe15050891 */ /* 0x000fe4000f8fd23f */
[----:B------:R-:W-:Y:S01]  /*17a0*/  HMMA.16816.F32.BF16 R104, R8, R26, RZ ;  /* 0x0000001a0868723c */ /* 0x000fe200000418ff */
[----:B------:R-:W0:Y:S01]  /*17b0*/  LDGDEPBAR ;  /* 0x00000000000079af */ /* 0x000e220000000000 */
[----:B------:R-:W-:-:S06]  /*17c0*/  @UP0 USHF.R.S32.HI UR4, URZ, 0x1f, UR5 ;  /* 0x0000001f3f040899 */ /* 0x000fcc0008011405 */
[----:B------:R-:W-:Y:S01]  /*17d0*/  HMMA.16816.F32.BF16 R112, R36, R60, R20 ;  /* 0x0000003c2470723c */ /* 0x000fe20000041814 */
[----:B------:R-:W-:Y:S07]  /*17e0*/  LDSM.16.M88.4 R20, [R220+0x9100] ;  /* 0x00910000dc14783b */ /* 0x000fee0000000200 */
[----:B------:R-:W-:Y:S01]  /*17f0*/  HMMA.16816.F32.BF16 R120, R12, R26, RZ ;  /* 0x0000001a0c78723c */ /* 0x000fe200000418ff */
[----:B------:R-:W4:Y:S07]  /*1800*/  LDSM.16.M88.4 R24, [R220+0x8100] ;  /* 0x00810000dc18783b */ /* 0x000f2e0000000200 */
[C---:B------:R-:W-:Y:S08]  /*1810*/  HMMA.16816.F32.BF16 R100, R8.reuse, R44, RZ ;  /* 0x0000002c0864723c */ /* 0x040ff000000418ff */
[----:B------:R-:W-:Y:S08]  /*1820*/  HMMA.16816.F32.BF16 R80, R8, R48, RZ ;  /* 0x000000300850723c */ /* 0x000ff000000418ff */
[----:B--2---:R-:W-:Y:S08]  /*1830*/  HMMA.16816.F32.BF16 R64, R4, R60, R16 ;  /* 0x0000003c0440723c */ /* 0x004ff00000041810 */
[C---:B------:R-:W-:Y:S08]  /*1840*/  HMMA.16816.F32.BF16 R96, R8.reuse, R46, RZ ;  /* 0x0000002e0860723c */ /* 0x040ff000000418ff */
[C---:B------:R-:W-:Y:S08]  /*1850*/  HMMA.16816.F32.BF16 R88, R8.reuse, R40, RZ ;  /* 0x000000280858723c */ /* 0x040ff000000418ff */
[C---:B------:R-:W-:Y:S08]  /*1860*/  HMMA.16816.F32.BF16 R84, R8.reuse, R42, RZ ;  /* 0x0000002a0854723c */ /* 0x040ff000000418ff */
[----:B------:R-:W-:Y:S08]  /*1870*/  HMMA.16816.F32.BF16 R68, R8, R50, RZ ;  /* 0x000000320844723c */ /* 0x000ff000000418ff */
[----:B-1----:R-:W-:Y:S08]  /*1880*/  HMMA.16816.F32.BF16 R8, R32, R56, R112 ;  /* 0x000000382008723c */ /* 0x002ff00000041870 */
[C---:B------:R-:W-:Y:S08]  /*1890*/  HMMA.16816.F32.BF16 R92, R12.reuse, R40, RZ ;  /* 0x000000280c5c723c */ /* 0x040ff000000418ff */
[C---:B------:R-:W-:Y:S08]  /*18a0*/  HMMA.16816.F32.BF16 R124, R12.reuse, R44, RZ ;  /* 0x0000002c0c7c723c */ /* 0x040ff000000418ff */
[C---:B------:R-:W-:Y:S01]  /*18b0*/  HMMA.16816.F32.BF16 R116, R12.reuse, R46, RZ ;  /* 0x0000002e0c74723c */ /* 0x040fe200000418ff */
[----:B------:R-:W-:Y:S07]  /*18c0*/  LDSM.16.M88.4 R44, [R216+0x5100] ;  /* 0x00510000d82c783b */ /* 0x000fee0000000200 */
[C---:B------:R-:W-:Y:S08]  /*18d0*/  HMMA.16816.F32.BF16 R40, R12.reuse, R42, RZ ;  /* 0x0000002a0c28723c */ /* 0x040ff000000418ff */
[C---:B------:R-:W-:Y:S08]  /*18e0*/  HMMA.16816.F32.BF16 R16, R12.reuse, R48, RZ ;  /* 0x000000300c10723c */ /* 0x040ff000000418ff */
[----:B------:R-:W-:Y:S01]  /*18f0*/  HMMA.16816.F32.BF16 R132, R12, R50, RZ ;  /* 0x000000320c84723c */ /* 0x000fe200000418ff */
[----:B------:R-:W1:Y:S04]  /*1900*/  LDSM.16.M88.4 R12, [R219+0xa100] ;  /* 0x00a10000db0c783b */ /* 0x000e680000000200 */
[----:B------:R-:W-:Y:S03]  /*1910*/  LDSM.16.M88.4 R48, [R221+0x2000] ;  /* 0x00200000dd30783b */ /* 0x000fe60000000200 */
[C---:B------:R-:W-:Y:S08]  /*1920*/  HMMA.16816.F32.BF16 R128, R4.reuse, R76, R100 ;  /* 0x0000004c0480723c */ /* 0x040ff00000041864 */
[----:B------:R-:W-:Y:S08]  /*1930*/  HMMA.16816.F32.BF16 R100, R4, R108, R80 ;  /* 0x0000006c0464723c */ /* 0x000ff00000041850 */
[----:B------:R-:W-:Y:S08]  /*1940*/  HMMA.16816.F32.BF16 R80, R36, R62, R120 ;  /* 0x0000003e2450723c */ /* 0x000ff00000041878 */
[----:B---3--:R-:W-:Y:S08]  /*1950*/  HMMA.16816.F32.BF16 R64, R28, R56, R64 ;  /* 0x000000381c40723c */ /* 0x008ff00000041840 */
[C---:B------:R-:W-:Y:S08]  /*1960*/  HMMA.16816.F32.BF16 R112, R4.reuse, R78, R96 ;  /* 0x0000004e0470723c */ /* 0x040ff00000041860 */
[C---:B------:R-:W-:Y:S08]  /*1970*/  HMMA.16816.F32.BF16 R96, R4.reuse, R72, R88 ;  /* 0x000000480460723c */ /* 0x040ff00000041858 */
[C---:B------:R-:W-:Y:S01]  /*1980*/  HMMA.16816.F32.BF16 R104, R4.reuse, R62, R104 ;  /* 0x0000003e0468723c */ /* 0x040fe20000041868 */
[----:B------:R-:W-:Y:S07]  /*1990*/  LDSM.16.M88.4 R60, [R216+0x4900] ;  /* 0x00490000d83c783b */ /* 0x000fee0000000200 */
[C---:B------:R-:W-:Y:S08]  /*19a0*/  HMMA.16816.F32.BF16 R136, R4.reuse, R74, R84 ;  /* 0x0000004a0488723c */ /* 0x040ff00000041854 */
[----:B------:R-:W-:Y:S08]  /*19b0*/  HMMA.16816.F32.BF16 R88, R4, R110, R68 ;  /* 0x0000006e0458723c */ /* 0x000ff00000041844 */
[----:B----4-:R-:W-:Y:S01]  /*19c0*/  HMMA.16816.F32.BF16 R4, R24, R52, R8 ;  /* 0x000000341804723c */ /* 0x010fe20000041808 */
[----:B------:R-:W2:Y:S07]  /*19d0*/  LDSM.16.M88.4 R8, [R219+0xb100] ;  /* 0x00b10000db08783b */ /* 0x000eae0000000200 */
[C---:B------:R-:W-:Y:S01]  /*19e0*/  HMMA.16816.F32.BF16 R144, R36.reuse, R108, R16 ;  /* 0x0000006c2490723c */ /* 0x040fe20000041810 */
[----:B------:R-:W3:Y:S07]  /*19f0*/  LDSM.16.M88.4 R16, [R220+0xa100] ;  /* 0x00a10000dc10783b */ /* 0x000eee0000000200 */
[C---:B------:R-:W-:Y:S08]  /*1a00*/  HMMA.16816.F32.BF16 R92, R36.reuse, R72, R92 ;  /* 0x00000048245c723c */ /* 0x040ff0000004185c */
[----:B------:R-:W-:Y:S01]  /*1a10*/  HMMA.16816.F32.BF16 R120, R36, R74, R40 ;  /* 0x0000004a2478723c */ /* 0x000fe20000041828 */
[----:B------:R-:W4:Y:S07]  /*1a20*/  LDSM.16.M88.4 R40, [R216+0x4500] ;  /* 0x00450000d828783b */ /* 0x000f2e0000000200 */
[----:B------:R-:W-:Y:S01]  /*1a30*/  HMMA.16816.F32.BF16 R72, R32, R58, R80 ;  /* 0x0000003a2048723c */ /* 0x000fe20000041850 */
[----:B------:R-:W5:Y:S07]  /*1a40*/  LDSM.16.M88.4 R80, [R216+0x4d00] ;  /* 0x004d0000d850783b */ /* 0x000f6e0000000200 */
[----:B------:R-:W-:Y:S08]  /*1a50*/  HMMA.16816.F32.BF16 R68, R20, R52, R64 ;  /* 0x000000341444723c */ /* 0x000ff00000041840 */
[----:B-1----:R-:W-:Y:S01]  /*1a60*/  HMMA.16816.F32.BF16 R64, R12, R44, R4 ;  /* 0x0000002c0c40723c */ /* 0x002fe20000041804 */
[----:B------:R-:W1:Y:S07]  /*1a70*/  LDSM.16.M88.4 R4, [R220+0xb100] ;  /* 0x00b10000dc04783b */ /* 0x000e6e0000000200 */
[C---:B------:R-:W-:Y:S08]  /*1a80*/  HMMA.16816.F32.BF16 R124, R36.reuse, R76, R124 ;  /* 0x0000004c247c723c */ /* 0x040ff0000004187c */
[C---:B------:R-:W-:Y:S08]  /*1a90*/  HMMA.16816.F32.BF16 R116, R36.reuse, R78, R116 ;  /* 0x0000004e2474723c */ /* 0x040ff00000041874 */
[----:B------:R-:W-:Y:S08]  /*1aa0*/  HMMA.16816.F32.BF16 R132, R36, R110, R132 ;  /* 0x0000006e2484723c */ /* 0x000ff00000041884 */
[----:B------:R-:W-:Y:S01]  /*1ab0*/  HMMA.16816.F32.BF16 R36, R28, R58, R104 ;  /* 0x0000003a1c24723c */ /* 0x000fe20000041868 */
[----:B------:R-:W1:Y:S07]  /*1ac0*/  LDSM.16.M88.4 R56, [R221+0x1400] ;  /* 0x00140000dd38783b */ /* 0x000e6e0000000200 */
[----:B------:R-:W-:Y:S08]  /*1ad0*/  HMMA.16816.F32.BF16 R72, R24, R54, R72 ;  /* 0x000000361848723c */ /* 0x000ff00000041848 */
[----:B--2---:R-:W-:Y:S08]  /*1ae0*/  HMMA.16816.F32.BF16 R68, R8, R44, R68 ;  /* 0x0000002c0844723c */ /* 0x004ff00000041844 */
[----:B---3--:R-:W-:Y:S08]  /*1af0*/  HMMA.16816.F32.BF16 R76, R16, R48, R64 ;  /* 0x00000030104c723c */ /* 0x008ff00000041840 */
[----:B------:R-:W-:Y:S08]  /*1b00*/  HMMA.16816.F32.BF16 R64, R20, R54, R36 ;  /* 0x000000361440723c */ /* 0x000ff00000041824 */
[-C--:B----4-:R-:W-:Y:S08]  /*1b10*/  HMMA.16816.F32.BF16 R52, R32, R40.reuse, R124 ;  /* 0x000000282034723c */ /* 0x090ff0000004187c */
[----:B------:R-:W-:Y:S01]  /*1b20*/  HMMA.16816.F32.BF16 R84, R28, R40, R128 ;  /* 0x000000281c54723c */ /* 0x000fe20000041880 */
[----:B------:R-:W-:-:S04]  /*1b30*/  FMUL.FTZ R2, R76, c[0x0][0x320] ;  /* 0x0000c8004c027a20 */ /* 0x000fc80000410000 */
[----:B------:R2:W-:Y:S03]  /*1b40*/  MUFU.TANH R150, R2 ;  /* 0x0000000200967308 */ /* 0x0005e60000002400 */
[C---:B------:R-:W-:Y:S08]  /*1b50*/  HMMA.16816.F32.BF16 R112, R28.reuse, R42, R112 ;  /* 0x0000002a1c70723c */ /* 0x040ff00000041870 */
[----:B------:R-:W-:Y:S01]  /*1b60*/  HMMA.16816.F32.BF16 R96, R28, R60, R96 ;  /* 0x0000003c1c60723c */ /* 0x000fe20000041860 */
[----:B--2---:R-:W-:-:S07]  /*1b70*/  FMUL.FTZ R2, R77, c[0x0][0x320] ;  /* 0x0000c8004d027a20 */ /* 0x004fce0000410000 */
[C---:B------:R-:W-:Y:S01]  /*1b80*/  HMMA.16816.F32.BF16 R136, R28.reuse, R62, R136 ;  /* 0x0000003e1c88723c */ /* 0x040fe20000041888 */
[----:B------:R2:W-:Y:S07]  /*1b90*/  MUFU.TANH R149, R2 ;  /* 0x0000000200957308 */ /* 0x0005ee0000002400 */
[C---:B-----5:R-:W-:Y:S08]  /*1ba0*/  HMMA.16816.F32.BF16 R100, R28.reuse, R80, R100 ;  /* 0x000000501c64723c */ /* 0x060ff00000041864 */
[----:B------:R-:W-:Y:S01]  /*1bb0*/  HMMA.16816.F32.BF16 R104, R28, R82, R88 ;  /* 0x000000521c68723c */ /* 0x000fe20000041858 */
[----:B------:R-:W3:Y:S01]  /*1bc0*/  LDSM.16.M88.4 R28, [R216+0x5500] ;  /* 0x00550000d81c783b */ /* 0x000ee20000000200 */
[----:B--2---:R-:W-:-:S04]  /*1bd0*/  FMUL.FTZ R2, R78, c[0x0][0x320] ;  /* 0x0000c8004e027a20 */ /* 0x004fc80000410000 */
[----:B------:R2:W-:Y:S02]  /*1be0*/  MUFU.TANH R148, R2 ;  /* 0x0000000200947308 */ /* 0x0005e40000002400 */
[----:B------:R-:W-:Y:S08]  /*1bf0*/  HMMA.16816.F32.BF16 R36, R12, R46, R72 ;  /* 0x0000002e0c24723c */ /* 0x000ff00000041848 */
[----:B-1----:R-:W-:Y:S01]  /*1c00*/  HMMA.16816.F32.BF16 R68, R4, R48, R68 ;  /* 0x000000300444723c */ /* 0x002fe20000041844 */
[----:B--2---:R-:W-:-:S07]  /*1c10*/  FMUL.FTZ R2, R79, c[0x0][0x320] ;  /* 0x0000c8004f027a20 */ /* 0x004fce0000410000 */
[----:B------:R-:W-:Y:S01]  /*1c20*/  HMMA.16816.F32.BF16 R64, R8, R46, R64 ;  /* 0x0000002e0840723c */ /* 0x000fe20000041840 */
[----:B------:R1:W-:Y:S07]  /*1c30*/  MUFU.TANH R143, R2 ;  /* 0x00000002008f7308 */ /* 0x0003ee0000002400 */
[----:B------:R-:W-:Y:S08]  /*1c40*/  HMMA.16816.F32.BF16 R44, R24, R56, R52 ;  /* 0x00000038182c723c */ /* 0x000ff00000041834 */
[----:B------:R-:W-:Y:S01]  /*1c50*/  HMMA.16816.F32.BF16 R52, R16, R50, R36 ;  /* 0x000000321034723c */ /* 0x000fe20000041824 */
[----:B------:R-:W2:Y:S01]  /*1c60*/  LDSM.16.M88.4 R36, [R221+0x2400] ;  /* 0x00240000dd24783b */ /* 0x000ea20000000200 */
[----:B-1----:R-:W-:-:S04]  /*1c70*/  FMUL.FTZ R2, R68, c[0x0][0x320] ;  /* 0x0000c80044027a20 */ /* 0x002fc80000410000 */
[----:B------:R1:W4:Y:S02]  /*1c80*/  MUFU.TANH R142, R2 ;  /* 0x00000002008e7308 */ /* 0x0003240000002400 */
[----:B------:R-:W-:Y:S08]  /*1c90*/  HMMA.16816.F32.BF16 R72, R32, R42, R116 ;  /* 0x0000002a2048723c */ /* 0x000ff00000041874 */
[----:B------:R-:W-:Y:S01]  /*1ca0*/  HMMA.16816.F32.BF16 R40, R20, R56, R84 ;  /* 0x000000381428723c */ /* 0x000fe20000041854 */
[----:B-1----:R-:W-:-:S07]  /*1cb0*/  FMUL.FTZ R2, R69, c[0x0][0x320] ;  /* 0x0000c80045027a20 */ /* 0x002fce0000410000 */
[----:B---3--:R-:W-:Y:S01]  /*1cc0*/  HMMA.16816.F32.BF16 R44, R12, R28, R44 ;  /* 0x0000001c0c2c723c */ /* 0x008fe2000004182c */
[----:B------:R1:W3:Y:S07]  /*1cd0*/  MUFU.TANH R119, R2 ;  /* 0x0000000200777308 */ /* 0x0002ee0000002400 */
[----:B------:R-:W-:Y:S08]  /*1ce0*/  HMMA.16816.F32.BF16 R64, R4, R50, R64 ;  /* 0x000000320440723c */ /* 0x000ff00000041840 */
[----:B------:R-:W-:Y:S01]  /*1cf0*/  HMMA.16816.F32.BF16 R40, R8, R28, R40 ;  /* 0x0000001c0828723c */ /* 0x000fe20000041828 */
[----:B-1----:R-:W-:-:S04]  /*1d00*/  FMUL.FTZ R2, R70, c[0x0][0x320] ;  /* 0x0000c80046027a20 */ /* 0x002fc80000410000 */
[----:B------:R1:W5:Y:S03]  /*1d10*/  MUFU.TANH R118, R2 ;  /* 0x0000000200767308 */ /* 0x0003660000002400 */
[----:B------:R-:W-:Y:S08]  /*1d20*/  HMMA.16816.F32.BF16 R48, R24, R58, R72 ;  /* 0x0000003a1830723c */ /* 0x000ff00000041848 */
[----:B------:R-:W-:Y:S01]  /*1d30*/  HMMA.16816.F32.BF16 R76, R32, R60, R92 ;  /* 0x0000003c204c723c */ /* 0x000fe2000004185c */
[----:B-1----:R-:W-:-:S07]  /*1d40*/  FMUL.FTZ R2, R71, c[0x0][0x320] ;  /* 0x0000c80047027a20 */ /* 0x002fce0000410000 */
[----:B------:R-:W-:Y:S01]  /*1d50*/  HMMA.16816.F32.BF16 R84, R32, R62, R120 ;  /* 0x0000003e2054723c */ /* 0x000fe20000041878 */
[----:B------:R1:W-:Y:S07]  /*1d60*/  MUFU.TANH R116, R2 ;  /* 0x0000000200747308 */ /* 0x0003ee0000002400 */
[-C--:B--2---:R-:W-:Y:S01]  /*1d70*/  HMMA.16816.F32.BF16 R60, R16, R36.reuse, R44 ;  /* 0x00000024103c723c */ /* 0x084fe2000004182c */
[----:B------:R-:W2:Y:S07]  /*1d80*/  LDSM.16.M88.4 R44, [R221+0x1800] ;  /* 0x00180000dd2c783b */ /* 0x000eae0000000200 */
[----:B------:R-:W-:Y:S01]  /*1d90*/  HMMA.16816.F32.BF16 R68, R4, R36, R40 ;  /* 0x000000240444723c */ /* 0x000fe20000041828 */
[----:B-1----:R-:W-:-:S04]  /*1da0*/  FMUL.FTZ R2, R52, c[0x0][0x320] ;  /* 0x0000c80034027a20 */ /* 0x002fc80000410000 */
[----:B------:R1:W-:Y:S03]  /*1db0*/  MUFU.TANH R117, R2 ;  /* 0x0000000200757308 */ /* 0x0003e60000002400 */
[----:B------:R-:W-:Y:S08]  /*1dc0*/  HMMA.16816.F32.BF16 R40, R12, R30, R48 ;  /* 0x0000001e0c28723c */ /* 0x000ff00000041830 */
[----:B------:R-:W-:Y:S01]  /*1dd0*/  HMMA.16816.F32.BF16 R56, R20, R58, R112 ;  /* 0x0000003a1438723c */ /* 0x000fe20000041870 */
[----:B-1----:R-:W-:-:S07]  /*1de0*/  FMUL.FTZ R2, R53, c[0x0][0x320] ;  /* 0x0000c80035027a20 */ /* 0x002fce0000410000 */
[C---:B------:R-:W-:Y:S01]  /*1df0*/  HMMA.16816.F32.BF16 R88, R32.reuse, R80, R144 ;  /* 0x000000502058723c */ /* 0x040fe20000041890 */
[----:B------:R1:W-:Y:S07]  /*1e00*/  MUFU.TANH R111, R2 ;  /* 0x00000002006f7308 */ /* 0x0003ee0000002400 */
[----:B------:R-:W-:Y:S01]  /*1e10*/  HMMA.16816.F32.BF16 R80, R32, R82, R132 ;  /* 0x000000522050723c */ /* 0x000fe20000041884 */
[----:B------:R-:W3:Y:S07]  /*1e20*/  LDSM.16.M88.4 R32, [R216+0x5900] ;  /* 0x00590000d820783b */ /* 0x000eee0000000200 */
[----:B------:R-:W-:Y:S01]  /*1e30*/  HMMA.16816.F32.BF16 R48, R8, R30, R56 ;  /* 0x0000001e0830723c */ /* 0x000fe20000041838 */
[----:B------:R-:W3:Y:S01]  /*1e40*/  LDSM.16.M88.4 R28, [R221+0x2800] ;  /* 0x00280000dd1c783b */ /* 0x000ee20000000200 */
[----:B-1----:R-:W-:-:S04]  /*1e50*/  FMUL.FTZ R2, R54, c[0x0][0x320] ;  /* 0x0000c80036027a20 */ /* 0x002fc80000410000 */
[----:B------:R1:W-:Y:S02]  /*1e60*/  MUFU.TANH R110, R2 ;  /* 0x00000002006e7308 */ /* 0x0003e40000002400 */
[C---:B--2---:R-:W-:Y:S08]  /*1e70*/  HMMA.16816.F32.BF16 R56, R20.reuse, R44, R96 ;  /* 0x0000002c1438723c */ /* 0x044ff00000041860 */
[----:B------:R-:W-:Y:S01]  /*1e80*/  HMMA.16816.F32.BF16 R72, R20, R46, R136 ;  /* 0x0000002e1448723c */ /* 0x000fe20000041888 */
[----:B-1----:R-:W-:-:S07]  /*1e90*/  FMUL.FTZ R2, R55, c[0x0][0x320] ;  /* 0x0000c80037027a20 */ /* 0x002fce0000410000 */
[C---:B------:R-:W-:Y:S01]  /*1ea0*/  HMMA.16816.F32.BF16 R52, R24.reuse, R44, R76 ;  /* 0x0000002c1834723c */ /* 0x040fe2000004184c */
[----:B------:R1:W-:Y:S07]  /*1eb0*/  MUFU.TANH R109, R2 ;  /* 0x00000002006d7308 */ /* 0x0003ee0000002400 */
[----:B------:R-:W-:Y:S01]  /*1ec0*/  HMMA.16816.F32.BF16 R44, R24, R46, R84 ;  /* 0x0000002e182c723c */ /* 0x000fe20000041854 */
[----:B-1----:R-:W-:-:S04]  /*1ed0*/  FMUL.FTZ R2, R64, c[0x0][0x320] ;  /* 0x0000c80040027a20 */ /* 0x002fc80000410000 */
[----:B------:R1:W2:Y:S02]  /*1ee0*/  MUFU.TANH R108, R2 ;  /* 0x00000002006c7308 */ /* 0x0002a40000002400 */
[----:B-1----:R-:W-:-:S06]  /*1ef0*/  FMUL.FTZ R2, R65, c[0x0][0x320] ;  /* 0x0000c80041027a20 */ /* 0x002fcc0000410000 */
[----:B------:R1:W1:Y:S02]  /*1f00*/  MUFU.TANH R95, R2 ;  /* 0x00000002005f7308 */ /* 0x0002640000002400 */
[----:B-1----:R-:W-:-:S06]  /*1f10*/  FMUL.FTZ R2, R66, c[0x0][0x320] ;  /* 0x0000c80042027a20 */ /* 0x002fcc0000410000 */
[----:B------:R1:W1:Y:S02]  /*1f20*/  MUFU.TANH R94, R2 ;  /* 0x00000002005e7308 */ /* 0x0002640000002400 */
[----:B-1----:R-:W-:Y:S02]  /*1f30*/  FMUL.FTZ R2, R67, c[0x0][0x320] ;  /* 0x0000c80043027a20 */ /* 0x002fe40000410000 */
[----:B------:R-:W-:Y:S04]  /*1f40*/  HMMA.16816.F32.BF16 R64, R4, R38, R48 ;  /* 0x000000260440723c */ /* 0x000fe80000041830 */
[----:B------:R1:W-:Y:S04]  /*1f50*/  MUFU.TANH R93, R2 ;  /* 0x00000002005d7308 */ /* 0x0003e80000002400 */
[----:B---3--:R-:W-:Y:S01]  /*1f60*/  HMMA.16816.F32.BF16 R48, R12, R32, R52 ;  /* 0x000000200c30723c */ /* 0x008fe20000041834 */
[----:B-1----:R-:W-:-:S04]  /*1f70*/  FMUL.FTZ R2, R60, c[0x0][0x320] ;  /* 0x0000c8003c027a20 */ /* 0x002fc80000410000 */
[----:B------:R1:W-:Y:S11]  /*1f80*/  MUFU.TANH R124, R2 ;  /* 0x00000002007c7308 */ /* 0x0003f60000002400 */
[----:B------:R-:W-:Y:S08]  /*1f90*/  @!UPT UIADD3 URZ, URZ, URZ, URZ ;  /* 0x0000003f3f3ff290 */ /* 0x000ff0000fffe03f */
[----:B------:R-:W-:Y:S01]  /*1fa0*/  HMMA.16816.F32.BF16 R48, R16, R28, R48 ;  /* 0x0000001c1030723c */ /* 0x000fe20000041830 */
[----:B-1----:R-:W-:-:S04]  /*1fb0*/  FMUL.FTZ R2, R61, c[0x0][0x320] ;  /* 0x0000c8003d027a20 */ /* 0x002fc80000410000 */
[----:B------:R1:W-:Y:S11]  /*1fc0*/  MUFU.TANH R125, R2 ;  /* 0x00000002007d7308 */ /* 0x0003f60000002400 */
[----:B------:R-:W-:Y:S08]  /*1fd0*/  @!UPT UIADD3 URZ, URZ, URZ, URZ ;  /* 0x0000003f3f3ff290 */ /* 0x000ff0000fffe03f */
[----:B------:R-:W-:Y:S02]  /*1fe0*/  FMUL.FTZ R50, R50, c[0x0][0x320] ;  /* 0x0000c80032327a20 */ /* 0x000fe40000410000 */
[----:B-1----:R-:W-:Y:S02]  /*1ff0*/  FMUL.FTZ R2, R62, c[0x0][0x320] ;  /* 0x0000c8003e027a20 */ /* 0x002fe40000410000 */
[----:B------:R-:W-:Y:S02]  /*2000*/  FMUL.FTZ R51, R51, c[0x0][0x320] ;  /* 0x0000c80033337a20 */ /* 0x000fe40000410000 */
[----:B------:R1:W-:Y:S02]  /*2010*/  MUFU.TANH R129, R2 ;  /* 0x0000000200817308 */ /* 0x0003e40000002400 */
[----:B-1----:R-:W-:Y:S02]  /*2020*/  FMUL.FTZ R2, R63, c[0x0][0x320] ;  /* 0x0000c8003f027a20 */ /* 0x002fe40000410000 */
[----:B------:R-:W-:Y:S01]  /*2030*/  HMMA.16816.F32.BF16 R60, R16, R38, R40 ;  /* 0x00000026103c723c */ /* 0x000fe20000041828 */
[----:B------:R-:W1:Y:S03]  /*2040*/  LDSM.16.M88.4 R40, [R221+0x1c00] ;  /* 0x001c0000dd28783b */ /* 0x000e660000000200 */
[----:B------:R3:W-:Y:S04]  /*2050*/  MUFU.TANH R128, R2 ;  /* 0x0000000200807308 */ /* 0x0007e80000002400 */
[----:B------:R-:W-:Y:S01]  /*2060*/  HMMA.16816.F32.BF16 R36, R8, R32, R56 ;  /* 0x000000200824723c */ /* 0x000fe20000041838 */
[----:B---3--:R-:W-:-:S04]  /*2070*/  FMUL.FTZ R2, R68, c[0x0][0x320] ;  /* 0x0000c80044027a20 */ /* 0x008fc80000410000 */
[----:B------:R3:W1:Y:S11]  /*2080*/  MUFU.TANH R92, R2 ;  /* 0x00000002005c7308 */ /* 0x0006760000002400 */
[----:B------:R-:W-:Y:S08]  /*2090*/  @!UPT UIADD3 URZ, URZ, URZ, URZ ;  /* 0x0000003f3f3ff290 */ /* 0x000ff0000fffe03f */
[----:B------:R-:W-:Y:S01]  /*20a0*/  HMMA.16816.F32.BF16 R56, R4, R28, R36 ;  /* 0x0000001c0438723c */ /* 0x000fe20000041824 */
[----:B---3--:R-:W-:-:S07]  /*20b0*/  FMUL.FTZ R2, R69, c[0x0][0x320] ;  /* 0x0000c80045027a20 */ /* 0x008fce0000410000 */
[----:B------:R-:W-:Y:S01]  /*20c0*/  HMMA.16816.F32.BF16 R36, R12, R34, R44 ;  /* 0x000000220c24723c */ /* 0x000fe2000004182c */
[----:B------:R3:W2:Y:S07]  /*20d0*/  MUFU.TANH R79, R2 ;  /* 0x00000002004f7308 */ /* 0x0006ae0000002400 */
[----:B-1----:R-:W-:Y:S08]  /*20e0*/  HMMA.16816.F32.BF16 R52, R24, R40, R88 ;  /* 0x000000281834723c */ /* 0x002ff00000041858 */
[----:B------:R-:W-:Y:S01]  /*20f0*/  HMMA.16816.F32.BF16 R44, R8, R34, R72 ;  /* 0x00000022082c723c */ /* 0x000fe20000041848 */
[----:B------:R-:W-:-:S02]  /*2100*/  FMUL.FTZ R56, R56, c[0x0][0x320] ;  /* 0x0000c80038387a20 */ /* 0x000fc40000410000 */
[----:B---3--:R-:W-:Y:S02]  /*2110*/  FMUL.FTZ R2, R70, c[0x0][0x320] ;  /* 0x0000c80046027a20 */ /* 0x008fe40000410000 */
[----:B------:R-:W-:Y:S01]  /*2120*/  MUFU.TANH R166, R56 ;  /* 0x0000003800a67308 */ /* 0x000fe20000002400 */
[----:B------:R-:W-:Y:S02]  /*2130*/  FMUL.FTZ R57, R57, c[0x0][0x320] ;  /* 0x0000c80039397a20 */ /* 0x000fe40000410000 */
[-C--:B------:R-:W-:Y:S01]  /*2140*/  HMMA.16816.F32.BF16 R36, R16, R30.reuse, R36 ;  /* 0x0000001e1024723c */ /* 0x080fe20000041824 */
[----:B------:R-:W-:Y:S02]  /*2150*/  FMUL.FTZ R58, R58, c[0x0][0x320] ;  /* 0x0000c8003a3a7a20 */ /* 0x000fe40000410000 */
[----:B------:R-:W-:Y:S02]  /*2160*/  FMUL.FTZ R59, R59, c[0x0][0x320] ;  /* 0x0000c8003b3b7a20 */ /* 0x000fe40000410000 */
[----:B------:R1:W3:Y:S08]  /*2170*/  MUFU.TANH R78, R2 ;  /* 0x00000002004e7308 */ /* 0x0002f00000002400 */
[----:B------:R-:W-:Y:S03]  /*2180*/  MUFU.TANH R57, R57 ;  /* 0x0000003900397308 */ /* 0x000fe60000002400 */
[----:B------:R-:W-:Y:S01]  /*2190*/  HMMA.16816.F32.BF16 R28, R4, R30, R44 ;  /* 0x0000001e041c723c */ /* 0x000fe2000004182c */
[----:B-1----:R-:W-:-:S04]  /*21a0*/  FMUL.FTZ R2, R71, c[0x0][0x320] ;  /* 0x0000c80047027a20 */ /* 0x002fc80000410000 */
[----:B------:R-:W-:Y:S03]  /*21b0*/  MUFU.TANH R58, R58 ;  /* 0x0000003a003a7308 */ /* 0x000fe60000002400 */
[----:B------:R-:W-:Y:S01]  /*21c0*/  HMMA.16816.F32.BF16 R68, R20, R40, R100 ;  /* 0x000000281444723c */ /* 0x000fe20000041864 */
[----:B------:R-:W-:Y:S02]  /*21d0*/  FMUL.FTZ R36, R36, c[0x0][0x320] ;  /* 0x0000c80024247a20 */ /* 0x000fe40000410000 */
[----:B------:R-:W-:Y:S02]  /*21e0*/  FMUL.FTZ R37, R37, c[0x0][0x320] ;  /* 0x0000c80025257a20 */ /* 0x000fe40000410000 */
[----:B------:R-:W-:Y:S01]  /*21f0*/  FMUL.FTZ R38, R38, c[0x0][0x320] ;  /* 0x0000c80026267a20 */ /* 0x000fe20000410000 */
[----:B------:R1:W-:Y:S08]  /*2200*/  MUFU.TANH R77, R2 ;  /* 0x00000002004d7308 */ /* 0x0003f00000002400 */
[----:B------:R-:W-:Y:S02]  /*2210*/  MUFU.TANH R56, R36 ;  /* 0x0000002400387308 */ /* 0x000fe40000002400 */
[----:B------:R-:W-:-:S02]  /*2220*/  FMUL.FTZ R28, R28, c[0x0][0x320] ;  /* 0x0000c8001c1c7a20 */ /* 0x000fc40000410000 */
[----:B-1----:R-:W-:-:S04]  /*2230*/  FMUL.FTZ R2, R60, c[0x0][0x320] ;  /* 0x0000c8003c027a20 */ /* 0x002fc80000410000 */
[----:B------:R-:W-:Y:S08]  /*2240*/  MUFU.TANH R59, R59 ;  /* 0x0000003b003b7308 */ /* 0x000ff00000002400 */
[----:B------:R1:W-:Y:S02]  /*2250*/  MUFU.TANH R127, R2 ;  /* 0x00000002007f7308 */ /* 0x0003e40000002400 */
[----:B-1----:R-:W-:-:S06]  /*2260*/  FMUL.FTZ R2, R61, c[0x0][0x320] ;  /* 0x0000c8003d027a20 */ /* 0x002fcc0000410000 */
[----:B------:R1:W-:Y:S02]  /*2270*/  MUFU.TANH R126, R2 ;  /* 0x00000002007e7308 */ /* 0x0003e40000002400 */
[----:B-1----:R-:W-:-:S06]  /*2280*/  FMUL.FTZ R2, R62, c[0x0][0x320] ;  /* 0x0000c8003e027a20 */ /* 0x002fcc0000410000 */
[----:B------:R1:W-:Y:S02]  /*2290*/  MUFU.TANH R130, R2 ;  /* 0x0000000200827308 */ /* 0x0003e40000002400 */
[----:B-1----:R-:W-:Y:S02]  /*22a0*/  FMUL.FTZ R2, R63, c[0x0][0x320] ;  /* 0x0000c8003f027a20 */ /* 0x002fe40000410000 */
[-C--:B------:R-:W-:Y:S01]  /*22b0*/  HMMA.16816.F32.BF16 R60, R20, R42.reuse, R104 ;  /* 0x0000002a143c723c */ /* 0x080fe20000041868 */
[----:B------:R-:W1:Y:S03]  /*22c0*/  LDSM.16.M88.4 R20, [R216+0x5d00] ;  /* 0x005d0000d814783b */ /* 0x000e660000000200 */
[----:B------:R2:W-:Y:S04]  /*22d0*/  MUFU.TANH R131, R2 ;  /* 0x0000000200837308 */ /* 0x0005e80000002400 */
[----:B------:R-:W-:Y:S01]  /*22e0*/  HMMA.16816.F32.BF16 R40, R24, R42, R80 ;  /* 0x0000002a1828723c */ /* 0x000fe20000041850 */
[----:B------:R-:W3:Y:S01]  /*22f0*/  LDSM.16.M88.4 R24, [R221+0x2c00] ;  /* 0x002c0000dd18783b */ /* 0x000ee20000000200 */
[----:B------:R-:W-:-:S04]  /*2300*/  DEPBAR.LE SB0, 0x0 ;  /* 0x000080000000791a */ /* 0x000fc80000000000 */
[----:B--2---:R-:W-:Y:S02]  /*2310*/  FMUL.FTZ R2, R64, c[0x0][0x320] ;  /* 0x0000c80040027a20 */ /* 0x004fe40000410000 */
[----:B------:R-:W-:Y:S08]  /*2320*/  MUFU.TANH R64, R51 ;  /* 0x0000003300407308 */ /* 0x000ff00000002400 */
[----:B------:R2:W2:Y:S01]  /*2330*/  MUFU.TANH R76, R2 ;  /* 0x00000002004c7308 */ /* 0x0004a20000002400 */
[----:B-1----:R-:W-:Y:S01]  /*2340*/  HMMA.16816.F32.BF16 R52, R12, R20, R52 ;  /* 0x000000140c34723c */ /* 0x002fe20000041834 */
[----:B--2---:R-:W-:-:S06]  /*2350*/  FMUL.FTZ R2, R65, c[0x0][0x320] ;  /* 0x0000c80041027a20 */ /* 0x004fcc0000410000 */
[----:B------:R-:W-:Y:S01]  /*2360*/  MUFU.TANH R65, R50 ;  /* 0x0000003200417308 */ /* 0x000fe20000002400 */
[----:B------:R-:W-:Y:S07]  /*2370*/  HMMA.16816.F32.BF16 R32, R8, R20, R68 ;  /* 0x000000140820723c */ /* 0x000fee0000041844 */
[----:B------:R1:W-:Y:S09]  /*2380*/  MUFU.TANH R100, R2 ;  /* 0x0000000200647308 */ /* 0x0003f20000002400 */
[----:B---3--:R-:W-:Y:S01]  /*2390*/  HMMA.16816.F32.BF16 R52, R16, R24, R52 ;  /* 0x000000181034723c */ /* 0x008fe20000041834 */
[----:B-1----:R-:W-:-:S07]  /*23a0*/  FMUL.FTZ R2, R66, c[0x0][0x320] ;  /* 0x0000c80042027a20 */ /* 0x002fce0000410000 */
[----:B------:R-:W-:Y:S01]  /*23b0*/  HMMA.16816.F32.BF16 R32, R4, R24, R32 ;  /* 0x000000180420723c */ /* 0x000fe20000041820 */
[----:B------:R1:W-:Y:S02]  /*23c0*/  MUFU.TANH R106, R2 ;  /* 0x00000002006a7308 */ /* 0x0003e40000002400 */
[----:B-1----:R-:W-:-:S06]  /*23d0*/  FMUL.FTZ R2, R67, c[0x0][0x320] ;  /* 0x0000c80043027a20 */ /* 0x002fcc0000410000 */
[----:B------:R1:W2:Y:S11]  /*23e0*/  MUFU.TANH R107, R2 ;  /* 0x00000002006b7308 */ /* 0x0002b60000002400 */
[----:B------:R-:W-:Y:S04]  /*23f0*/  @!UPT UIADD3 URZ, URZ, URZ, URZ ;  /* 0x0000003f3f3ff290 */ /* 0x000fe8000fffe03f */
[----:B------:R-:W-:Y:S02]  /*2400*/  FMUL.FTZ R35, R35, c[0x0][0x320] ;  /* 0x0000c80023237a20 */ /* 0x000fe40000410000 */
[----:B-1----:R-:W-:-:S04]  /*2410*/  FMUL.FTZ R2, R48, c[0x0][0x320] ;  /* 0x0000c80030027a20 */ /* 0x002fc80000410000 */
[----:B------:R1:W-:Y:S02]  /*2420*/  MUFU.TANH R177, R2 ;  /* 0x0000000200b17308 */ /* 0x0003e40000002400 */
[----:B-1----:R-:W-:Y:S02]  /*2430*/  FMUL.FTZ R2, R49, c[0x0][0x320] ;  /* 0x0000c80031027a20 */ /* 0x002fe40000410000 */
[-C--:B------:R-:W-:Y:S04]  /*2440*/  HMMA.16816.F32.BF16 R48, R8, R22.reuse, R60 ;  /* 0x000000160830723c */ /* 0x080fe8000004183c */
[----:B------:R1:W-:Y:S03]  /*2450*/  MUFU.TANH R179, R2 ;  /* 0x0000000200b37308 */ /* 0x0003e60000002400 */
[----:B------:R-:W-:Y:S01]  /*2460*/  SHF.R.S32.HI R10, RZ, 0x1f, R140 ;  /* 0x0000001fff0a7819 */ /* 0x000fe2000001148c */
[----:B------:R-:W-:Y:S01]  /*2470*/  HMMA.16816.F32.BF16 R20, R12, R22, R40 ;  /* 0x000000160c14723c */ /* 0x000fe20000041828 */
[----:B------:R-:W-:Y:S01]  /*2480*/  @P0 IMAD.WIDE.U32 R8, R141, UR5, R152 ;  /* 0x000000058d080c25 */ /* 0x000fe2000f8e0098 */
[----:B------:R-:W-:Y:S01]  /*2490*/  @UP0 UIMAD UR5, UR18, UR5, URZ ;  /* 0x00000005120502a4 */ /* 0x000fe2000f8e023f */
[----:B------:R-:W-:Y:S01]  /*24a0*/  LEA.HI R11, R10, R140, RZ, 0x2 ;  /* 0x0000008c0a0b7211 */ /* 0x000fe200078f10ff */
[----:B------:R-:W-:Y:S02]  /*24b0*/  MUFU.TANH R43, R37 ;  /* 0x00000025002b7308 */ /* 0x000fe40000002400 */
[----:B------:R-:W-:Y:S01]  /*24c0*/  @UP0 UIMAD UR4, UR4, UR19, UR5 ;  /* 0x00000013040402a4 */ /* 0x000fe2000f8e0205 */
[----:B------:R-:W-:Y:S01]  /*24d0*/  BAR.SYNC.DEFER_BLOCKING 0x0 ;  /* 0x0000000000007b1d */ /* 0x000fe20000010000 */
[----:B------:R-:W-:Y:S01]  /*24e0*/  @P0 LEA R14, P1, R8, c[0x0][0x1c8], 0x1 ;  /* 0x00007200080e0a11 */ /* 0x000fe200078208ff */
[----:B-1----:R-:W-:-:S04]  /*24f0*/  FMUL.FTZ R2, R39, c[0x0][0x320] ;  /* 0x0000c80027027a20 */ /* 0x002fc80000410000 */
[----:B------:R-:W-:Y:S01]  /*2500*/  MUFU.TANH R40, R28 ;  /* 0x0000001c00287308 */ /* 0x000fe20000002400 */
[----:B------:R1:W-:Y:S02]  /*2510*/  STL [R1+0x4c], R11 ;  /* 0x00004c0b01007387 */ /* 0x0003e40000100800 */
[-C--:B------:R-:W-:Y:S05]  /*2520*/  HMMA.16816.F32.BF16 R48, R4, R26.reuse, R48 ;  /* 0x0000001a0430723c */ /* 0x080fea0000041830 */
[----:B------:R3:W-:Y:S02]  /*2530*/  MUFU.TANH R41, R2 ;  /* 0x0000000200297308 */ /* 0x0007e40000002400 */
[----:B------:R-:W-:Y:S01]  /*2540*/  @P0 IADD3 R5, R9, UR4, RZ ;  /* 0x0000000409050c10 */ /* 0x000fe2000fffe0ff */
[----:B------:R-:W-:Y:S01]  /*2550*/  FMUL.FTZ R6, R29, c[0x0][0x320] ;  /* 0x0000c8001d067a20 */ /* 0x000fe20000410000 */
[----:B------:R-:W-:Y:S01]  /*2560*/  HMMA.16816.F32.BF16 R24, R16, R26, R20 ;  /* 0x0000001a1018723c */ /* 0x000fe20000041814 */
[----:B------:R-:W-:Y:S01]  /*2570*/  FMUL.FTZ R7, R33, c[0x0][0x320] ;  /* 0x0000c80021077a20 */ /* 0x000fe20000410000 */
[----:B------:R-:W-:Y:S01]  /*2580*/  @P0 LEA.HI.X R15, R8, c[0x0][0x1cc], R5, 0x1, P1 ;  /* 0x00007300080f0a11 */ /* 0x000fe200008f0c05 */
[----:B------:R-:W-:Y:S01]  /*2590*/  FMUL.FTZ R5, R30, c[0x0][0x320] ;  /* 0x0000c8001e057a20 */ /* 0x000fe20000410000 */
[----:B------:R1:W-:Y:S01]  /*25a0*/  MUFU.TANH R21, R6 ;  /* 0x0000000600157308 */ /* 0x0003e20000002400 */
[----:B------:R-:W-:Y:S01]  /*25b0*/  FMUL.FTZ R9, R34, c[0x0][0x320] ;  /* 0x0000c80022097a20 */ /* 0x000fe20000410000 */
[----:B---3--:R-:W-:-:S06]  /*25c0*/  LOP3.LUT R2, R11, 0x7ffffffc, RZ, 0xc0, !PT ;  /* 0x7ffffffc0b027812 */ /* 0x008fcc00078ec0ff */
[----:B------:R3:W2:Y:S01]  /*25d0*/  MUFU.TANH R8, R5 ;  /* 0x0000000500087308 */ /* 0x0006a20000002400 */
[----:B------:R-:W-:Y:S02]  /*25e0*/  IMAD.IADD R4, R140, 0x1, -R2 ;  /* 0x000000018c047824 */ /* 0x000fe400078e0a02 */
[----:B------:R-:W-:Y:S02]  /*25f0*/  IMAD.U32 R2, RZ, RZ, UR6 ;  /* 0x00000006ff027e24 */ /* 0x000fe4000f8e00ff */
[----:B-1----:R-:W-:-:S03]  /*2600*/  FMUL.FTZ R6, R32, c[0x0][0x320] ;  /* 0x0000c80020067a20 */ /* 0x002fc60000410000 */
[----:B------:R-:W1:Y:S01]  /*2610*/  MUFU.TANH R42, R38 ;  /* 0x00000026002a7308 */ /* 0x000e620000002400 */
[----:B------:R-:W-:Y:S02]  /*2620*/  IMAD R2, R4, -0x2, R2 ;  /* 0xfffffffe04027824 */ /* 0x000fe400078e0202 */
[----:B------:R-:W-:-:S03]  /*2630*/  FMUL.FTZ R4, R31, c[0x0][0x320] ;  /* 0x0000c8001f047a20 */ /* 0x000fc60000410000 */
[----:B------:R-:W-:Y:S01]  /*2640*/  ISETP.GT.AND P2, PT, R2, RZ, PT ;  /* 0x000000ff0200720c */ /* 0x000fe20003f44270 */
[----:B---3--:R-:W-:Y:S01]  /*2650*/  FMUL.FTZ R5, R48, c[0x0][0x320] ;  /* 0x0000c80030057a20 */ /* 0x008fe20000410000 */
[----:B------:R3:W1:Y:S01]  /*2660*/  MUFU.TANH R10, R4 ;  /* 0x00000004000a7308 */ /* 0x0006620000002400 */
[C---:B------:R-:W-:Y:S02]  /*2670*/  ISETP.GT.AND P1, PT, R2.reuse, 0x1, PT ;  /* 0x000000010200780c */ /* 0x040fe40003f24270 */
[----:B------:R-:W-:Y:S02]  /*2680*/  ISETP.GT.AND P3, PT, R2, 0x8, PT ;  /* 0x000000080200780c */ /* 0x000fe40003f64270 */
[----:B----4-:R-:W-:Y:S02]  /*2690*/  FSEL R17, R142, -INF , P2 ;  /* 0xff8000008e117808 */ /* 0x010fe40001000000 */
[----:B------:R-:W-:Y:S01]  /*26a0*/  FSEL R18, R119, -INF , P1 ;  /* 0xff80000077127808 */ /* 0x000fe20000800000 */
[----:B------:R-:W-:Y:S01]  /*26b0*/  MUFU.TANH R13, R7 ;  /* 0x00000007000d7308 */ /* 0x000fe20000002400 */
[----:B-----5:R-:W-:-:S02]  /*26c0*/  FSEL R22, R118, -INF , P2 ;  /* 0xff80000076167808 */ /* 0x020fc40001000000 */
[----:B------:R-:W-:Y:S02]  /*26d0*/  FSEL R46, R148, -INF , P2 ;  /* 0xff800000942e7808 */ /* 0x000fe40001000000 */
[----:B------:R-:W-:Y:S02]  /*26e0*/  FSEL R32, R150, -INF , P2 ;  /* 0xff80000096207808 */ /* 0x000fe40001000000 */
[----:B------:R-:W-:Y:S01]  /*26f0*/  ISETP.GT.AND P2, PT, R2, 0x9, PT ;  /* 0x000000090200780c */ /* 0x000fe20003f44270 */
[----:B---3--:R-:W-:Y:S01]  /*2700*/  FMUL.FTZ R4, R52, c[0x0][0x320] ;  /* 0x0000c80034047a20 */ /* 0x008fe20000410000 */
[----:B------:R-:W-:Y:S01]  /*2710*/  FSEL R19, R108, -INF , P3 ;  /* 0xff8000006c137808 */ /* 0x000fe20001800000 */
[----:B------:R3:W-:Y:S01]  /*2720*/  MUFU.TANH R11, R6 ;  /* 0x00000006000b7308 */ /* 0x0007e20000002400 */
[----:B------:R-:W-:Y:S02]  /*2730*/  FSEL R23, R116, -INF , P1 ;  /* 0xff80000074177808 */ /* 0x000fe40000800000 */
[----:B------:R-:W-:-:S02]  /*2740*/  FSEL R45, R143, -INF , P1 ;  /* 0xff8000008f2d7808 */ /* 0x000fc40000800000 */
[----:B------:R-:W-:Y:S02]  /*2750*/  FSEL R36, R149, -INF , P1 ;  /* 0xff80000095247808 */ /* 0x000fe40000800000 */
[----:B------:R-:W-:Y:S01]  /*2760*/  ISETP.GT.AND P1, PT, R2, 0x10, PT ;  /* 0x000000100200780c */ /* 0x000fe20003f24270 */
[----:B------:R4:W-:Y:S01]  /*2770*/  MUFU.TANH R16, R4 ;  /* 0x0000000400107308 */ /* 0x0009e20000002400 */
[----:B------:R-:W-:Y:S02]  /*2780*/  FSEL R20, R95, -INF , P2 ;  /* 0xff8000005f147808 */ /* 0x000fe40001000000 */
[----:B------:R-:W-:Y:S02]  /*2790*/  FSEL R28, R94, -INF , P3 ;  /* 0xff8000005e1c7808 */ /* 0x000fe40001800000 */
[----:B------:R-:W-:Y:S02]  /*27a0*/  FSEL R44, R110, -INF , P3 ;  /* 0xff8000006e2c7808 */ /* 0x000fe40001800000 */
[----:B------:R-:W-:Y:S01]  /*27b0*/  FSEL R37, R117, -INF , P3 ;  /* 0xff80000075257808 */ /* 0x000fe20001800000 */
[----:B------:R-:W5:Y:S01]  /*27c0*/  MUFU.TANH R7, R9 ;  /* 0x0000000900077308 */ /* 0x000f620000002400 */
[----:B------:R-:W-:Y:S01]  /*27d0*/  ISETP.GT.AND P3, PT, R2, 0x11, PT ;  /* 0x000000110200780c */ /* 0x000fe20003f64270 */
[----:B---3--:R-:W-:Y:S01]  /*27e0*/  FMUL.FTZ R6, R49, c[0x0][0x320] ;  /* 0x0000c80031067a20 */ /* 0x008fe20000410000 */
[----:B------:R-:W-:-:S02]  /*27f0*/  FSEL R47, R92, -INF , P1 ;  /* 0xff8000005c2f7808 */ /* 0x000fc40000800000 */
[----:B------:R-:W-:Y:S02]  /*2800*/  FSEL R29, R93, -INF , P2 ;  /* 0xff8000005d1d7808 */ /* 0x000fe40001000000 */
[----:B------:R-:W-:Y:S01]  /*2810*/  FSEL R39, R109, -INF , P2 ;  /* 0xff8000006d277808 */ /* 0x000fe20001000000 */
[----:B----4-:R-:W-:Y:S01]  /*2820*/  FMUL.FTZ R4, R54, c[0x0][0x320] ;  /* 0x0000c80036047a20 */ /* 0x010fe20000410000 */
[----:B------:R-:W-:Y:S01]  /*2830*/  FSEL R38, R111, -INF , P2 ;  /* 0xff8000006f267808 */ /* 0x000fe20001000000 */
[----:B------:R-:W-:Y:S01]  /*2840*/  MUFU.TANH R6, R6 ;  /* 0x0000000600067308 */ /* 0x000fe20000002400 */
[----:B------:R-:W-:Y:S02]  /*2850*/  ISETP.GT.AND P2, PT, R2, 0x18, PT ;  /* 0x000000180200780c */ /* 0x000fe40003f44270 */
[----:B------:R-:W-:Y:S02]  /*2860*/  FSEL R52, R79, -INF , P3 ;  /* 0xff8000004f347808 */ /* 0x000fe40001800000 */
[----:B------:R-:W-:-:S02]  /*2870*/  FSEL R101, R78, -INF , P1 ;  /* 0xff8000004e657808 */ /* 0x000fc40000800000 */
[----:B------:R-:W-:Y:S01]  /*2880*/  FSEL R129, R129, -INF , P1 ;  /* 0xff80000081817808 */ /* 0x000fe20000800000 */
[----:B------:R3:W4:Y:S01]  /*2890*/  MUFU.TANH R12, R4 ;  /* 0x00000004000c7308 */ /* 0x0007220000002400 */
[----:B------:R-:W-:Y:S02]  /*28a0*/  FSEL R124, R124, -INF , P1 ;  /* 0xff8000007c7c7808 */ /* 0x000fe40000800000 */
[----:B------:R-:W-:Y:S02]  /*28b0*/  ISETP.GT.AND P1, PT, R2, 0x19, PT ;  /* 0x000000190200780c */ /* 0x000fe40003f24270 */
[----:B------:R-:W-:Y:S02]  /*28c0*/  FSEL R54, R76, -INF , P2 ;  /* 0xff8000004c367808 */ /* 0x000fe40001000000 */
[----:B--2---:R-:W-:Y:S02]  /*28d0*/  FSEL R107, R107, -INF , P1 ;  /* 0xff8000006b6b7808 */ /* 0x004fe40000800000 */
[----:B------:R-:W-:-:S02]  /*28e0*/  FSEL R100, R100, -INF , P1 ;  /* 0xff80000064647808 */ /* 0x000fc40000800000 */
[----:B------:R-:W-:Y:S02]  /*28f0*/  FSEL R131, R131, -INF , P1 ;  /* 0xff80000083837808 */ /* 0x000fe40000800000 */
[----:B------:R-:W-:Y:S02]  /*2900*/  FSEL R126, R126, -INF , P1 ;  /* 0xff8000007e7e7808 */ /* 0x000fe40000800000 */
[----:B------:R-:W-:Y:S02]  /*2910*/  FSEL R102, R77, -INF , P3 ;  /* 0xff8000004d667808 */ /* 0x000fe40001800000 */
[----:B---3--:R-:W-:Y:S02]  /*2920*/  FMNMX.FTZ R4, R17, R18, !PT ;  /* 0x0000001211047209 */ /* 0x008fe40007810000 */
[----:B------:R-:W-:Y:S02]  /*2930*/  FSEL R128, R128, -INF , P3 ;  /* 0xff80000080807808 */ /* 0x000fe40001800000 */
[----:B------:R-:W-:-:S02]  /*2940*/  FMNMX.FTZ R4, R19, R4, !PT ;  /* 0x0000000413047209 */ /* 0x000fc40007810000 */
[----:B------:R-:W-:Y:S02]  /*2950*/  FSEL R125, R125, -INF , P3 ;  /* 0xff8000007d7d7808 */ /* 0x000fe40001800000 */
[----:B------:R-:W-:Y:S02]  /*2960*/  FMNMX.FTZ R4, R20, R4, !PT ;  /* 0x0000000414047209 */ /* 0x000fe40007810000 */
[C---:B------:R-:W-:Y:S02]  /*2970*/  ISETP.GT.AND P1, PT, R2.reuse, 0x28, PT ;  /* 0x000000280200780c */ /* 0x040fe40003f24270 */
[----:B------:R-:W-:Y:S02]  /*2980*/  FMNMX.FTZ R4, R47, R4, !PT ;  /* 0x000000042f047209 */ /* 0x000fe40007810000 */
[----:B------:R-:W-:Y:S02]  /*2990*/  ISETP.GT.AND P3, PT, R2, 0x20, PT ;  /* 0x000000200200780c */ /* 0x000fe40003f64270 */
[----:B------:R-:W-:-:S02]  /*29a0*/  FMNMX.FTZ R4, R52, R4, !PT ;  /* 0x0000000434047209 */ /* 0x000fc40007810000 */
[----:B------:R-:W-:Y:S02]  /*29b0*/  FSEL R106, R106, -INF , P2 ;  /* 0xff8000006a6a7808 */ /* 0x000fe40001000000 */
[----:B------:R-:W-:Y:S02]  /*29c0*/  FMNMX.FTZ R4, R54, R4, !PT ;  /* 0x0000000436047209 */ /* 0x000fe40007810000 */
[----:B------:R-:W-:Y:S02]  /*29d0*/  FSEL R130, R130, -INF , P2 ;  /* 0xff80000082827808 */ /* 0x000fe40001000000 */
[----:B------:R-:W-:Y:S02]  /*29e0*/  FSEL R127, R127, -INF , P2 ;  /* 0xff8000007f7f7808 */ /* 0x000fe40001000000 */
[----:B------:R-:W-:Y:S02]  /*29f0*/  FSEL R174, R8, -INF , P1 ;  /* 0xff80000008ae7808 */ /* 0x000fe40000800000 */
[----:B------:R-:W-:Y:S01]  /*2a00*/  ISETP.GT.AND P2, PT, R2, 0x21, PT ;  /* 0x000000210200780c */ /* 0x000fe20003f44270 */
[----:B------:R2:W3:Y:S01]  /*2a10*/  MUFU.TANH R8, R5 ;  /* 0x0000000500087308 */ /* 0x0004e20000002400 */
[----:B------:R-:W-:-:S02]  /*2a20*/  FSEL R166, R166, -INF , P3 ;  /* 0xff800000a6a67808 */ /* 0x000fc40001800000 */
[----:B------:R-:W-:Y:S02]  /*2a30*/  FMNMX.FTZ R4, R100, R4, !PT ;  /* 0x0000000464047209 */ /* 0x000fe40007810000 */
[----:B------:R-:W-:Y:S02]  /*2a40*/  FSEL R167, R57, -INF , P2 ;  /* 0xff80000039a77808 */ /* 0x000fe40001000000 */
[----:B------:R-:W-:Y:S02]  /*2a50*/  FMNMX.FTZ R4, R166, R4, !PT ;  /* 0x00000004a6047209 */ /* 0x000fe40007810000 */
[----:B------:R-:W-:Y:S02]  /*2a60*/  FSEL R172, R58, -INF , P3 ;  /* 0xff8000003aac7808 */ /* 0x000fe40001800000 */
[----:B------:R-:W-:Y:S02]  /*2a70*/  FSEL R186, R65, -INF , P3 ;  /* 0xff80000041ba7808 */ /* 0x000fe40001800000 */
[----:B------:R-:W-:-:S02]  /*2a80*/  FSEL R177, R177, -INF , P3 ;  /* 0xff800000b1b17808 */ /* 0x000fc40001800000 */
[----:B------:R-:W-:Y:S02]  /*2a90*/  ISETP.GT.AND P3, PT, R2, 0x29, PT ;  /* 0x000000290200780c */ /* 0x000fe40003f64270 */
[----:B--2---:R-:W-:Y:S02]  /*2aa0*/  FMNMX.FTZ R5, R22, R23, !PT ;  /* 0x0000001716057209 */ /* 0x004fe40007810000 */
[----:B------:R-:W-:Y:S02]  /*2ab0*/  FSEL R165, R40, -INF , P1 ;  /* 0xff80000028a57808 */ /* 0x000fe40000800000 */
[----:B------:R-:W-:Y:S02]  /*2ac0*/  FMNMX.FTZ R5, R28, R5, !PT ;  /* 0x000000051c057209 */ /* 0x000fe40007810000 */
[----:B------:R-:W-:Y:S02]  /*2ad0*/  FMNMX.FTZ R4, R167, R4, !PT ;  /* 0x00000004a7047209 */ /* 0x000fe40007810000 */
[----:B------:R-:W-:-:S02]  /*2ae0*/  FSEL R173, R59, -INF , P2 ;  /* 0xff8000003bad7808 */ /* 0x000fc40001000000 */
[----:B------:R-:W-:Y:S02]  /*2af0*/  FSEL R187, R64, -INF , P2 ;  /* 0xff80000040bb7808 */ /* 0x000fe40001000000 */
[----:B------:R-:W-:Y:S02]  /*2b00*/  FSEL R179, R179, -INF , P2 ;  /* 0xff800000b3b37808 */ /* 0x000fe40001000000 */
[----:B------:R-:W-:Y:S02]  /*2b10*/  FMNMX.FTZ R5, R29, R5, !PT ;  /* 0x000000051d057209 */ /* 0x000fe40007810000 */
[----:B------:R-:W-:Y:S02]  /*2b20*/  ISETP.GT.AND P2, PT, R2, 0x30, PT ;  /* 0x000000300200780c */ /* 0x000fe40003f44270 */
[----:B------:R-:W-:Y:S02]  /*2b30*/  FSEL R164, R21, -INF , P3 ;  /* 0xff80000015a47808 */ /* 0x000fe40001800000 */
[----:B------:R-:W-:-:S02]  /*2b40*/  FMNMX.FTZ R4, R165, R4, !PT ;  /* 0x00000004a5047209 */ /* 0x000fc40007810000 */
[----:B------:R-:W-:Y:S02]  /*2b50*/  FMNMX.FTZ R5, R101, R5, !PT ;  /* 0x0000000565057209 */ /* 0x000fe40007810000 */
[----:B-1----:R-:W-:Y:S02]  /*2b60*/  FSEL R185, R42, -INF , P1 ;  /* 0xff8000002ab97808 */ /* 0x002fe40000800000 */
[----:B------:R-:W-:Y:S02]  /*2b70*/  FSEL R184, R56, -INF , P1 ;  /* 0xff80000038b87808 */ /* 0x000fe40000800000 */
[----:B------:R-:W-:Y:S02]  /*2b80*/  FSEL R176, R10, -INF , P3 ;  /* 0xff8000000ab07808 */ /* 0x000fe40001800000 */
[----:B------:R-:W-:Y:S01]  /*2b90*/  FSEL R188, R41, -INF , P3 ;  /* 0xff80000029bc7808 */ /* 0x000fe20001800000 */
[----:B------:R-:W1:Y:S01]  /*2ba0*/  MUFU.TANH R10, R35 ;  /* 0x00000023000a7308 */ /* 0x000e620000002400 */
[----:B------:R-:W-:-:S02]  /*2bb0*/  FSEL R178, R43, -INF , P3 ;  /* 0xff8000002bb27808 */ /* 0x000fc40001800000 */
[----:B-----5:R-:W-:Y:S01]  /*2bc0*/  FSEL R222, R7, -INF , P2 ;  /* 0xff80000007de7808 */ /* 0x020fe20001000000 */
[----:B------:R-:W-:Y:S01]  /*2bd0*/  FMUL.FTZ R7, R51, c[0x0][0x320] ;  /* 0x0000c80033077a20 */ /* 0x000fe20000410000 */
[----:B------:R-:W-:Y:S02]  /*2be0*/  FSEL R203, R11, -INF , P2 ;  /* 0xff8000000bcb7808 */ /* 0x000fe40001000000 */
[----:B----4-:R-:W-:Y:S02]  /*2bf0*/  FSEL R250, R12, -INF , P2 ;  /* 0xff8000000cfa7808 */ /* 0x010fe40001000000 */
[----:B------:R-:W-:Y:S01]  /*2c00*/  FSEL R236, R16, -INF , P2 ;  /* 0xff80000010ec7808 */ /* 0x000fe20001000000 */
[----:B------:R-:W-:Y:S01]  /*2c10*/  IMAD.U32 R16, RZ, RZ, UR11 ;  /* 0x0000000bff107e24 */ /* 0x000fe2000f8e00ff */
[C---:B------:R-:W-:Y:S02]  /*2c20*/  ISETP.GT.AND P1, PT, R2.reuse, 0x31, PT ;  /* 0x000000310200780c */ /* 0x040fe40003f24270 */
[----:B------:R-:W-:-:S02]  /*2c30*/  ISETP.GT.AND P3, PT, R2, 0x38, PT ;  /* 0x000000380200780c */ /* 0x000fc40003f64270 */
[----:B------:R-:W-:Y:S02]  /*2c40*/  ISETP.GT.AND P2, PT, R2, 0x39, PT ;  /* 0x000000390200780c */ /* 0x000fe40003f44270 */
[----:B------:R-:W-:Y:S02]  /*2c50*/  FMNMX.FTZ R2, R164, R4, !PT ;  /* 0x00000004a4027209 */ /* 0x000fe40007810000 */
[----:B------:R-:W-:Y:S01]  /*2c60*/  FMNMX.FTZ R4, R102, R5, !PT ;  /* 0x0000000566047209 */ /* 0x000fe20007810000 */
[----:B------:R-:W-:Y:S01]  /*2c70*/  FMUL.FTZ R5, R50, c[0x0][0x320] ;  /* 0x0000c80032057a20 */ /* 0x000fe20000410000 */
[----:B------:R-:W-:Y:S02]  /*2c80*/  FSEL R199, R13, -INF , P1 ;  /* 0xff8000000dc77808 */ /* 0x000fe40000800000 */
[----:B------:R-:W-:Y:S01]  /*2c90*/  FMNMX.FTZ R2, R203, R2, !PT ;  /* 0x00000002cb027209 */ /* 0x000fe20007810000 */
[----:B------:R2:W4:Y:S01]  /*2ca0*/  MUFU.TANH R9, R5 ;  /* 0x0000000500097308 */ /* 0x0005220000002400 */
[----:B------:R-:W-:-:S02]  /*2cb0*/  FMNMX.FTZ R4, R106, R4, !PT ;  /* 0x000000046a047209 */ /* 0x000fc40007810000 */
[----:B---3--:R-:W-:Y:S02]  /*2cc0*/  FSEL R200, R8, -INF , P3 ;  /* 0xff80000008c87808 */ /* 0x008fe40001800000 */
[----:B------:R-:W-:Y:S02]  /*2cd0*/  FMNMX.FTZ R2, R199, R2, !PT ;  /* 0x00000002c7027209 */ /* 0x000fe40007810000 */
[----:B------:R-:W-:Y:S01]  /*2ce0*/  FMNMX.FTZ R4, R107, R4, !PT ;  /* 0x000000046b047209 */ /* 0x000fe20007810000 */
[----:B------:R3:W5:Y:S01]  /*2cf0*/  MUFU.TANH R8, R7 ;  /* 0x0000000700087308 */ /* 0x0007620000002400 */
[----:B------:R-:W-:Y:S02]  /*2d00*/  FSEL R204, R6, -INF , P2 ;  /* 0xff80000006cc7808 */ /* 0x000fe40001000000 */
[----:B------:R-:W-:Y:S02]  /*2d10*/  FMNMX.FTZ R2, R200, R2, !PT ;  /* 0x00000002c8027209 */ /* 0x000fe40007810000 */
[----:B------:R-:W-:-:S02]  /*2d20*/  FMNMX.FTZ R4, R172, R4, !PT ;  /* 0x00000004ac047209 */ /* 0x000fc40007810000 */
[----:B------:R-:W-:Y:S02]  /*2d30*/  FMNMX.FTZ R6, R204, R2, !PT ;  /* 0x00000002cc067209 */ /* 0x000fe40007810000 */
[----:B--2---:R-:W-:Y:S02]  /*2d40*/  FMNMX.FTZ R5, R32, R36, !PT ;  /* 0x0000002420057209 */ /* 0x004fe40007810000 */
[----:B------:R-:W-:Y:S02]  /*2d50*/  FMNMX.FTZ R2, R173, R4, !PT ;  /* 0x00000004ad027209 */ /* 0x000fe40007810000 */
[----:B------:R-:W-:Y:S01]  /*2d60*/  FMNMX.FTZ R4, R37, R5, !PT ;  /* 0x0000000525047209 */ /* 0x000fe20007810000 */
[----:B------:R-:W-:Y:S01]  /*2d70*/  FMUL.FTZ R5, R53, c[0x0][0x320] ;  /* 0x0000c80035057a20 */ /* 0x000fe20000410000 */
[----:B------:R-:W-:Y:S01]  /*2d80*/  FMNMX.FTZ R2, R174, R2, !PT ;  /* 0x00000002ae027209 */ /* 0x000fe20007810000 */
[----:B---3--:R-:W2:Y:S01]  /*2d90*/  SHFL.BFLY PT, R7, R6, 0x2, 0x1f ;  /* 0x0c401f0006077f89 */ /* 0x008ea200000e0000 */
[----:B------:R-:W-:Y:S01]  /*2da0*/  FMNMX.FTZ R4, R38, R4, !PT ;  /* 0x0000000426047209 */ /* 0x000fe20007810000 */
[----:B------:R3:W2:Y:S01]  /*2db0*/  MUFU.TANH R12, R5 ;  /* 0x00000005000c7308 */ /* 0x0006a20000002400 */
[----:B------:R-:W-:-:S02]  /*2dc0*/  FMNMX.FTZ R2, R176, R2, !PT ;  /* 0x00000002b0027209 */ /* 0x000fc40007810000 */
[----:B------:R-:W-:Y:S02]  /*2dd0*/  FMNMX.FTZ R4, R124, R4, !PT ;  /* 0x000000047c047209 */ /* 0x000fe40007810000 */
[----:B-1----:R-:W-:Y:S02]  /*2de0*/  FSEL R205, R10, -INF , P1 ;  /* 0xff8000000acd7808 */ /* 0x002fe40000800000 */
[----:B------:R-:W-:Y:S02]  /*2df0*/  FMNMX.FTZ R2, R222, R2, !PT ;  /* 0x00000002de027209 */ /* 0x000fe40007810000 */
[----:B------:R-:W-:Y:S02]  /*2e00*/  FMNMX.FTZ R4, R125, R4, !PT ;  /* 0x000000047d047209 */ /* 0x000fe40007810000 */
[----:B----4-:R-:W-:Y:S02]  /*2e10*/  FSEL R201, R9, -INF , P3 ;  /* 0xff80000009c97808 */ /* 0x010fe40001800000 */
[----:B------:R-:W-:-:S02]  /*2e20*/  FMNMX.FTZ R2, R205, R2, !PT ;  /* 0x00000002cd027209 */ /* 0x000fc40007810000 */
[----:B------:R-:W-:Y:S01]  /*2e30*/  FMNMX.FTZ R4, R127, R4, !PT ;  /* 0x000000047f047209 */ /* 0x000fe20007810000 */
[----:B---3--:R-:W-:Y:S01]  /*2e40*/  FMUL.FTZ R5, R24, c[0x0][0x320] ;  /* 0x0000c80018057a20 */ /* 0x008fe20000410000 */
[----:B-----5:R-:W-:Y:S01]  /*2e50*/  FSEL R206, R8, -INF , P2 ;  /* 0xff80000008ce7808 */ /* 0x020fe20001000000 */
[----:B------:R-:W-:Y:S01]  /*2e60*/  FMUL.FTZ R8, R25, c[0x0][0x320] ;  /* 0x0000c80019087a20 */ /* 0x000fe20000410000 */
[----:B------:R-:W-:Y:S01]  /*2e70*/  FMNMX.FTZ R2, R201, R2, !PT ;  /* 0x00000002c9027209 */ /* 0x000fe20007810000 */
[----:B------:R1:W3:Y:S01]  /*2e80*/  MUFU.TANH R11, R5 ;  /* 0x00000005000b7308 */ /* 0x0002e20000002400 */
[----:B------:R-:W-:Y:S02]  /*2e90*/  FMNMX.FTZ R4, R126, R4, !PT ;  /* 0x000000047e047209 */ /* 0x000fe40007810000 */
[----:B------:R-:W-:Y:S02]  /*2ea0*/  FMNMX.FTZ R9, R206, R2, !PT ;  /* 0x00000002ce097209 */ /* 0x000fe40007810000 */
[----:B------:R-:W-:-:S02]  /*2eb0*/  FMNMX.FTZ R2, R177, R4, !PT ;  /* 0x00000004b1027209 */ /* 0x000fc40007810000 */
[----:B--2---:R-:W-:Y:S01]  /*2ec0*/  FMNMX.FTZ R6, R6, R7, !PT ;  /* 0x0000000706067209 */ /* 0x004fe20007810000 */
[----:B------:R-:W2:Y:S01]  /*2ed0*/  MUFU.TANH R8, R8 ;  /* 0x0000000800087308 */ /* 0x000ea20000002400 */
[----:B------:R-:W-:Y:S01]  /*2ee0*/  FMNMX.FTZ R2, R179, R2, !PT ;  /* 0x00000002b3027209 */ /* 0x000fe20007810000 */
[----:B------:R-:W-:Y:S01]  /*2ef0*/  FMUL.FTZ R7, R55, c[0x0][0x320] ;  /* 0x0000c80037077a20 */ /* 0x000fe20000410000 */
[----:B------:R-:W-:Y:S01]  /*2f00*/  FSEL R202, R12, -INF , P1 ;  /* 0xff8000000cca7808 */ /* 0x000fe20000800000 */
[----:B------:R-:W-:Y:S01]  /*2f10*/  SHFL.BFLY PT, R103, R6, 0x1, 0x1f ;  /* 0x0c201f0006677f89 */ /* 0x000fe200000e0000 */
[----:B------:R-:W-:Y:S02]  /*2f20*/  FMNMX.FTZ R2, R184, R2, !PT ;  /* 0x00000002b8027209 */ /* 0x000fe40007810000 */
[----:B-1----:R-:W-:Y:S01]  /*2f30*/  FMNMX.FTZ R5, R46, R45, !PT ;  /* 0x0000002d2e057209 */ /* 0x002fe20007810000 */
[----:B------:R1:W4:Y:S01]  /*2f40*/  MUFU.TANH R10, R7 ;  /* 0x00000007000a7308 */ /* 0x0003220000002400 */
[----:B------:R-:W-:-:S02]  /*2f50*/  FMNMX.FTZ R2, R178, R2, !PT ;  /* 0x00000002b2027209 */ /* 0x000fc40007810000 */
[----:B------:R-:W-:Y:S02]  /*2f60*/  FMNMX.FTZ R4, R44, R5, !PT ;  /* 0x000000052c047209 */ /* 0x000fe40007810000 */
[----:B------:R-:W5:Y:S01]  /*2f70*/  SHFL.BFLY PT, R5, R9, 0x2, 0x1f ;  /* 0x0c401f0009057f89 */ /* 0x000f6200000e0000 */
[----:B------:R-:W-:Y:S02]  /*2f80*/  FMNMX.FTZ R2, R236, R2, !PT ;  /* 0x00000002ec027209 */ /* 0x000fe40007810000 */
[----:B------:R-:W-:Y:S02]  /*2f90*/  FMNMX.FTZ R4, R39, R4, !PT ;  /* 0x0000000427047209 */ /* 0x000fe40007810000 */
[----:B---3--:R-:W-:Y:S02]  /*2fa0*/  FSEL R211, R11, -INF , P3 ;  /* 0xff8000000bd37808 */ /* 0x008fe40001800000 */
[----:B------:R-:W-:Y:S02]  /*2fb0*/  FMNMX.FTZ R4, R129, R4, !PT ;  /* 0x0000000481047209 */ /* 0x000fe40007810000 */
[----:B------:R-:W-:-:S02]  /*2fc0*/  FMNMX.FTZ R2, R202, R2, !PT ;  /* 0x00000002ca027209 */ /* 0x000fc40007810000 */
[----:B------:R-:W-:Y:S01]  /*2fd0*/  FMNMX.FTZ R4, R128, R4, !PT ;  /* 0x0000000480047209 */ /* 0x000fe20007810000 */
[----:B-1----:R-:W-:Y:S01]  /*2fe0*/  FMUL.FTZ R7, R26, c[0x0][0x320] ;  /* 0x0000c8001a077a20 */ /* 0x002fe20000410000 */
[----:B--2---:R-:W-:Y:S02]  /*2ff0*/  FSEL R212, R8, -INF , P2 ;  /* 0xff80000008d47808 */ /* 0x004fe40001000000 */
[----:B------:R-:W-:Y:S01]  /*3000*/  FMNMX.FTZ R4, R130, R4, !PT ;  /* 0x0000000482047209 */ /* 0x000fe20007810000 */
[----:B------:R1:W2:Y:S01]  /*3010*/  MUFU.TANH R12, R7 ;  /* 0x00000007000c7308 */ /* 0x0002a20000002400 */
[----:B------:R-:W-:Y:S02]  /*3020*/  FMNMX.FTZ R2, R211, R2, !PT ;  /* 0x00000002d3027209 */ /* 0x000fe40007810000 */
[----:B------:R-:W-:Y:S02]  /*3030*/  FMNMX.FTZ R4, R131, R4, !PT ;  /* 0x0000000483047209 */ /* 0x000fe40007810000 */
[----:B------:R-:W-:-:S02]  /*3040*/  FMNMX.FTZ R8, R212, R2, !PT ;  /* 0x00000002d4087209 */ /* 0x000fc40007810000 */
[----:B------:R-:W-:Y:S02]  /*3050*/  FMNMX.FTZ R4, R186, R4, !PT ;  /* 0x00000004ba047209 */ /* 0x000fe40007810000 */
[----:B-----5:R-:W-:Y:S01]  /*3060*/  FMNMX.FTZ R9, R9, R5, !PT ;  /* 0x0000000509097209 */ /* 0x020fe20007810000 */
[----:B------:R-:W3:Y:S01]  /*3070*/  SHFL.BFLY PT, R11, R8, 0x2, 0x1f ;  /* 0x0c401f00080b7f89 */ /* 0x000ee200000e0000 */
[----:B------:R-:W-:Y:S02]  /*3080*/  FMNMX.FTZ R2, R187, R4, !PT ;  /* 0x00000004bb027209 */ /* 0x000fe40007810000 */
[----:B----4-:R-:W-:Y:S02]  /*3090*/  FSEL R213, R10, -INF , P1 ;  /* 0xff8000000ad57808 */ /* 0x010fe40000800000 */
[----:B------:R-:W-:Y:S01]  /*30a0*/  FMNMX.FTZ R2, R185, R2, !PT ;  /* 0x00000002b9027209 */ /* 0x000fe20007810000 */
[----:B-1----:R-:W-:Y:S01]  /*30b0*/  FMUL.FTZ R7, R27, c[0x0][0x320] ;  /* 0x0000c8001b077a20 */ /* 0x002fe20000410000 */
[----:B------:R-:W1:Y:S01]  /*30c0*/  SHFL.BFLY PT, R10, R9, 0x1, 0x1f ;  /* 0x0c201f00090a7f89 */ /* 0x000e6200000e0000 */
[----:B--2---:R-:W-:-:S02]  /*30d0*/  FSEL R214, R12, -INF , P3 ;  /* 0xff8000000cd67808 */ /* 0x004fc40001800000 */
[----:B------:R-:W-:Y:S02]  /*30e0*/  FMNMX.FTZ R2, R188, R2, !PT ;  /* 0x00000002bc027209 */ /* 0x000fe40007810000 */
[----:B------:R-:W2:Y:S01]  /*30f0*/  MUFU.TANH R7, R7 ;  /* 0x0000000700077308 */ /* 0x000ea20000002400 */
[----:B------:R-:W-:Y:S02]  /*3100*/  FMNMX.FTZ R103, R6, R103, !PT ;  /* 0x0000006706677209 */ /* 0x000fe40007810000 */
[----:B------:R-:W-:Y:S02]  /*3110*/  FMNMX.FTZ R2, R250, R2, !PT ;  /* 0x00000002fa027209 */ /* 0x000fe40007810000 */
[C---:B------:R-:W-:Y:S01]  /*3120*/  FSETP.NEU.FTZ.AND P1, PT, R103.reuse, -INF , PT ;  /* 0xff8000006700780b */ /* 0x040fe20003f3d000 */
[----:B------:R-:W-:Y:S01]  /*3130*/  FMUL.FTZ R13, R103, c[0x0][0x2d0] ;  /* 0x0000b400670d7a20 */ /* 0x000fe20000410000 */
[----:B------:R-:W-:Y:S02]  /*3140*/  FMNMX.FTZ R2, R213, R2, !PT ;  /* 0x00000002d5027209 */ /* 0x000fe40007810000 */
[----:B------:R-:W-:-:S02]  /*3150*/  MOV R6, UR11 ;  /* 0x0000000b00067c02 */ /* 0x000fc40008000f00 */
[----:B------:R-:W-:Y:S02]  /*3160*/  FMNMX.FTZ R2, R214, R2, !PT ;  /* 0x00000002d6027209 */ /* 0x000fe40007810000 */
[----:B---3--:R-:W-:Y:S02]  /*3170*/  FMNMX.FTZ R8, R8, R11, !PT ;  /* 0x0000000b08087209 */ /* 0x008fe40007810000 */
[----:B------:R-:W-:Y:S02]  /*3180*/  FSEL R13, R13, RZ, P1 ;  /* 0x000000ff0d0d7208 */ /* 0x000fe40000800000 */
[----:B--2---:R-:W-:Y:S01]  /*3190*/  FSEL R215, R7, -INF , P2 ;  /* 0xff80000007d77808 */ /* 0x004fe20001000000 */
[----:B------:R-:W2:Y:S01]  /*31a0*/  SHFL.BFLY PT, R11, R8, 0x1, 0x1f ;  /* 0x0c201f00080b7f89 */ /* 0x000ea200000e0000 */
[----:B------:R-:W-:Y:S01]  /*31b0*/  MOV R12, UR10 ;  /* 0x0000000a000c7c02 */ /* 0x000fe20008000f00 */
[----:B------:R-:W-:Y:S01]  /*31c0*/  FFMA.FTZ R4, R17, c[0x0][0x2d0], -R13 ;  /* 0x0000b40011047a23 */ /* 0x000fe2000001080d */
[----:B------:R-:W-:-:S02]  /*31d0*/  FMNMX.FTZ R5, R215, R2, !PT ;  /* 0x00000002d7057209 */ /* 0x000fc40007810000 */
[----:B-1----:R-:W-:Y:S01]  /*31e0*/  FMNMX.FTZ R2, R9, R10, !PT ;  /* 0x0000000a09027209 */ /* 0x002fe20007810000 */
[----:B------:R1:W-:Y:S01]  /*31f0*/  MUFU.EX2 R252, R4 ;  /* 0x0000000400fc7308 */ /* 0x0003e20000000800 */
[----:B------:R-:W-:Y:S01]  /*3200*/  @P0 LEA R6, P1, R6, R14, 0x1 ;  /* 0x0000000e06060211 */ /* 0x000fe200078208ff */
[----:B------:R-:W3:Y:S01]  /*3210*/  SHFL.BFLY PT, R10, R5, 0x2, 0x1f ;  /* 0x0c401f00050a7f89 */ /* 0x000ee200000e0000 */
[--C-:B------:R-:W-:Y:S02]  /*3220*/  FFMA.FTZ R9, R20, c[0x0][0x2d0], -R13.reuse ;  /* 0x0000b40014097a23 */ /* 0x100fe4000001080d */
[----:B------:R-:W-:Y:S01]  /*3230*/  @P0 LEA.HI.X R7, R16, R15, R12, 0x1, P1 ;  /* 0x0000000f10070211 */ /* 0x000fe200008f0c0c */
[C---:B------:R-:W-:Y:S01]  /*3240*/  FMUL.FTZ R12, R2.reuse, c[0x0][0x2d0] ;  /* 0x0000b400020c7a20 */ /* 0x040fe20000410000 */
[----:B------:R-:W-:Y:S01]  /*3250*/  FSETP.NEU.FTZ.AND P1, PT, R2, -INF , PT ;  /* 0xff8000000200780b */ /* 0x000fe20003f3d000 */
[----:B------:R4:W-:Y:S03]  /*3260*/  MUFU.EX2 R251, R9 ;  /* 0x0000000900fb7308 */ /* 0x0009e60000000800 */
[----:B------:R-:W-:Y:S01]  /*3270*/  FSEL R12, R12, RZ, P1 ;  /* 0x000000ff0c0c7208 */ /* 0x000fe20000800000 */
[----:B-1----:R-:W-:Y:S01]  /*3280*/  FFMA.FTZ R4, R18, c[0x0][0x2d0], -R13 ;  /* 0x0000b40012047a23 */ /* 0x002fe2000001080d */
[----:B--2---:R-:W-:-:S03]  /*3290*/  FMNMX.FTZ R105, R8, R11, !PT ;  /* 0x0000000b08697209 */ /* 0x004fc60007810000 */
[--C-:B------:R-:W-:Y:S01]  /*32a0*/  FFMA.FTZ R0, R28, c[0x0][0x2d0], -R12.reuse ;  /* 0x0000b4001c007a23 */ /* 0x100fe2000001080c */
[----:B------:R1:W-:Y:S01]  /*32b0*/  MUFU.EX2 R249, R4 ;  /* 0x0000000400f97308 */ /* 0x0003e20000000800 */
[----:B------:R-:W-:Y:S01]  /*32c0*/  FSETP.NEU.FTZ.AND P1, PT, R105, -INF , PT ;  /* 0xff8000006900780b */ /* 0x000fe20003f3d000 */
[----:B----4-:R-:W-:Y:S01]  /*32d0*/  FFMA.FTZ R9, R22, c[0x0][0x2d0], -R12 ;  /* 0x0000b40016097a23 */ /* 0x010fe2000001080c */
[----:B---3--:R-:W-:-:S05]  /*32e0*/  FMNMX.FTZ R3, R5, R10, !PT ;  /* 0x0000000a05037209 */ /* 0x008fca0007810000 */
[----:B------:R2:W-:Y:S01]  /*32f0*/  MUFU.EX2 R244, R0 ;  /* 0x0000000000f47308 */ /* 0x0005e20000000800 */
[----:B------:R-:W3:Y:S01]  /*3300*/  SHFL.BFLY PT, R5, R3, 0x1, 0x1f ;  /* 0x0c201f0003057f89 */ /* 0x000ee200000e0000 */
[----:B-1----:R-:W-:-:S06]  /*3310*/  FFMA.FTZ R4, R19, c[0x0][0x2d0], -R13 ;  /* 0x0000b40013047a23 */ /* 0x002fcc000001080d */
[----:B------:R-:W-:Y:S01]  /*3320*/  MUFU.EX2 R247, R9 ;  /* 0x0000000900f77308 */ /* 0x000fe20000000800 */
[----:B--2---:R-:W-:-:S07]  /*3330*/  FMUL.FTZ R0, R105, c[0x0][0x2d0] ;  /* 0x0000b40069007a20 */ /* 0x004fce0000410000 */
[----:B------:R1:W-:Y:S01]  /*3340*/  MUFU.EX2 R248, R4 ;  /* 0x0000000400f87308 */ /* 0x0003e20000000800 */
[----:B------:R-:W-:-:S05]  /*3350*/  FSEL R0, R0, RZ, P1 ;  /* 0x000000ff00007208 */ /* 0x000fca0000800000 */
[----:B------:R-:W-:Y:S01]  /*3360*/  FFMA.FTZ R8, R37, c[0x0][0x2d0], -R0 ;  /* 0x0000b40025087a23 */ /* 0x000fe20000010800 */
[----:B---3--:R-:W-:-:S03]  /*3370*/  FMNMX.FTZ R104, R3, R5, !PT ;  /* 0x0000000503687209 */ /* 0x008fc60007810000 */
[----:B------:R2:W-:Y:S01]  /*3380*/  MUFU.EX2 R242, R8 ;  /* 0x0000000800f27308 */ /* 0x0005e20000000800 */
[C---:B------:R-:W-:Y:S01]  /*3390*/  FSETP.NEU.FTZ.AND P1, PT, R104.reuse, -INF , PT ;  /* 0xff8000006800780b */ /* 0x040fe20003f3d000 */
[----:B------:R-:W-:Y:S02]  /*33a0*/  FMUL.FTZ R3, R104, c[0x0][0x2d0] ;  /* 0x0000b40068037a20 */ /* 0x000fe40000410000 */
[----:B-1----:R-:W-:-:S03]  /*33b0*/  @P0 IMAD.SHL.U32 R4, R151, 0x2, RZ ;  /* 0x0000000297040824 */ /* 0x002fc600078e00ff */
[----:B------:R-:W-:Y:S02]  /*33c0*/  FSEL R3, R3, RZ, P1 ;  /* 0x000000ff03037208 */ /* 0x000fe40000800000 */
[----:B------:R1:W-:Y:S04]  /*33d0*/  @P0 LDGSTS.E.BYPASS.LTC128B.128 [R4+0x3100], [R14.64], !P6 ;  /* 0x031000000e040fae */ /* 0x0003e8000f101d50 */
[----:B------:R1:W-:Y:S01]  /*33e0*/  @P0 LDGSTS.E.BYPASS.LTC128B.128 [R4+0x4100], [R14.64+0x40], !P5 ;  /* 0x041000400e040fae */ /* 0x0003e2000e901d50 */
[----:B--2---:R-:W-:-:S03]  /*33f0*/  FFMA.FTZ R8, R38, c[0x0][0x2d0], -R0 ;  /* 0x0000b40026087a23 */ /* 0x004fc60000010800 */
[----:B------:R1:W-:Y:S01]  /*3400*/  @P0 LDGSTS.E.BYPASS.LTC128B.128 [R4+0x5100], [R14.64+0x80], !P4 ;  /* 0x051000800e040fae */ /* 0x0003e2000e101d50 */
[----:B------:R2:W3:Y:S03]  /*3410*/  MUFU.EX2 R243, R8 ;  /* 0x0000000800f37308 */ /* 0x0004e60000000800 */
[----:B------:R4:W-:Y:S04]  /*3420*/  @P0 LDGSTS.E.BYPASS.LTC128B.128 [R4+0x3900], [R6.64], !P6 ;  /* 0x0390000006040fae */ /* 0x0009e8000f101d50 */
[----:B------:R4:W-:Y:S04]  /*3430*/  @P0 LDGSTS.E.BYPASS.LTC128B.128 [R4+0x4900], [R6.64+0x40], !P5 ;  /* 0x0490004006040fae */ /* 0x0009e8000e901d50 */
[----:B------:R4:W-:Y:S04]  /*3440*/  @P0 LDGSTS.E.BYPASS.LTC128B.128 [R4+0x5900], [R6.64+0x80], !P4 ;  /* 0x0590008006040fae */ /* 0x0009e8000e101d50 */
[----:B------:R-:W5:Y:S01]  /*3450*/  LDSM.16.MT88.4 R24, [R217+0x100] ;  /* 0x00010000d918783b */ /* 0x000f620000004200 */
[----:B--2---:R-:W-:-:S03]  /*3460*/  FFMA.FTZ R8, R46, c[0x0][0x2d0], -R3 ;  /* 0x0000b4002e087a23 */ /* 0x004fc60000010803 */
[----:B------:R-:W2:Y:S01]  /*3470*/  LDSM.16.MT88.4 R16, [R218+0x100] ;  /* 0x00010000da10783b */ /* 0x000ea20000004200 */
[----:B---3--:R-:W-:Y:S01]  /*3480*/  F2FP.BF16.PACK_AB R10, R243, R242 ;  /* 0x000000f2f30a723e */ /* 0x008fe200000010ff */
[----:B------:R3:W-:Y:S02]  /*3490*/  MUFU.EX2 R228, R8 ;  /* 0x0000000800e47308 */ /* 0x0007e40000000800 */
[----:B------:R-:W-:Y:S01]  /*34a0*/  LDSM.16.MT88.4 R40, [R218+0x2100] ;  /* 0x00210000da28783b */ /* 0x000fe20000004200 */
[----:B-1----:R-:W-:-:S03]  /*34b0*/  FFMA.FTZ R14, R174, c[0x0][0x2d0], -R12 ;  /* 0x0000b400ae0e7a23 */ /* 0x002fc6000001080c */
[----:B------:R-:W0:Y:S02]  /*34c0*/  LDGDEPBAR ;  /* 0x00000000000079af */ /* 0x000e240000000000 */
[----:B------:R1:W-:Y:S01]  /*34d0*/  MUFU.EX2 R175, R14 ;  /* 0x0000000e00af7308 */ /* 0x0003e20000000800 */
[----:B----4-:R-:W-:Y:S01]  /*34e0*/  FFMA.FTZ R4, R23, c[0x0][0x2d0], -R12 ;  /* 0x0000b40017047a23 */ /* 0x010fe2000001080c */
[----:B------:R-:W-:Y:S01]  /*34f0*/  F2FP.BF16.PACK_AB R6, R251, R248 ;  /* 0x000000f8fb06723e */ /* 0x000fe200000010ff */
[----:B------:R-:W4:Y:S01]  /*3500*/  LDSM.16.MT88.4 R20, [R217+0x1100] ;  /* 0x00110000d914783b */ /* 0x000f220000004200 */
[----:B---3--:R-:W-:-:S04]  /*3510*/  FFMA.FTZ R8, R45, c[0x0][0x2d0], -R3 ;  /* 0x0000b4002d087a23 */ /* 0x008fc80000010803 */
[----:B------:R3:W2:Y:S01]  /*3520*/  MUFU.EX2 R245, R4 ;  /* 0x0000000400f57308 */ /* 0x0006a20000000800 */
[----:B-1----:R-:W-:-:S07]  /*3530*/  FFMA.FTZ R14, R176, c[0x0][0x2d0], -R12 ;  /* 0x0000b400b00e7a23 */ /* 0x002fce000001080c */
[----:B------:R1:W1:Y:S01]  /*3540*/  MUFU.EX2 R227, R8 ;  /* 0x0000000800e37308 */ /* 0x0002620000000800 */
[----:B---3--:R-:W-:Y:S01]  /*3550*/  FFMA.FTZ R4, R29, c[0x0][0x2d0], -R12 ;  /* 0x0000b4001d047a23 */ /* 0x008fe2000001080c */
[----:B--2---:R-:W-:Y:S01]  /*3560*/  F2FP.BF16.PACK_AB R5, R245, R247 ;  /* 0x000000f7f505723e */ /* 0x004fe200000010ff */
[----:B------:R-:W2:Y:S05]  /*3570*/  LDSM.16.MT88.4 R28, [R218+0x1100] ;  /* 0x00110000da1c783b */ /* 0x000eaa0000004200 */
[----:B------:R3:W-:Y:S01]  /*3580*/  MUFU.EX2 R180, R14 ;  /* 0x0000000e00b47308 */ /* 0x0007e20000000800 */
[----:B-1----:R-:W-:Y:S01]  /*3590*/  FFMA.FTZ R8, R44, c[0x0][0x2d0], -R3 ;  /* 0x0000b4002c087a23 */ /* 0x002fe20000010803 */
[----:B------:R-:W-:-:S06]  /*35a0*/  F2FP.BF16.PACK_AB R9, R227, R228 ;  /* 0x000000e4e309723e */ /* 0x000fcc00000010ff */
[----:B------:R1:W1:Y:S08]  /*35b0*/  MUFU.EX2 R246, R4 ;  /* 0x0000000400f67308 */ /* 0x0002700000000800 */
[----:B------:R4:W-:Y:S01]  /*35c0*/  MUFU.EX2 R233, R8 ;  /* 0x0000000800e97308 */ /* 0x0009e20000000800 */
[--C-:B---3--:R-:W-:Y:S02]  /*35d0*/  FFMA.FTZ R14, R177, c[0x0][0x2d0], -R0.reuse ;  /* 0x0000b400b10e7a23 */ /* 0x108fe40000010800 */
[----:B-1----:R-:W-:Y:S01]  /*35e0*/  FFMA.FTZ R4, R32, c[0x0][0x2d0], -R0 ;  /* 0x0000b40020047a23 */ /* 0x002fe20000010800 */
[----:B------:R-:W-:Y:S01]  /*35f0*/  F2FP.BF16.PACK_AB R7, R246, R244 ;  /* 0x000000f4f607723e */ /* 0x000fe200000010ff */
[----:B------:R-:W1:Y:S03]  /*3600*/  LDSM.16.MT88.4 R32, [R217+0x2100] ;  /* 0x00210000d920783b */ /* 0x000e660000004200 */
[----:B------:R3:W-:Y:S01]  /*3610*/  MUFU.EX2 R174, R14 ;  /* 0x0000000e00ae7308 */ /* 0x0007e20000000800 */
[----:B----4-:R-:W-:-:S07]  /*3620*/  FFMA.FTZ R8, R39, c[0x0][0x2d0], -R3 ;  /* 0x0000b40027087a23 */ /* 0x010fce0000010803 */
[----:B------:R4:W-:Y:S08]  /*3630*/  MUFU.EX2 R241, R4 ;  /* 0x0000000400f17308 */ /* 0x0009f00000000800 */
[----:B------:R-:W2:Y:S01]  /*3640*/  MUFU.EX2 R240, R8 ;  /* 0x0000000800f07308 */ /* 0x000ea20000000800 */
[--C-:B---3--:R-:W-:Y:S02]  /*3650*/  FFMA.FTZ R14, R179, c[0x0][0x2d0], -R0.reuse ;  /* 0x0000b400b30e7a23 */ /* 0x108fe40000010800 */
[----:B----4-:R-:W-:-:S02]  /*3660*/  FFMA.FTZ R4, R36, c[0x0][0x2d0], -R0 ;  /* 0x0000b40024047a23 */ /* 0x010fc40000010800 */
[----:B------:R-:W-:Y:S03]  /*3670*/  LDSM.16.MT88.4 R36, [R218+0x2500] ;  /* 0x00250000da24783b */ /* 0x000fe60000004200 */
[----:B------:R3:W4:Y:S01]  /*3680*/  MUFU.EX2 R235, R4 ;  /* 0x0000000400eb7308 */ /* 0x0007220000000800 */
[----:B--2---:R-:W-:Y:S02]  /*3690*/  F2FP.BF16.PACK_AB R11, R240, R233 ;  /* 0x000000e9f00b723e */ /* 0x004fe400000010ff */
[----:B---3--:R-:W-:Y:S02]  /*36a0*/  F2FP.BF16.PACK_AB R4, R249, R252 ;  /* 0x000000fcf904723e */ /* 0x008fe400000010ff */
[----:B----4-:R-:W-:-:S05]  /*36b0*/  F2FP.BF16.PACK_AB R8, R235, R241 ;  /* 0x000000f1eb08723e */ /* 0x010fca00000010ff */
[C---:B-----5:R-:W-:Y:S08]  /*36c0*/  HMMA.16816.F32.BF16 R120, R4.reuse, R24, RZ ;  /* 0x000000180478723c */ /* 0x060ff000000418ff */
[C---:B------:R-:W-:Y:S08]  /*36d0*/  HMMA.16816.F32.BF16 R116, R4.reuse, R16, RZ ;  /* 0x000000100474723c */ /* 0x040ff000000418ff */
[C---:B------:R-:W-:Y:S08]  /*36e0*/  HMMA.16816.F32.BF16 R112, R4.reuse, R20, RZ ;  /* 0x000000140470723c */ /* 0x040ff000000418ff */
[C---:B------:R-:W-:Y:S08]  /*36f0*/  HMMA.16816.F32.BF16 R108, R4.reuse, R28, RZ ;  /* 0x0000001c046c723c */ /* 0x040ff000000418ff */
[C---:B-1----:R-:W-:Y:S08]  /*3700*/  HMMA.16816.F32.BF16 R96, R4.reuse, R32, RZ ;  /* 0x000000200460723c */ /* 0x042ff000000418ff */
[C---:B------:R-:W-:Y:S08]  /*3710*/  HMMA.16816.F32.BF16 R92, R4.reuse, R40, RZ ;  /* 0x00000028045c723c */ /* 0x040ff000000418ff */
[C---:B------:R-:W-:Y:S08]  /*3720*/  HMMA.16816.F32.BF16 R88, R4.reuse, R26, RZ ;  /* 0x0000001a0458723c */ /* 0x040ff000000418ff */
[C---:B------:R-:W-:Y:S08]  /*3730*/  HMMA.16816.F32.BF16 R84, R4.reuse, R18, RZ ;  /* 0x000000120454723c */ /* 0x040ff000000418ff */
[C---:B------:R-:W-:Y:S08]  /*3740*/  HMMA.16816.F32.BF16 R80, R4.reuse, R22, RZ ;  /* 0x000000160450723c */ /* 0x040ff000000418ff */
[C---:B------:R-:W-:Y:S08]  /*3750*/  HMMA.16816.F32.BF16 R76, R4.reuse, R30, RZ ;  /* 0x0000001e044c723c */ /* 0x040ff000000418ff */
[C---:B------:R-:W-:Y:S08]  /*3760*/  HMMA.16816.F32.BF16 R72, R4.reuse, R34, RZ ;  /* 0x000000220448723c */ /* 0x040ff000000418ff */
[----:B------:R-:W-:Y:S07]  /*3770*/  HMMA.16816.F32.BF16 R64, R4, R42, RZ ;  /* 0x0000002a0440723c */ /* 0x000fee00000418ff */
[--C-:B------:R-:W-:Y:S01]  /*3780*/  FFMA.FTZ R4, R47, c[0x0][0x2d0], -R13.reuse ;  /* 0x0000b4002f047a23 */ /* 0x100fe2000001080d */
[C---:B------:R-:W-:Y:S03]  /*3790*/  HMMA.16816.F32.BF16 R68, R8.reuse, R24, RZ ;  /* 0x000000180844723c */ /* 0x040fe600000418ff */
[----:B------:R1:W-:Y:S05]  /*37a0*/  MUFU.EX2 R229, R4 ;  /* 0x0000000400e57308 */ /* 0x0003ea0000000800 */
[C---:B------:R-:W-:Y:S01]  /*37b0*/  HMMA.16816.F32.BF16 R144, R8.reuse, R26, RZ ;  /* 0x0000001a0890723c */ /* 0x040fe200000418ff */
[----:B------:R-:W-:Y:S07]  /*37c0*/  LDSM.16.MT88.4 R24, [R217+0x500] ;  /* 0x00050000d918783b */ /* 0x000fee0000004200 */
[----:B------:R-:W-:Y:S01]  /*37d0*/  HMMA.16816.F32.BF16 R60, R8, R16, RZ ;  /* 0x00000010083c723c */ /* 0x000fe200000418ff */
[----:B-1----:R-:W-:-:S04]  /*37e0*/  FFMA.FTZ R4, R52, c[0x0][0x2d0], -R13 ;  /* 0x0000b40034047a23 */ /* 0x002fc8000001080d */
[----:B------:R1:W-:Y:S03]  /*37f0*/  MUFU.EX2 R239, R4 ;  /* 0x0000000400ef7308 */ /* 0x0003e60000000800 */
[C---:B------:R-:W-:Y:S01]  /*3800*/  HMMA.16816.F32.BF16 R140, R8.reuse, R18, RZ ;  /* 0x00000012088c723c */ /* 0x040fe200000418ff */
[----:B------:R-:W2:Y:S07]  /*3810*/  LDSM.16.MT88.4 R16, [R217+0x1500] ;  /* 0x00150000d910783b */ /* 0x000eae0000004200 */
[----:B------:R-:W-:Y:S01]  /*3820*/  HMMA.16816.F32.BF16 R56, R8, R20, RZ ;  /* 0x000000140838723c */ /* 0x000fe200000418ff */
[----:B-1----:R-:W-:-:S07]  /*3830*/  FFMA.FTZ R4, R54, c[0x0][0x2d0], -R13 ;  /* 0x0000b40036047a23 */ /* 0x002fce000001080d */
[C---:B------:R-:W-:Y:S01]  /*3840*/  HMMA.16816.F32.BF16 R136, R8.reuse, R22, RZ ;  /* 0x000000160888723c */ /* 0x040fe200000418ff */
[----:B------:R-:W-:Y:S01]  /*3850*/  LDSM.16.MT88.4 R20, [R218+0x500] ;  /* 0x00050000da14783b */ /* 0x000fe20000004200 */
[----:B------:R1:W-:Y:S06]  /*3860*/  MUFU.EX2 R238, R4 ;  /* 0x0000000400ee7308 */ /* 0x0003ec0000000800 */
[C---:B------:R-:W-:Y:S08]  /*3870*/  HMMA.16816.F32.BF16 R52, R8.reuse, R28, RZ ;  /* 0x0000001c0834723c */ /* 0x040ff000000418ff */
[----:B------:R-:W-:Y:S01]  /*3880*/  HMMA.16816.F32.BF16 R148, R8, R30, RZ ;  /* 0x0000001e0894723c */ /* 0x000fe200000418ff */
[----:B------:R-:W-:Y:S01]  /*3890*/  LDSM.16.MT88.4 R28, [R218+0x1500] ;  /* 0x00150000da1c783b */ /* 0x000fe20000004200 */
[----:B-1----:R-:W-:-:S04]  /*38a0*/  FFMA.FTZ R4, R100, c[0x0][0x2d0], -R13 ;  /* 0x0000b40064047a23 */ /* 0x002fc8000001080d */
[----:B------:R1:W3:Y:S02]  /*38b0*/  MUFU.EX2 R237, R4 ;  /* 0x0000000400ed7308 */ /* 0x0002e40000000800 */
[C---:B------:R-:W-:Y:S08]  /*38c0*/  HMMA.16816.F32.BF16 R48, R8.reuse, R32, RZ ;  /* 0x000000200830723c */ /* 0x040ff000000418ff */
[----:B------:R-:W-:Y:S01]  /*38d0*/  HMMA.16816.F32.BF16 R152, R8, R34, RZ ;  /* 0x000000220898723c */ /* 0x000fe200000418ff */
[----:B------:R-:W4:Y:S01]  /*38e0*/  LDSM.16.MT88.4 R32, [R217+0x2500] ;  /* 0x00250000d920783b */ /* 0x000f220000004200 */
[----:B-1----:R-:W-:-:S06]  /*38f0*/  FFMA.FTZ R4, R101, c[0x0][0x2d0], -R12 ;  /* 0x0000b40065047a23 */ /* 0x002fcc000001080c */
[C---:B------:R-:W-:Y:S01]  /*3900*/  HMMA.16816.F32.BF16 R44, R8.reuse, R40, RZ ;  /* 0x00000028082c723c */ /* 0x040fe200000418ff */
[----:B---3--:R-:W-:Y:S01]  /*3910*/  F2FP.BF16.PACK_AB R6, R237, R238 ;  /* 0x000000eeed06723e */ /* 0x008fe200000010ff */
[----:B------:R1:W-:Y:S06]  /*3920*/  MUFU.EX2 R223, R4 ;  /* 0x0000000400df7308 */ /* 0x0003ec0000000800 */
[----:B------:R-:W-:Y:S07]  /*3930*/  HMMA.16816.F32.BF16 R156, R8, R42, RZ ;  /* 0x0000002a089c723c */ /* 0x000fee00000418ff */
[----:B------:R-:W-:-:S04]  /*3940*/  FFMA.FTZ R8, R127, c[0x0][0x2d0], -R0 ;  /* 0x0000b4007f087a23 */ /* 0x000fc80000010800 */
[----:B------:R3:W-:Y:S01]  /*3950*/  MUFU.EX2 R208, R8 ;  /* 0x0000000800d07308 */ /* 0x0007e20000000800 */
[----:B-1----:R-:W-:-:S07]  /*3960*/  FFMA.FTZ R4, R102, c[0x0][0x2d0], -R12 ;  /* 0x0000b40066047a23 */ /* 0x002fce000001080c */
[----:B------:R1:W5:Y:S01]  /*3970*/  MUFU.EX2 R226, R4 ;  /* 0x0000000400e27308 */ /* 0x0003620000000800 */
[----:B---3--:R-:W-:-:S07]  /*3980*/  FFMA.FTZ R8, R126, c[0x0][0x2d0], -R0 ;  /* 0x0000b4007e087a23 */ /* 0x008fce0000010800 */
[----:B------:R3:W-:Y:S01]  /*3990*/  MUFU.EX2 R207, R8 ;  /* 0x0000000800cf7308 */ /* 0x0007e20000000800 */
[----:B-1----:R-:W-:Y:S01]  /*39a0*/  FFMA.FTZ R4, R106, c[0x0][0x2d0], -R12 ;  /* 0x0000b4006a047a23 */ /* 0x002fe2000001080c */
[----:B-----5:R-:W-:-:S06]  /*39b0*/  F2FP.BF16.PACK_AB R5, R226, R223 ;  /* 0x000000dfe205723e */ /* 0x020fcc00000010ff */
[----:B------:R1:W-:Y:S01]  /*39c0*/  MUFU.EX2 R225, R4 ;  /* 0x0000000400e17308 */ /* 0x0003e20000000800 */
[----:B---3--:R-:W-:-:S07]  /*39d0*/  FFMA.FTZ R8, R129, c[0x0][0x2d0], -R3 ;  /* 0x0000b40081087a23 */ /* 0x008fce0000010803 */
[----:B------:R3:W-:Y:S01]  /*39e0*/  MUFU.EX2 R197, R8 ;  /* 0x0000000800c57308 */ /* 0x0007e20000000800 */
[----:B-1----:R-:W-:-:S07]  /*39f0*/  FFMA.FTZ R4, R107, c[0x0][0x2d0], -R12 ;  /* 0x0000b4006b047a23 */ /* 0x002fce000001080c */
[----:B------:R1:W5:Y:S01]  /*3a00*/  MUFU.EX2 R224, R4 ;  /* 0x0000000400e07308 */ /* 0x0003620000000800 */
[----:B---3--:R-:W-:-:S07]  /*3a10*/  FFMA.FTZ R8, R128, c[0x0][0x2d0], -R3 ;  /* 0x0000b40080087a23 */ /* 0x008fce0000010803 */
[----:B------:R3:W-:Y:S01]  /*3a20*/  MUFU.EX2 R107, R14 ;  /* 0x0000000e006b7308 */ /* 0x0007e20000000800 */
[----:B-1----:R-:W-:-:S07]  /*3a30*/  FFMA.FTZ R4, R124, c[0x0][0x2d0], -R0 ;  /* 0x0000b4007c047a23 */ /* 0x002fce0000010800 */
[----:B------:R1:W-:Y:S01]  /*3a40*/  MUFU.EX2 R198, R8 ;  /* 0x0000000800c67308 */ /* 0x0003e20000000800 */
[----:B-----5:R-:W-:-:S07]  /*3a50*/  F2FP.BF16.PACK_AB R7, R224, R225 ;  /* 0x000000e1e007723e */ /* 0x020fce00000010ff */
[----:B------:R5:W-:Y:S01]  /*3a60*/  MUFU.EX2 R210, R4 ;  /* 0x0000000400d27308 */ /* 0x000be20000000800 */
[----:B---3--:R-:W-:Y:S02]  /*3a70*/  FFMA.FTZ R14, R184, c[0x0][0x2d0], -R0 ;  /* 0x0000b400b80e7a23 */ /* 0x008fe40000010800 */
[----:B-1----:R-:W-:-:S05]  /*3a80*/  FFMA.FTZ R8, R130, c[0x0][0x2d0], -R3 ;  /* 0x0000b40082087a23 */ /* 0x002fca0000010803 */
[----:B------:R1:W-:Y:S01]  /*3a90*/  MUFU.EX2 R196, R8 ;  /* 0x0000000800c47308 */ /* 0x0003e20000000800 */
[----:B-----5:R-:W-:-:S07]  /*3aa0*/  FFMA.FTZ R4, R125, c[0x0][0x2d0], -R0 ;  /* 0x0000b4007d047a23 */ /* 0x020fce0000010800 */
[----:B------:R3:W5:Y:S01]  /*3ab0*/  MUFU.EX2 R209, R4 ;  /* 0x0000000400d17308 */ /* 0x0007620000000800 */
[----:B-1----:R-:W-:-:S07]  /*3ac0*/  FFMA.FTZ R8, R131, c[0x0][0x2d0], -R3 ;  /* 0x0000b40083087a23 */ /* 0x002fce0000010803 */
[----:B------:R1:W1:Y:S01]  /*3ad0*/  MUFU.EX2 R195, R8 ;  /* 0x0000000800c37308 */ /* 0x0002620000000800 */
[----:B---3--:R-:W-:-:S07]  /*3ae0*/  F2FP.BF16.PACK_AB R4, R239, R229 ;  /* 0x000000e5ef04723e */ /* 0x008fce00000010ff */
[----:B--2---:R-:W-:Y:S01]  /*3af0*/  HMMA.16816.F32.BF16 R124, R4, R16, R112 ;  /* 0x00000010047c723c */ /* 0x004fe20000041870 */
[----:B-1----:R-:W-:-:S07]  /*3b00*/  FFMA.FTZ R8, R166, c[0x0][0x2d0], -R13 ;  /* 0x0000b400a6087a23 */ /* 0x002fce000001080d */
[C---:B----4-:R-:W-:Y:S01]  /*3b10*/  HMMA.16816.F32.BF16 R112, R4.reuse, R32, R96 ;  /* 0x000000200470723c */ /* 0x050fe20000041860 */
[----:B------:R1:W-:Y:S07]  /*3b20*/  MUFU.EX2 R194, R8 ;  /* 0x0000000800c27308 */ /* 0x0003ee0000000800 */
[C---:B------:R-:W-:Y:S08]  /*3b30*/  HMMA.16816.F32.BF16 R160, R4.reuse, R20, R116 ;  /* 0x0000001404a0723c */ /* 0x040ff00000041874 */
[----:B------:R-:W-:Y:S01]  /*3b40*/  HMMA.16816.F32.BF16 R96, R4, R36, R92 ;  /* 0x000000240460723c */ /* 0x000fe2000004185c */
[----:B-1----:R-:W-:-:S04]  /*3b50*/  FFMA.FTZ R8, R167, c[0x0][0x2d0], -R13 ;  /* 0x0000b400a7087a23 */ /* 0x002fc8000001080d */
[----:B------:R1:W2:Y:S03]  /*3b60*/  MUFU.EX2 R193, R8 ;  /* 0x0000000800c17308 */ /* 0x0002a60000000800 */
[C---:B------:R-:W-:Y:S08]  /*3b70*/  HMMA.16816.F32.BF16 R168, R4.reuse, R24, R120 ;  /* 0x0000001804a8723c */ /* 0x040ff00000041878 */
[----:B------:R-:W-:Y:S01]  /*3b80*/  HMMA.16816.F32.BF16 R116, R4, R26, R88 ;  /* 0x0000001a0474723c */ /* 0x000fe20000041858 */
[----:B-1----:R-:W-:-:S07]  /*3b90*/  FFMA.FTZ R8, R165, c[0x0][0x2d0], -R13 ;  /* 0x0000b400a5087a23 */ /* 0x002fce000001080d */
[C---:B------:R-:W-:Y:S01]  /*3ba0*/  HMMA.16816.F32.BF16 R132, R4.reuse, R22, R84 ;  /* 0x000000160484723c */ /* 0x040fe20000041854 */
[----:B------:R1:W-:Y:S07]  /*3bb0*/  MUFU.EX2 R192, R8 ;  /* 0x0000000800c07308 */ /* 0x0003ee0000000800 */
[C---:B------:R-:W-:Y:S08]  /*3bc0*/  HMMA.16816.F32.BF16 R92, R4.reuse, R18, R80 ;  /* 0x00000012045c723c */ /* 0x040ff00000041850 */
[----:B------:R-:W-:Y:S01]  /*3bd0*/  HMMA.16816.F32.BF16 R120, R4, R28, R108 ;  /* 0x0000001c0478723c */ /* 0x000fe2000004186c */
[----:B-1----:R-:W-:-:S04]  /*3be0*/  FFMA.FTZ R8, R164, c[0x0][0x2d0], -R13 ;  /* 0x0000b400a4087a23 */ /* 0x002fc8000001080d */
[----:B------:R1:W-:Y:S03]  /*3bf0*/  MUFU.EX2 R183, R8 ;  /* 0x0000000800b77308 */ /* 0x0003e60000000800 */
[C---:B------:R-:W-:Y:S08]  /*3c00*/  HMMA.16816.F32.BF16 R88, R4.reuse, R30, R76 ;  /* 0x0000001e0458723c */ /* 0x040ff0000004184c */
[----:B------:R-:W-:Y:S01]  /*3c10*/  HMMA.16816.F32.BF16 R84, R4, R34, R72 ;  /* 0x000000220454723c */ /* 0x000fe20000041848 */
[----:B-1----:R-:W-:-:S02]  /*3c20*/  FFMA.FTZ R8, R172, c[0x0][0x2d0], -R12 ;  /* 0x0000b400ac087a23 */ /* 0x002fc4000001080c */
[----:B------:R1:W-:Y:S05]  /*3c30*/  MUFU.EX2 R172, R14 ;  /* 0x0000000e00ac7308 */ /* 0x0003ea0000000800 */
[----:B------:R-:W-:Y:S07]  /*3c40*/  HMMA.16816.F32.BF16 R80, R4, R38, R64 ;  /* 0x000000260450723c */ /* 0x000fee0000041840 */
[----:B-----5:R-:W-:Y:S01]  /*3c50*/  F2FP.BF16.PACK_AB R4, R209, R210 ;  /* 0x000000d2d104723e */ /* 0x020fe200000010ff */
[----:B------:R3:W-:Y:S01]  /*3c60*/  MUFU.EX2 R182, R8 ;  /* 0x0000000800b67308 */ /* 0x0007e20000000800 */
[----:B------:R-:W-:-:S02]  /*3c70*/  F2FP.BF16.PACK_AB R5, R198, R197 ;  /* 0x000000c5c605723e */ /* 0x000fc400000010ff */
[----:B------:R-:W-:Y:S02]  /*3c80*/  F2FP.BF16.PACK_AB R6, R207, R208 ;  /* 0x000000d0cf06723e */ /* 0x000fe400000010ff */
[----:B------:R-:W-:Y:S01]  /*3c90*/  F2FP.BF16.PACK_AB R7, R195, R196 ;  /* 0x000000c4c307723e */ /* 0x000fe200000010ff */
[----:B-1----:R-:W-:-:S06]  /*3ca0*/  FFMA.FTZ R14, R178, c[0x0][0x2d0], -R0 ;  /* 0x0000b400b20e7a23 */ /* 0x002fcc0000010800 */
[C---:B------:R-:W-:Y:S01]  /*3cb0*/  HMMA.16816.F32.BF16 R76, R4.reuse, R24, R68 ;  /* 0x00000018044c723c */ /* 0x040fe20000041844 */
[----:B---3--:R-:W-:Y:S02]  /*3cc0*/  FFMA.FTZ R8, R173, c[0x0][0x2d0], -R12 ;  /* 0x0000b400ad087a23 */ /* 0x008fe4000001080c */
[----:B------:R1:W-:Y:S05]  /*3cd0*/  MUFU.EX2 R173, R14 ;  /* 0x0000000e00ad7308 */ /* 0x0003ea0000000800 */
[C---:B------:R-:W-:Y:S03]  /*3ce0*/  HMMA.16816.F32.BF16 R72, R4.reuse, R20, R60 ;  /* 0x000000140448723c */ /* 0x040fe6000004183c */
[----:B------:R3:W4:Y:S05]  /*3cf0*/  MUFU.EX2 R181, R8 ;  /* 0x0000000800b57308 */ /* 0x00072a0000000800 */
[----:B------:R-:W-:Y:S01]  /*3d00*/  HMMA.16816.F32.BF16 R64, R4, R28, R52 ;  /* 0x0000001c0440723c */ /* 0x000fe20000041834 */
[----:B-1----:R-:W-:-:S07]  /*3d10*/  FFMA.FTZ R14, R186, c[0x0][0x2d0], -R3 ;  /* 0x0000b400ba0e7a23 */ /* 0x002fce0000010803 */
[C---:B------:R-:W-:Y:S01]  /*3d20*/  HMMA.16816.F32.BF16 R68, R4.reuse, R16, R56 ;  /* 0x000000100444723c */ /* 0x040fe20000041838 */
[----:B------:R1:W-:Y:S01]  /*3d30*/  MUFU.EX2 R106, R14 ;  /* 0x0000000e006a7308 */ /* 0x0003e20000000800 */
[----:B---3--:R-:W-:Y:S06]  /*3d40*/  LDSM.16.MT88.4 R8, [R218+0x900] ;  /* 0x00090000da08783b */ /* 0x008fec0000004200 */
[C---:B------:R-:W-:Y:S08]  /*3d50*/  HMMA.16816.F32.BF16 R60, R4.reuse, R32, R48 ;  /* 0x00000020043c723c */ /* 0x040ff00000041830 */
[----:B------:R-:W-:Y:S01]  /*3d60*/  HMMA.16816.F32.BF16 R128, R4, R36, R44 ;  /* 0x000000240480723c */ /* 0x000fe2000004182c */
[----:B-1----:R-:W-:-:S04]  /*3d70*/  FFMA.FTZ R14, R187, c[0x0][0x2d0], -R3 ;  /* 0x0000b400bb0e7a23 */ /* 0x002fc80000010803 */
[----:B------:R1:W3:Y:S03]  /*3d80*/  MUFU.EX2 R102, R14 ;  /* 0x0000000e00667308 */ /* 0x0002e60000000800 */
[C---:B------:R-:W-:Y:S01]  /*3d90*/  HMMA.16816.F32.BF16 R40, R4.reuse, R30, R148 ;  /* 0x0000001e0428723c */ /* 0x040fe20000041894 */
[----:B------:R-:W5:Y:S07]  /*3da0*/  LDSM.16.MT88.4 R28, [R217+0x2900] ;  /* 0x00290000d91c783b */ /* 0x000f6e0000004200 */
[----:B------:R-:W-:Y:S01]  /*3db0*/  HMMA.16816.F32.BF16 R52, R4, R34, R152 ;  /* 0x000000220434723c */ /* 0x000fe20000041898 */
[----:B------:R-:W3:Y:S04]  /*3dc0*/  LDSM.16.MT88.4 R32, [R218+0x2900] ;  /* 0x00290000da20783b */ /* 0x000ee80000004200 */
[----:B------:R-:W-:Y:S01]  /*3dd0*/  LDSM.16.MT88.4 R152, [R217+0x1d00] ;  /* 0x001d0000d998783b */ /* 0x000fe20000004200 */
[----:B-1----:R-:W-:-:S02]  /*3de0*/  FFMA.FTZ R14, R185, c[0x0][0x2d0], -R3 ;  /* 0x0000b400b90e7a23 */ /* 0x002fc40000010803 */
[C---:B------:R-:W-:Y:S01]  /*3df0*/  HMMA.16816.F32.BF16 R56, R4.reuse, R26, R144 ;  /* 0x0000001a0438723c */ /* 0x040fe20000041890 */
[----:B------:R-:W-:Y:S01]  /*3e00*/  LDSM.16.MT88.4 R24, [R218+0x1900] ;  /* 0x00190000da18783b */ /* 0x000fe20000004200 */
[----:B------:R1:W-:Y:S06]  /*3e10*/  MUFU.EX2 R101, R14 ;  /* 0x0000000e00657308 */ /* 0x0003ec0000000800 */
[C---:B------:R-:W-:Y:S01]  /*3e20*/  HMMA.16816.F32.BF16 R48, R4.reuse, R22, R140 ;  /* 0x000000160430723c */ /* 0x040fe2000004188c */
[----:B------:R-:W-:Y:S07]  /*3e30*/  LDSM.16.MT88.4 R20, [R217+0x1900] ;  /* 0x00190000d914783b */ /* 0x000fee0000004200 */
[----:B------:R-:W-:Y:S01]  /*3e40*/  HMMA.16816.F32.BF16 R44, R4, R18, R136 ;  /* 0x00000012042c723c */ /* 0x000fe20000041888 */
[----:B------:R-:W3:Y:S01]  /*3e50*/  LDSM.16.MT88.4 R16, [R217+0x900] ;  /* 0x00090000d910783b */ /* 0x000ee20000004200 */
[----:B-1----:R-:W-:-:S03]  /*3e60*/  FFMA.FTZ R14, R188, c[0x0][0x2d0], -R3 ;  /* 0x0000b400bc0e7a23 */ /* 0x002fc60000010803 */
[----:B------:R-:W1:Y:S01]  /*3e70*/  LDSM.16.MT88.4 R136, [R218+0xd00] ;  /* 0x000d0000da88783b */ /* 0x000e620000004200 */
[----:B------:R-:W1:Y:S02]  /*3e80*/  MUFU.EX2 R100, R14 ;  /* 0x0000000e00647308 */ /* 0x000e640000000800 */
[----:B------:R-:W-:Y:S07]  /*3e90*/  HMMA.16816.F32.BF16 R36, R4, R38, R156 ;  /* 0x000000260424723c */ /* 0x000fee000004189c */
[----:B--2---:R-:W-:-:S02]  /*3ea0*/  F2FP.BF16.PACK_AB R4, R193, R194 ;  /* 0x000000c2c104723e */ /* 0x004fc400000010ff */
[----:B----4-:R-:W-:Y:S02]  /*3eb0*/  F2FP.BF16.PACK_AB R5, R181, R182 ;  /* 0x000000b6b505723e */ /* 0x010fe400000010ff */
[----:B------:R-:W-:Y:S02]  /*3ec0*/  F2FP.BF16.PACK_AB R6, R183, R192 ;  /* 0x000000c0b706723e */ /* 0x000fe400000010ff */
[----:B------:R-:W-:-:S07]  /*3ed0*/  F2FP.BF16.PACK_AB R7, R180, R175 ;  /* 0x000000afb407723e */ /* 0x000fce00000010ff */
[C---:B-----5:R-:W-:Y:S08]  /*3ee0*/  HMMA.16816.F32.BF16 R184, R4.reuse, R28, R112 ;  /* 0x0000001c04b8723c */ /* 0x060ff00000041870 */
[C---:B---3--:R-:W-:Y:S08]  /*3ef0*/  HMMA.16816.F32.BF16 R188, R4.reuse, R32, R96 ;  /* 0x0000002004bc723c */ /* 0x048ff00000041860 */
[C---:B------:R-:W-:Y:S01]  /*3f00*/  HMMA.16816.F32.BF16 R108, R4.reuse, R16, R168 ;  /* 0x00000010046c723c */ /* 0x040fe200000418a8 */
[----:B------:R-:W2:Y:S07]  /*3f10*/  LDSM.16.MT88.4 R168, [R218+0x1d00] ;  /* 0x001d0000daa8783b */ /* 0x000eae0000004200 */
[C---:B------:R-:W-:Y:S08]  /*3f20*/  HMMA.16816.F32.BF16 R160, R4.reuse, R8, R160 ;  /* 0x0000000804a0723c */ /* 0x040ff000000418a0 */
[C---:B------:R-:W-:Y:S08]  /*3f30*/  HMMA.16816.F32.BF16 R144, R4.reuse, R20, R124 ;  /* 0x000000140490723c */ /* 0x040ff0000004187c */
[C---:B------:R-:W-:Y:S01]  /*3f40*/  HMMA.16816.F32.BF16 R164, R4.reuse, R24, R120 ;  /* 0x0000001804a4723c */ /* 0x040fe20000041878 */
[----:B------:R-:W3:Y:S07]  /*3f50*/  LDSM.16.MT88.4 R120, [R217+0xd00] ;  /* 0x000d0000d978783b */ /* 0x000eee0000004200 */
[C---:B------:R-:W-:Y:S08]  /*3f60*/  HMMA.16816.F32.BF16 R116, R4.reuse, R18, R116 ;  /* 0x000000120474723c */ /* 0x040ff00000041874 */
[C---:B------:R-:W-:Y:S08]  /*3f70*/  HMMA.16816.F32.BF16 R132, R4.reuse, R10, R132 ;  /* 0x0000000a0484723c */ /* 0x040ff00000041884 */
[C---:B------:R-:W-:Y:S08]  /*3f80*/  HMMA.16816.F32.BF16 R148, R4.reuse, R22, R92 ;  /* 0x000000160494723c */ /* 0x040ff0000004185c */
[C---:B------:R-:W-:Y:S08]  /*3f90*/  HMMA.16816.F32.BF16 R88, R4.reuse, R26, R88 ;  /* 0x0000001a0458723c */ /* 0x040ff00000041858 */
[C---:B------:R-:W-:Y:S08]  /*3fa0*/  HMMA.16816.F32.BF16 R112, R4.reuse, R30, R84 ;  /* 0x0000001e0470723c */ /* 0x040ff00000041854 */
[----:B------:R-:W-:Y:S01]  /*3fb0*/  HMMA.16816.F32.BF16 R96, R4, R34, R80 ;  /* 0x000000220460723c */ /* 0x000fe20000041850 */
[----:B------:R-:W4:Y:S06]  /*3fc0*/  LDSM.16.MT88.4 R80, [R217+0x2d00] ;  /* 0x002d0000d950783b */ /* 0x000f2c0000004200 */
[----:B------:R-:W-:-:S02]  /*3fd0*/  F2FP.BF16.PACK_AB R4, R107, R174 ;  /* 0x000000ae6b04723e */ /* 0x000fc400000010ff */
[----:B------:R-:W-:Y:S02]  /*3fe0*/  F2FP.BF16.PACK_AB R5, R102, R106 ;  /* 0x0000006a6605723e */ /* 0x000fe400000010ff */
[----:B------:R-:W-:Y:S02]  /*3ff0*/  F2FP.BF16.PACK_AB R6, R173, R172 ;  /* 0x000000acad06723e */ /* 0x000fe400000010ff */
[----:B-1----:R-:W-:-:S07]  /*4000*/  F2FP.BF16.PACK_AB R7, R100, R101 ;  /* 0x000000656407723e */ /* 0x002fce00000010ff */
[C---:B------:R-:W-:Y:S07]  /*4010*/  HMMA.16816.F32.BF16 R124, R4.reuse, R8, R72 ;  /* 0x00000008047c723c */ /* 0x040fee0000041848 */
[--C-:B------:R-:W-:Y:S01]  /*4020*/  FFMA.FTZ R8, R203, c[0x0][0x2d0], -R13.reuse ;  /* 0x0000b400cb087a23 */ /* 0x100fe2000001080d */
[C---:B------:R-:W-:Y:S03]  /*4030*/  HMMA.16816.F32.BF16 R140, R4.reuse, R10, R48 ;  /* 0x0000000a048c723c */ /* 0x040fe60000041830 */
[----:B------:R1:W-:Y:S05]  /*4040*/  MUFU.EX2 R49, R8 ;  /* 0x0000000800317308 */ /* 0x0003ea0000000800 */
[C---:B------:R-:W-:Y:S08]  /*4050*/  HMMA.16816.F32.BF16 R156, R4.reuse, R18, R56 ;  /* 0x00000012049c723c */ /* 0x040ff00000041838 */
[----:B------:R-:W-:Y:S01]  /*4060*/  HMMA.16816.F32.BF16 R56, R4, R22, R44 ;  /* 0x000000160438723c */ /* 0x000fe2000004182c */
[----:B-1----:R-:W-:-:S04]  /*4070*/  FFMA.FTZ R8, R199, c[0x0][0x2d0], -R13 ;  /* 0x0000b400c7087a23 */ /* 0x002fc8000001080d */
[----:B------:R1:W5:Y:S03]  /*4080*/  MUFU.EX2 R48, R8 ;  /* 0x0000000800307308 */ /* 0x0003660000000800 */
[C---:B------:R-:W-:Y:S08]  /*4090*/  HMMA.16816.F32.BF16 R64, R4.reuse, R24, R64 ;  /* 0x000000180440723c */ /* 0x040ff00000041840 */
[----:B------:R-:W-:Y:S01]  /*40a0*/  HMMA.16816.F32.BF16 R68, R4, R20, R68 ;  /* 0x000000140444723c */ /* 0x000fe20000041844 */
[----:B-1----:R-:W-:-:S07]  /*40b0*/  FFMA.FTZ R8, R200, c[0x0][0x2d0], -R13 ;  /* 0x0000b400c8087a23 */ /* 0x002fce000001080d */
[C---:B------:R-:W-:Y:S01]  /*40c0*/  HMMA.16816.F32.BF16 R176, R4.reuse, R16, R76 ;  /* 0x0000001004b0723c */ /* 0x040fe2000004184c */
[----:B-----5:R-:W-:Y:S01]  /*40d0*/  F2FP.BF16.PACK_AB R92, R48, R49 ;  /* 0x00000031305c723e */ /* 0x020fe200000010ff */
[----:B------:R1:W-:Y:S06]  /*40e0*/  MUFU.EX2 R44, R8 ;  /* 0x00000008002c7308 */ /* 0x0003ec0000000800 */
[C---:B------:R-:W-:Y:S08]  /*40f0*/  HMMA.16816.F32.BF16 R40, R4.reuse, R26, R40 ;  /* 0x0000001a0428723c */ /* 0x040ff00000041828 */
[----:B------:R-:W-:Y:S01]  /*4100*/  HMMA.16816.F32.BF16 R60, R4, R28, R60 ;  /* 0x0000001c043c723c */ /* 0x000fe2000004183c */
[----:B-1----:R-:W-:-:S04]  /*4110*/  FFMA.FTZ R8, R204, c[0x0][0x2d0], -R13 ;  /* 0x0000b400cc087a23 */ /* 0x002fc8000001080d */
[----:B------:R1:W5:Y:S03]  /*4120*/  MUFU.EX2 R25, R8 ;  /* 0x0000000800197308 */ /* 0x0003660000000800 */
[C---:B------:R-:W-:Y:S08]  /*4130*/  HMMA.16816.F32.BF16 R52, R4.reuse, R30, R52 ;  /* 0x0000001e0434723c */ /* 0x040ff00000041834 */
[----:B------:R-:W-:Y:S01]  /*4140*/  HMMA.16816.F32.BF16 R84, R4, R32, R128 ;  /* 0x000000200454723c */ /* 0x000fe20000041880 */
[----:B-1----:R-:W-:-:S07]  /*4150*/  FFMA.FTZ R8, R222, c[0x0][0x2d0], -R12 ;  /* 0x0000b400de087a23 */ /* 0x002fce000001080c */
[----:B------:R-:W-:Y:S01]  /*4160*/  HMMA.16816.F32.BF16 R36, R4, R34, R36 ;  /* 0x000000220424723c */ /* 0x000fe20000041824 */
[----:B-----5:R-:W-:Y:S01]  /*4170*/  F2FP.BF16.PACK_AB R94, R25, R44 ;  /* 0x0000002c195e723e */ /* 0x020fe200000010ff */
[----:B------:R1:W-:Y:S05]  /*4180*/  MUFU.EX2 R24, R8 ;  /* 0x0000000800187308 */ /* 0x0003ea0000000800 */
[----:B------:R-:W-:Y:S02]  /*4190*/  FFMA.FTZ R4, R211, c[0x0][0x2d0], -R0 ;  /* 0x0000b400d3047a23 */ /* 0x000fe40000010800 */
[----:B------:R-:W-:Y:S02]  /*41a0*/  FADD.FTZ R5, R228, R227 ;  /* 0x000000e3e4057221 */ /* 0x000fe40000010000 */
[----:B------:R5:W-:Y:S01]  /*41b0*/  MUFU.EX2 R18, R4 ;  /* 0x0000000400127308 */ /* 0x000be20000000800 */
[----:B-1----:R-:W-:-:S07]  /*41c0*/  FFMA.FTZ R8, R205, c[0x0][0x2d0], -R12 ;  /* 0x0000b400cd087a23 */ /* 0x002fce000001080c */
[----:B------:R1:W1:Y:S01]  /*41d0*/  MUFU.EX2 R23, R8 ;  /* 0x0000000800177308 */ /* 0x0002620000000800 */
[----:B-----5:R-:W-:-:S04]  /*41e0*/  FADD.FTZ R4, R252, R249 ;  /* 0x000000f9fc047221 */ /* 0x020fc80000010000 */
[----:B------:R-:W-:Y:S02]  /*41f0*/  FADD.FTZ R7, R248, R4 ;  /* 0x00000004f8077221 */ /* 0x000fe40000010000 */
[----:B-1----:R-:W-:Y:S01]  /*4200*/  FFMA.FTZ R8, R201, c[0x0][0x2d0], -R12 ;  /* 0x0000b400c9087a23 */ /* 0x002fe2000001080c */
[----:B------:R-:W-:-:S03]  /*4210*/  F2FP.BF16.PACK_AB R93, R23, R24 ;  /* 0x00000018175d723e */ /* 0x000fc600000010ff */
[----:B------:R1:W-:Y:S02]  /*4220*/  MUFU.EX2 R21, R8 ;  /* 0x0000000800157308 */ /* 0x0003e40000000800 */
[----:B-1----:R-:W-:Y:S02]  /*4230*/  FFMA.FTZ R8, R206, c[0x0][0x2d0], -R12 ;  /* 0x0000b400ce087a23 */ /* 0x002fe4000001080c */
[----:B------:R-:W-:-:S04]  /*4240*/  FADD.FTZ R12, R233, R5 ;  /* 0x00000005e90c7221 */ /* 0x000fc80000010000 */
[----:B------:R1:W5:Y:S01]  /*4250*/  MUFU.EX2 R22, R8 ;  /* 0x0000000800167308 */ /* 0x0003620000000800 */
[----:B------:R-:W-:Y:S02]  /*4260*/  FADD.FTZ R4, R240, R12 ;  /* 0x0000000cf0047221 */ /* 0x000fe40000010000 */
[----:B-1----:R-:W-:Y:S01]  /*4270*/  FFMA.FTZ R8, R236, c[0x0][0x2d0], -R0 ;  /* 0x0000b400ec087a23 */ /* 0x002fe20000010800 */
[----:B-----5:R-:W-:-:S04]  /*4280*/  F2FP.BF16.PACK_AB R95, R22, R21 ;  /* 0x00000015165f723e */ /* 0x020fc800000010ff */
[----:B------:R1:W-:Y:S03]  /*4290*/  MUFU.EX2 R20, R8 ;  /* 0x0000000800147308 */ /* 0x0003e60000000800 */
[C---:B------:R-:W-:Y:S08]  /*42a0*/  HMMA.16816.F32.BF16 R128, R92.reuse, R136, R160 ;  /* 0x000000885c80723c */ /* 0x040ff000000418a0 */
[----:B--2---:R-:W-:Y:S01]  /*42b0*/  HMMA.16816.F32.BF16 R160, R92, R168, R164 ;  /* 0x000000a85ca0723c */ /* 0x004fe200000418a4 */
[----:B-1----:R-:W-:-:S02]  /*42c0*/  FFMA.FTZ R8, R202, c[0x0][0x2d0], -R0 ;  /* 0x0000b400ca087a23 */ /* 0x002fc40000010800 */
[----:B------:R-:W-:Y:S02]  /*42d0*/  FFMA.FTZ R0, R212, c[0x0][0x2d0], -R0 ;  /* 0x0000b400d4007a23 */ /* 0x000fe40000010800 */
[----:B------:R1:W2:Y:S03]  /*42e0*/  MUFU.EX2 R19, R8 ;  /* 0x0000000800137308 */ /* 0x0002a60000000800 */
[C---:B------:R-:W-:Y:S05]  /*42f0*/  HMMA.16816.F32.BF16 R164, R92.reuse, R170, R88 ;  /* 0x000000aa5ca4723c */ /* 0x040fea0000041858 */
[----:B------:R5:W-:Y:S03]  /*4300*/  MUFU.EX2 R17, R0 ;  /* 0x0000000000117308 */ /* 0x000be60000000800 */
[C---:B---3--:R-:W-:Y:S01]  /*4310*/  HMMA.16816.F32.BF16 R108, R92.reuse, R120, R108 ;  /* 0x000000785c6c723c */ /* 0x048fe2000004186c */
[----:B-1----:R-:W1:Y:S07]  /*4320*/  LDSM.16.MT88.4 R8, [R218+0x2d00] ;  /* 0x002d0000da08783b */ /* 0x002e6e0000004200 */
[----:B------:R-:W-:Y:S01]  /*4330*/  HMMA.16816.F32.BF16 R116, R92, R122, R116 ;  /* 0x0000007a5c74723c */ /* 0x000fe20000041874 */
[----:B-----5:R-:W-:-:S07]  /*4340*/  FFMA.FTZ R0, R250, c[0x0][0x2d0], -R3 ;  /* 0x0000b400fa007a23 */ /* 0x020fce0000010803 */
[C---:B------:R-:W-:Y:S01]  /*4350*/  HMMA.16816.F32.BF16 R132, R92.reuse, R138, R132 ;  /* 0x0000008a5c84723c */ /* 0x040fe20000041884 */
[----:B------:R3:W-:Y:S07]  /*4360*/  MUFU.EX2 R13, R0 ;  /* 0x00000000000d7308 */ /* 0x0007ee0000000800 */
[C---:B------:R-:W-:Y:S08]  /*4370*/  HMMA.16816.F32.BF16 R144, R92.reuse, R152, R144 ;  /* 0x000000985c90723c */ /* 0x040ff00000041890 */
[----:B------:R-:W-:Y:S01]  /*4380*/  HMMA.16816.F32.BF16 R148, R92, R154, R148 ;  /* 0x0000009a5c94723c */ /* 0x000fe20000041894 */
[----:B---3--:R-:W-:-:S04]  /*4390*/  FFMA.FTZ R0, R213, c[0x0][0x2d0], -R3 ;  /* 0x0000b400d5007a23 */ /* 0x008fc80000010803 */
[----:B------:R3:W5:Y:S03]  /*43a0*/  MUFU.EX2 R14, R0 ;  /* 0x00000000000e7308 */ /* 0x0007660000000800 */
[C---:B----4-:R-:W-:Y:S08]  /*43b0*/  HMMA.16816.F32.BF16 R72, R92.reuse, R80, R184 ;  /* 0x000000505c48723c */ /* 0x050ff000000418b8 */
[----:B------:R-:W-:Y:S01]  /*43c0*/  HMMA.16816.F32.BF16 R76, R92, R82, R112 ;  /* 0x000000525c4c723c */ /* 0x000fe20000041870 */
[----:B---3--:R-:W-:-:S07]  /*43d0*/  FFMA.FTZ R0, R214, c[0x0][0x2d0], -R3 ;  /* 0x0000b400d6007a23 */ /* 0x008fce0000010803 */
[C---:B-1----:R-:W-:Y:S01]  /*43e0*/  HMMA.16816.F32.BF16 R88, R92.reuse, R8, R188 ;  /* 0x000000085c58723c */ /* 0x042fe200000418bc */
[----:B------:R-:W-:Y:S01]  /*43f0*/  FFMA.FTZ R3, R215, c[0x0][0x2d0], -R3 ;  /* 0x0000b400d7037a23 */ /* 0x000fe20000010803 */
[----:B------:R1:W-:Y:S06]  /*4400*/  MUFU.EX2 R15, R0 ;  /* 0x00000000000f7308 */ /* 0x0003ec0000000800 */
[----:B------:R-:W-:Y:S02]  /*4410*/  HMMA.16816.F32.BF16 R92, R92, R10, R96 ;  /* 0x0000000a5c5c723c */ /* 0x000fe40000041860 */
[----:B------:R3:W4:Y:S05]  /*4420*/  MUFU.EX2 R16, R3 ;  /* 0x0000000300107308 */ /* 0x00072a0000000800 */
[----:B--2---:R-:W-:-:S02]  /*4430*/  F2FP.BF16.PACK_AB R96, R19, R20 ;  /* 0x000000141360723e */ /* 0x004fc400000010ff */
[----:B-----5:R-:W-:Y:S01]  /*4440*/  F2FP.BF16.PACK_AB R97, R14, R13 ;  /* 0x0000000d0e61723e */ /* 0x020fe200000010ff */
[----:B-1----:R-:W-:Y:S01]  /*4450*/  FADD.FTZ R0, R241, R235 ;  /* 0x000000ebf1007221 */ /* 0x002fe20000010000 */
[----:B------:R-:W-:-:S03]  /*4460*/  F2FP.BF16.PACK_AB R98, R17, R18 ;  /* 0x000000121162723e */ /* 0x000fc600000010ff */
[----:B------:R-:W-:Y:S02]  /*4470*/  FADD.FTZ R0, R242, R0 ;  /* 0x00000000f2007221 */ /* 0x000fe40000010000 */
[----:B---3--:R-:W-:Y:S01]  /*4480*/  FADD.FTZ R3, R247, R245 ;  /* 0x000000f5f7037221 */ /* 0x008fe20000010000 */
[----:B----4-:R-:W-:Y:S01]  /*4490*/  F2FP.BF16.PACK_AB R99, R16, R15 ;  /* 0x0000000f1063723e */ /* 0x010fe200000010ff */
[----:B------:R-:W-:Y:S02]  /*44a0*/  FADD.FTZ R5, R243, R0 ;  /* 0x00000000f3057221 */ /* 0x000fe40000010000 */
[----:B------:R-:W-:Y:S02]  /*44b0*/  FADD.FTZ R6, R244, R3 ;  /* 0x00000003f4067221 */ /* 0x000fe40000010000 */
[----:B------:R-:W-:Y:S02]  /*44c0*/  FADD.FTZ R3, R251, R7 ;  /* 0x00000007fb037221 */ /* 0x000fe40000010000 */
[----:B------:R-:W-:Y:S01]  /*44d0*/  FADD.FTZ R0, R246, R6 ;  /* 0x00000006f6007221 */ /* 0x000fe20000010000 */
[----:B------:R-:W-:Y:S01]  /*44e0*/  HMMA.16816.F32.BF16 R124, R96, R136, R124 ;  /* 0x00000088607c723c */ /* 0x000fe2000004187c */
[----:B------:R-:W-:-:S02]  /*44f0*/  FADD.FTZ R7, R210, R5 ;  /* 0x00000005d2077221 */ /* 0x000fc40000010000 */
[----:B------:R-:W-:Y:S02]  /*4500*/  FADD.FTZ R5, R223, R0 ;  /* 0x00000000df057221 */ /* 0x000fe40000010000 */
[----:B------:R-:W-:Y:S02]  /*4510*/  FADD.FTZ R0, R209, R7 ;  /* 0x00000007d1007221 */ /* 0x000fe40000010000 */
[----:B------:R-:W-:Y:S01]  /*4520*/  FADD.FTZ R6, R197, R4 ;  /* 0x00000004c5067221 */ /* 0x000fe20000010000 */
[----:B------:R-:W-:Y:S01]  /*4530*/  HMMA.16816.F32.BF16 R112, R96, R120, R176 ;  /* 0x000000786070723c */ /* 0x000fe200000418b0 */
[----:B------:R-:W-:Y:S02]  /*4540*/  FADD.FTZ R4, R229, R3 ;  /* 0x00000003e5047221 */ /* 0x000fe40000010000 */
[----:B------:R-:W-:Y:S02]  /*4550*/  FADD.FTZ R0, R208, R0 ;  /* 0x00000000d0007221 */ /* 0x000fe40000010000 */
[----:B------:R-:W-:-:S02]  /*4560*/  FADD.FTZ R3, R198, R6 ;  /* 0x00000006c6037221 */ /* 0x000fc40000010000 */
[----:B------:R-:W-:Y:S01]  /*4570*/  FADD.FTZ R5, R226, R5 ;  /* 0x00000005e2057221 */ /* 0x000fe20000010000 */
[C---:B------:R-:W-:Y:S01]  /*4580*/  HMMA.16816.F32.BF16 R136, R96.reuse, R138, R140 ;  /* 0x0000008a6088723c */ /* 0x040fe2000004188c */
        /* <DEDUP_REMOVED lines=44> */
[----:B------:R1:W-:Y:S01]  /*4850*/  STL [R1+0x10], R0 ;  /* 0x0000100001007387 */ /* 0x0003e20000100800 */
[----:B------:R-:W-:Y:S01]  /*4860*/  FADD.FTZ R4, R44, R4 ;  /* 0x000000042c047221 */ /* 0x000fe20000010000 */
[----:B------:R-:W-:Y:S01]  /*4870*/  HMMA.16816.F32.BF16 R96, R96, R10, R36 ;  /* 0x0000000a6060723c */ /* 0x000fe20000041824 */
[----:B------:R-:W-:Y:S02]  /*4880*/  FADD.FTZ R6, R16, R3 ;  /* 0x0000000310067221 */ /* 0x000fe40000010000 */
[----:B------:R-:W-:-:S03]  /*4890*/  FADD.FTZ R3, R25, R4 ;  /* 0x0000000419037221 */ /* 0x000fc60000010000 */
[----:B------:R2:W-:Y:S01]  /*48a0*/  STL [R1+0x14], R6 ;  /* 0x0000140601007387 */ /* 0x0005e20000100800 */
[----:B-1----:R-:W-:-:S05]  /*48b0*/  FADD.FTZ R0, R22, R5 ;  /* 0x0000000516007221 */ /* 0x002fca0000010000 */
[----:B------:R2:W-:Y:S04]  /*48c0*/  STL [R1+0x1c], R0 ;  /* 0x00001c0001007387 */ /* 0x0005e80000100800 */
[----:B------:R2:W-:Y:S01]  /*48d0*/  STL [R1+0x18], R3 ;  /* 0x0000180301007387 */ /* 0x0005e20000100800 */
[----:B------:R-:W-:Y:S05]  /*48e0*/  @!P0 BRA `(.L_x_1) ;  /* 0x00003ca000008947 */ /* 0x000fea0003800000 */
[----:B------:R-:W-:Y:S01]  /*48f0*/  IMAD.MOV.U32 R100, RZ, RZ, R104 ;  /* 0x000000ffff647224 */ /* 0x000fe200078e0068 */
[C---:B------:R-:W-:Y:S01]  /*4900*/  IADD3 R229, R221.reuse, 0x1000, RZ ;  /* 0x00001000dde57810 */ /* 0x040fe20007ffe0ff */
[----:B--2---:R-:W-:Y:S01]  /*4910*/  IMAD.MOV.U32 R3, RZ, RZ, R105 ;  /* 0x000000ffff037224 */ /* 0x004fe200078e0069 */
[C---:B------:R-:W-:Y:S01]  /*4920*/  IADD3 R228, R221.reuse, 0x1400, RZ ;  /* 0x00001400dde47810 */ /* 0x040fe20007ffe0ff */
[----:B------:R-:W-:Y:S01]  /*4930*/  IMAD.MOV.U32 R107, RZ, RZ, R2 ;  /* 0x000000ffff6b7224 */ /* 0x000fe200078e0002 */
[C---:B------:R-:W-:Y:S01]  /*4940*/  IADD3 R227, R221.reuse, 0x1800, RZ ;  /* 0x00001800dde37810 */ /* 0x040fe20007ffe0ff */
[----:B------:R-:W-:Y:S01]  /*4950*/  IMAD.MOV.U32 R106, RZ, RZ, R103 ;  /* 0x000000ffff6a7224 */ /* 0x000fe200078e0067 */
[C---:B------:R-:W-:Y:S01]  /*4960*/  IADD3 R226, R221.reuse, 0x1c00, RZ ;  /* 0x00001c00dde27810 */ /* 0x040fe20007ffe0ff */
[----:B------:R-:W-:Y:S01]  /*4970*/  ULEA.HI.SX32 UR25, UR21, 0xfffffffe, 0x1a ;  /* 0xfffffffe15197891 */ /* 0x000fe2000f8fd23f */
[C---:B------:R-:W-:Y:S01]  /*4980*/  IADD3 R225, R221.reuse, 0x2000, RZ ;  /* 0x00002000dde17810 */ /* 0x040fe20007ffe0ff */
[----:B------:R-:W-:Y:S01]  /*4990*/  ULDC.64 UR6, c[0x0][0x208] ;  /* 0x0000820000067ab9 */ /* 0x000fe20000000a00 */
[C---:B------:R-:W-:Y:S01]  /*49a0*/  IADD3 R224, R221.reuse, 0x2400, RZ ;  /* 0x00002400dde07810 */ /* 0x040fe20007ffe0ff */
[----:B------:R-:W-:Y:S01]  /*49b0*/  ULDC.64 UR4, c[0x0][0x1e0] ;  /* 0x0000780000047ab9 */ /* 0x000fe20000000a00 */
[----:B------:R-:W-:-:S02]  /*49c0*/  IADD3 R223, R221, 0x2800, RZ ;  /* 0x00002800dddf7810 */ /* 0x000fc40007ffe0ff */
[----:B------:R-:W-:Y:S02]  /*49d0*/  IADD3 R222, R221, 0x2c00, RZ ;  /* 0x00002c00ddde7810 */ /* 0x000fe40007ffe0ff */
[----:B------:R-:W2:Y:S02]  /*49e0*/  LDL R51, [R1+0x44] ;  /* 0x0000440001337983 */ /* 0x000ea40000100800 */
[----:B--2---:R-:W-:-:S03]  /*49f0*/  SHF.L.U32 R233, R51, 0x1, RZ ;  /* 0x0000000133e97819 */ /* 0x004fc600000006ff */
.L_x_2:
[----:B--2---:R-:W2:Y:S01]  /*4a00*/  LDL.64 R200, [R1] ;  /* 0x0000000001c87983 */ /* 0x004ea20000100a00 */
[----:B------:R-:W-:Y:S04]  /*4a10*/  DEPBAR.LE SB0, 0x0 ;  /* 0x000080000000791a */ /* 0x000fe80000000000 */
[----:B------:R-:W-:Y:S01]  /*4a20*/  USHF.R.S32.HI UR18, URZ, 0x1f, UR25 ;  /* 0x0000001f3f127899 */ /* 0x000fe20008011419 */
[----:B------:R-:W3:Y:S01]  /*4a30*/  LDL.64 R198, [R1+0x28] ;  /* 0x0000280001c67983 */ /* 0x000ee20000100a00 */
[----:B------:R-:W-:Y:S01]  /*4a40*/  UIMAD.WIDE.U32 UR30, UR25, UR6, URZ ;  /* 0x00000006191e72a5 */ /* 0x000fe2000f8e003f */
[----:B------:R-:W-:Y:S01]  /*4a50*/  SHF.R.S32.HI R251, RZ, 0x1f, R234 ;  /* 0x0000001ffffb7819 */ /* 0x000fe200000114ea */
[----:B------:R-:W-:Y:S02]  /*4a60*/  UIMAD UR18, UR18, UR6, URZ ;  /* 0x00000006121272a4 */ /* 0x000fe4000f8e023f */
[----:B------:R-:W-:Y:S01]  /*4a70*/  USHF.L.U32 UR21, UR30, 0x6, URZ ;  /* 0x000000061e157899 */ /* 0x000fe2000800063f */
[----:B------:R-:W4:Y:S01]  /*4a80*/  LDL R196, [R1+0x20] ;  /* 0x0000200001c47983 */ /* 0x000f220000100800 */
[----:B------:R-:W-:Y:S02]  /*4a90*/  UIMAD UR18, UR25, UR7, UR18 ;  /* 0x00000007191272a4 */ /* 0x000fe4000f8e0212 */
[----:B------:R-:W-:Y:S01]  /*4aa0*/  UIADD3 UR20, UP1, UP0, UR26, UR21, UR28 ;  /* 0x000000151a147290 */ /* 0x000fe2000f83e01c */
[----:B------:R-:W-:Y:S01]  /*4ab0*/  BAR.SYNC.DEFER_BLOCKING 0x0 ;  /* 0x0000000000007b1d */ /* 0x000fe20000010000 */
[----:B------:R-:W-:Y:S04]  /*4ac0*/  UIADD3 UR18, UR31, UR18, URZ ;  /* 0x000000121f127290 */ /* 0x000fe8000fffe03f */
[----:B------:R-:W-:Y:S04]  /*4ad0*/  USHF.L.U64.HI UR18, UR30, 0x6, UR18 ;  /* 0x000000061e127899 */ /* 0x000fe80008010212 */
[----:B------:R-:W-:Y:S01]  /*4ae0*/  UIADD3.X UR19, UR24, UR18, UR23, UP1, UP0 ;  /* 0x0000001218137290 */ /* 0x000fe20008fe0417 */
[----:B------:R-:W-:Y:S08]  /*4af0*/  LDSM.16.M88.4 R64, [R219+0x6100] ;  /* 0x00610000db40783b */ /* 0x000ff00000000200 */
[----:B------:R-:W1:Y:S08]  /*4b00*/  LDSM.16.M88.4 R16, [R216+0x3100] ;  /* 0x00310000d810783b */ /* 0x000e700000000200 */
[----:B------:R-:W5:Y:S08]  /*4b10*/  LDSM.16.M88.4 R60, [R219+0x7100] ;  /* 0x00710000db3c783b */ /* 0x000f700000000200 */
[----:B------:R-:W5:Y:S08]  /*4b20*/  LDSM.16.M88.4 R32, [R216+0x3500] ;  /* 0x00350000d820783b */ /* 0x000f700000000200 */
[----:B------:R-:W5:Y:S08]  /*4b30*/  LDSM.16.M88.4 R48, [R216+0x3900] ;  /* 0x00390000d830783b */ /* 0x000f700000000200 */
[----:B------:R-:W5:Y:S01]  /*4b40*/  LDSM.16.M88.4 R172, [R216+0x3d00] ;  /* 0x003d0000d8ac783b */ /* 0x000f620000000200 */
[-C--:B-1----:R-:W-:Y:S07]  /*4b50*/  HMMA.16816.F32.BF16 R4, R64, R16.reuse, RZ ;  /* 0x000000104004723c */ /* 0x082fee00000418ff */
[----:B------:R-:W-:Y:S01]  /*4b60*/  LDSM.16.M88.4 R176, [R220+0x6100] ;  /* 0x00610000dcb0783b */ /* 0x000fe20000000200 */
[C---:B-----5:R-:W-:Y:S07]  /*4b70*/  HMMA.16816.F32.BF16 R8, R60.reuse, R16, RZ ;  /* 0x000000103c08723c */ /* 0x060fee00000418ff */
[----:B------:R-:W1:Y:S01]  /*4b80*/  LDSM.16.M88.4 R180, [R221] ;  /* 0x00000000ddb4783b */ /* 0x000e620000000200 */
[-C--:B------:R-:W-:Y:S07]  /*4b90*/  HMMA.16816.F32.BF16 R12, R60, R18.reuse, RZ ;  /* 0x000000123c0c723c */ /* 0x080fee00000418ff */
[----:B------:R-:W5:Y:S01]  /*4ba0*/  LDSM.16.M88.4 R184, [R220+0x7100] ;  /* 0x00710000dcb8783b */ /* 0x000f620000000200 */
[C---:B------:R-:W-:Y:S07]  /*4bb0*/  HMMA.16816.F32.BF16 R16, R64.reuse, R18, RZ ;  /* 0x000000124010723c */ /* 0x040fee00000418ff */
[----:B------:R-:W-:Y:S01]  /*4bc0*/  LDSM.16.M88.4 R188, [R230] ;  /* 0x00000000e6bc783b */ /* 0x000fe20000000200 */
[-C--:B------:R-:W-:Y:S08]  /*4bd0*/  HMMA.16816.F32.BF16 R20, R64, R32.reuse, RZ ;  /* 0x000000204014723c */ /* 0x080ff000000418ff */
[C---:B------:R-:W-:Y:S08]  /*4be0*/  HMMA.16816.F32.BF16 R24, R60.reuse, R32, RZ ;  /* 0x000000203c18723c */ /* 0x040ff000000418ff */
        /* <DEDUP_REMOVED lines=9> */
[----:B------:R-:W-:Y:S01]  /*4c80*/  HMMA.16816.F32.BF16 R64, R64, R174, RZ ;  /* 0x000000ae4040723c */ /* 0x000fe200000418ff */
[----:B------:R-:W5:Y:S07]  /*4c90*/  LDSM.16.M88.4 R172, [R232] ;  /* 0x00000000e8ac783b */ /* 0x000f6e0000000200 */
[-C--:B-1----:R-:W-:Y:S08]  /*4ca0*/  HMMA.16816.F32.BF16 R4, R176, R180.reuse, R4 ;  /* 0x000000b4b004723c */ /* 0x082ff00000041804 */
[C---:B-----5:R-:W-:Y:S08]  /*4cb0*/  HMMA.16816.F32.BF16 R8, R184.reuse, R180, R8 ;  /* 0x000000b4b808723c */ /* 0x060ff00000041808 */
[-C--:B------:R-:W-:Y:S08]  /*4cc0*/  HMMA.16816.F32.BF16 R12, R184, R182.reuse, R12 ;  /* 0x000000b6b80c723c */ /* 0x080ff0000004180c */
[C---:B------:R-:W-:Y:S01]  /*4cd0*/  HMMA.16816.F32.BF16 R16, R176.reuse, R182, R16 ;  /* 0x000000b6b010723c */ /* 0x040fe20000041810 */
[----:B------:R-:W1:Y:S07]  /*4ce0*/  LDSM.16.M88.4 R180, [R231] ;  /* 0x00000000e7b4783b */ /* 0x000e6e0000000200 */
[-C--:B------:R-:W-:Y:S08]  /*4cf0*/  HMMA.16816.F32.BF16 R20, R176, R172.reuse, R20 ;  /* 0x000000acb014723c */ /* 0x080ff00000041814 */
[C---:B------:R-:W-:Y:S08]  /*4d00*/  HMMA.16816.F32.BF16 R24, R184.reuse, R172, R24 ;  /* 0x000000acb818723c */ /* 0x040ff00000041818 */
[-C--:B------:R-:W-:Y:S08]  /*4d10*/  HMMA.16816.F32.BF16 R28, R184, R174.reuse, R28 ;  /* 0x000000aeb81c723c */ /* 0x080ff0000004181c */
[C---:B------:R-:W-:Y:S08]  /*4d20*/  HMMA.16816.F32.BF16 R32, R176.reuse, R174, R32 ;  /* 0x000000aeb020723c */ /* 0x040ff00000041820 */
[-C--:B-1----:R-:W-:Y:S08]  /*4d30*/  HMMA.16816.F32.BF16 R36, R176, R180.reuse, R36 ;  /* 0x000000b4b024723c */ /* 0x082ff00000041824 */
[C---:B------:R-:W-:Y:S08]  /*4d40*/  HMMA.16816.F32.BF16 R40, R184.reuse, R180, R40 ;  /* 0x000000b4b828723c */ /* 0x040ff00000041828 */
[-C--:B------:R-:W-:Y:S04]  /*4d50*/  HMMA.16816.F32.BF16 R44, R184, R182.reuse, R44 ;  /* 0x000000b6b82c723c */ /* 0x080fe8000004182c */
[----:B--2---:R-:W-:Y:S01]  /*4d60*/  IADD3 R0, P1, R200, UR21, RZ ;  /* 0x00000015c8007c10 */ /* 0x004fe2000ff3e0ff */
[----:B------:R-:W-:Y:S03]  /*4d70*/  ULEA UR21, UP2, UR6, UR21, 0x5 ;  /* 0x0000001506157291 */ /* 0x000fe6000f84283f */
[C---:B------:R-:W-:Y:S01]  /*4d80*/  LEA R194, P0, R0.reuse, c[0x0][0x1f8], 0x1 ;  /* 0x00007e0000c27a11 */ /* 0x040fe200078008ff */
[C---:B------:R-:W-:Y:S04]  /*4d90*/  HMMA.16816.F32.BF16 R48, R176.reuse, R182, R48 ;  /* 0x000000b6b030723c */ /* 0x040fe80000041830 */
[C---:B------:R-:W-:Y:S01]  /*4da0*/  IADD3.X R2, R201.reuse, UR18, RZ, P1, !PT ;  /* 0x00000012c9027c10 */ /* 0x040fe20008ffe4ff */
[----:B------:R-:W-:Y:S03]  /*4db0*/  ULEA.HI.X UR18, UR6, UR18, UR7, 0x5, UP2 ;  /* 0x0000001206127291 */ /* 0x000fe600090f2c07 */
[----:B------:R-:W-:Y:S01]  /*4dc0*/  LEA.HI.X R195, R0, c[0x0][0x1fc], R2, 0x1, P0 ;  /* 0x00007f0000c37a11 */ /* 0x000fe200000f0c02 */
[-C--:B------:R-:W-:Y:S03]  /*4dd0*/  HMMA.16816.F32.BF16 R52, R176, R188.reuse, R52 ;  /* 0x000000bcb034723c */ /* 0x080fe60000041834 */
[--C-:B---3--:R-:W-:Y:S01]  /*4de0*/  IADD3 R0, P2, P1, R198, UR20, R234.reuse ;  /* 0x00000014c6007c10 */ /* 0x108fe2000f95e0ea */
[----:B------:R-:W-:Y:S01]  /*4df0*/  @!PT LDS RZ, [RZ] ;  /* 0x00000000fffff984 */ /* 0x000fe20000000800 */
[----:B------:R-:W-:Y:S01]  /*4e00*/  @!PT LDS RZ, [RZ] ;  /* 0x00000000fffff984 */ /* 0x000fe20000000800 */
[----:B------:R-:W-:Y:S01]  /*4e10*/  @!PT LDS RZ, [RZ] ;  /* 0x00000000fffff984 */ /* 0x000fe20000000800 */
[----:B------:R1:W-:Y:S01]  /*4e20*/  LDGSTS.E.BYPASS.LTC128B.128 [R233+0x100], [R194.64], !P6 ;  /* 0x00100000c2e97fae */ /* 0x0003e2000f101d50 */
[----:B------:R-:W-:Y:S01]  /*4e30*/  IADD3 R2, P0, R200, UR21, RZ ;  /* 0x00000015c8027c10 */ /* 0x000fe2000ff1e0ff */
[----:B------:R-:W-:Y:S01]  /*4e40*/  UIADD3 UR20, UP1, UP0, UR26, UR21, UR28 ;  /* 0x000000151a147290 */ /* 0x000fe2000f83e01c */
[----:B------:R-:W-:Y:S01]  /*4e50*/  LEA R104, P3, R0, c[0x0][0x1f8], 0x1 ;  /* 0x00007e0000687a11 */ /* 0x000fe200078608ff */
[C---:B------:R-:W-:Y:S04]  /*4e60*/  HMMA.16816.F32.BF16 R56, R184.reuse, R188, R56 ;  /* 0x000000bcb838723c */ /* 0x040fe80000041838 */
[----:B----4-:R-:W-:Y:S01]  /*4e70*/  IADD3.X R103, R196, UR19, R251, P2, P1 ;  /* 0x00000013c4677c10 */ /* 0x010fe200097e24fb */
[----:B------:R-:W-:Y:S01]  /*4e80*/  UIADD3.X UR19, UR24, UR18, UR23, UP1, UP0 ;  /* 0x0000001218137290 */ /* 0x000fe20008fe0417 */
[----:B------:R-:W-:Y:S01]  /*4e90*/  LEA R192, P2, R2, c[0x0][0x1f8], 0x1 ;  /* 0x00007e0002c07a11 */ /* 0x000fe200078408ff */
[----:B------:R-:W-:Y:S01]  /*4ea0*/  UISETP.GT.AND UP0, UPT, UR25, URZ, UPT ;  /* 0x0000003f1900728c */ /* 0x000fe2000bf04270 */
[----:B------:R-:W-:Y:S01]  /*4eb0*/  LEA.HI.X R105, R0, c[0x0][0x1fc], R103, 0x1, P3 ;  /* 0x00007f0000697a11 */ /* 0x000fe200018f0c67 */
[-C--:B------:R-:W-:Y:S01]  /*4ec0*/  HMMA.16816.F32.BF16 R60, R184, R190.reuse, R60 ;  /* 0x000000beb83c723c */ /* 0x080fe2000004183c */
[----:B------:R-:W-:Y:S02]  /*4ed0*/  UIADD3 UR25, UR25, -0x1, URZ ;  /* 0xffffffff19197890 */ /* 0x000fe4000fffe03f */
[----:B------:R-:W-:Y:S01]  /*4ee0*/  IADD3.X R102, R201, UR18, RZ, P0, !PT ;  /* 0x00000012c9667c10 */ /* 0x000fe200087fe4ff */
[----:B------:R2:W-:Y:S01]  /*4ef0*/  LDGSTS.E.BYPASS.LTC128B.128 [R233+0x1100], [R104.64+0x40], !P5 ;  /* 0x0110004068e97fae */ /* 0x0005e2000e901d50 */
[----:B------:R-:W-:Y:S02]  /*4f00*/  IADD3 R101, P1, P0, R198, UR20, R234 ;  /* 0x00000014c6657c10 */ /* 0x000fe4000f83e0ea */
[----:B------:R-:W-:Y:S01]  /*4f10*/  LEA.HI.X R193, R2, c[0x0][0x1fc], R102, 0x1, P2 ;  /* 0x00007f0002c17a11 */ /* 0x000fe200010f0c66 */
[----:B------:R-:W-:Y:S01]  /*4f20*/  HMMA.16816.F32.BF16 R64, R176, R190, R64 ;  /* 0x000000beb040723c */ /* 0x000fe20000041840 */
[----:B------:R-:W-:Y:S02]  /*4f30*/  @UP0 USHF.R.S32.HI UR18, URZ, 0x1f, UR25 ;  /* 0x0000001f3f120899 */ /* 0x000fe40008011419 */
[----:B------:R-:W-:Y:S01]  /*4f40*/  @UP0 UIMAD.WIDE.U32 UR30, UR25, UR4, URZ ;  /* 0x00000004191e02a5 */ /* 0x000fe2000f8e003f */
[----:B------:R2:W-:Y:S01]  /*4f50*/  LDGSTS.E.BYPASS.LTC128B.128 [R233+0x2100], [R104.64+0x80], !P4 ;  /* 0x0210008068e97fae */ /* 0x0005e2000e101d50 */
[----:B------:R-:W-:Y:S01]  /*4f60*/  IADD3.X R0, R196, UR19, R251, P1, P0 ;  /* 0x00000013c4007c10 */ /* 0x000fe20008fe04fb */
[----:B------:R-:W-:Y:S01]  /*4f70*/  @UP0 UIMAD UR18, UR18, UR4, URZ ;  /* 0x00000004121202a4 */ /* 0x000fe2000f8e023f */
[C---:B------:R-:W-:Y:S01]  /*4f80*/  LEA R102, P2, R101.reuse, c[0x0][0x1f8], 0x1 ;  /* 0x00007e0065667a11 */ /* 0x040fe200078408ff */
[----:B------:R-:W-:Y:S01]  /*4f90*/  @UP0 USHF.L.U32 UR19, UR30, 0x6, URZ ;  /* 0x000000061e130899 */ /* 0x000fe2000800063f */
[----:B------:R-:W-:Y:S01]  /*4fa0*/  PLOP3.LUT P0, PT, PT, PT, UP0, 0x80, 0x0 ;  /* 0x000000000000781c */ /* 0x000fe20003f0f008 */
[----:B------:R-:W-:Y:S02]  /*4fb0*/  @UP0 UIMAD UR18, UR25, UR5, UR18 ;  /* 0x00000005191202a4 */ /* 0x000fe4000f8e0212 */
[----:B------:R1:W-:Y:S01]  /*4fc0*/  LDGSTS.E.BYPASS.LTC128B.128 [R233+0x900], [R192.64], !P6 ;  /* 0x00900000c0e97fae */ /* 0x0003e2000f101d50 */
[----:B------:R-:W-:Y:S01]  /*4fd0*/  LEA.HI.X R103, R101, c[0x0][0x1fc], R0, 0x1, P2 ;  /* 0x00007f0065677a11 */ /* 0x000fe200010f0c00 */
[----:B------:R-:W-:Y:S02]  /*4fe0*/  @UP0 UIADD3 UR18, UR31, UR18, URZ ;  /* 0x000000121f120290 */ /* 0x000fe4000fffe03f */
[----:B------:R-:W-:Y:S02]  /*4ff0*/  @UP0 UIADD3 UR21, UP3, UR11, UR19, URZ ;  /* 0x000000130b150290 */ /* 0x000fe4000ff7e03f */
[----:B------:R-:W-:Y:S02]  /*5000*/  @UP0 USHF.L.U64.HI UR18, UR30, 0x6, UR18 ;  /* 0x000000061e120899 */ /* 0x000fe40008010212 */
[----:B------:R3:W-:Y:S01]  /*5010*/  LDGSTS.E.BYPASS.LTC128B.128 [R233+0x1900], [R102.64+0x40], !P5 ;  /* 0x0190004066e97fae */ /* 0x0007e2000e901d50 */
[----:B------:R-:W-:Y:S02]  /*5020*/  @UP0 UIADD3 UR20, UP5, UP4, UR14, UR19, UR12 ;  /* 0x000000130e140290 */ /* 0x000fe4000fcbe00c */
[----:B------:R-:W-:Y:S05]  /*5030*/  @UP0 UIADD3 UR22, UP2, UP1, UR14, UR21, UR12 ;  /* 0x000000150e160290 */ /* 0x000fea000f95e00c */
[----:B------:R3:W-:Y:S08]  /*5040*/  LDGSTS.E.BYPASS.LTC128B.128 [R233+0x2900], [R102.64+0x80], !P4 ;  /* 0x0290008066e97fae */ /* 0x0007f0000e101d50 */
[----:B------:R-:W-:Y:S08]  /*5050*/  LDSM.16.M88.4 R196, [R216+0x4100] ;  /* 0x00410000d8c4783b */ /* 0x000ff00000000200 */
[----:B-1----:R-:W1:Y:S08]  /*5060*/  LDSM.16.M88.4 R192, [R219+0x8100] ;  /* 0x00810000dbc0783b */ /* 0x002e700000000200 */
[----:B------:R-:W4:Y:S08]  /*5070*/  LDSM.16.M88.4 R200, [R219+0x9100] ;  /* 0x00910000dbc8783b */ /* 0x000f300000000200 */
[----:B------:R-:W5:Y:S08]  /*5080*/  LDSM.16.M88.4 R172, [R216+0x4500] ;  /* 0x00450000d8ac783b */ /* 0x000f700000000200 */
[----:B------:R-:W2:Y:S08]  /*5090*/  LDSM.16.M88.4 R180, [R216+0x4900] ;  /* 0x00490000d8b4783b */ /* 0x000eb00000000200 */
[----:B------:R-:W2:Y:S01]  /*50a0*/  LDSM.16.M88.4 R184, [R216+0x4d00] ;  /* 0x004d0000d8b8783b */ /* 0x000ea20000000200 */
[-C--:B-1----:R-:W-:Y:S07]  /*50b0*/  HMMA.16816.F32.BF16 R4, R192, R196.reuse, R4 ;  /* 0x000000c4c004723c */ /* 0x082fee0000041804 */
[----:B------:R-:W-:Y:S01]  /*50c0*/  LDSM.16.M88.4 R204, [R220+0x8100] ;  /* 0x00810000dccc783b */ /* 0x000fe20000000200 */
[C---:B----4-:R-:W-:Y:S07]  /*50d0*/  HMMA.16816.F32.BF16 R8, R200.reuse, R196, R8 ;  /* 0x000000c4c808723c */ /* 0x050fee0000041808 */
[----:B------:R-:W1:Y:S01]  /*50e0*/  LDSM.16.M88.4 R208, [R229] ;  /* 0x00000000e5d0783b */ /* 0x000e620000000200 */
[-C--:B------:R-:W-:Y:S07]  /*50f0*/  HMMA.16816.F32.BF16 R12, R200, R198.reuse, R12 ;  /* 0x000000c6c80c723c */ /* 0x080fee000004180c */
[----:B------:R-:W4:Y:S01]  /*5100*/  LDSM.16.M88.4 R212, [R220+0x9100] ;  /* 0x00910000dcd4783b */ /* 0x000f220000000200 */
[C---:B------:R-:W-:Y:S07]  /*5110*/  HMMA.16816.F32.BF16 R16, R192.reuse, R198, R16 ;  /* 0x000000c6c010723c */ /* 0x040fee0000041810 */
[----:B------:R-:W1:Y:S01]  /*5120*/  LDSM.16.M88.4 R176, [R228] ;  /* 0x00000000e4b0783b */ /* 0x000e620000000200 */
[-C--:B-----5:R-:W-:Y:S07]  /*5130*/  HMMA.16816.F32.BF16 R20, R192, R172.reuse, R20 ;  /* 0x000000acc014723c */ /* 0x0a0fee0000041814 */
[----:B------:R-:W5:Y:S01]  /*5140*/  LDSM.16.M88.4 R188, [R227] ;  /* 0x00000000e3bc783b */ /* 0x000f620000000200 */
[C---:B------:R-:W-:Y:S07]  /*5150*/  HMMA.16816.F32.BF16 R24, R200.reuse, R172, R24 ;  /* 0x000000acc818723c */ /* 0x040fee0000041818 */
[----:B------:R-:W-:Y:S01]  /*5160*/  LDSM.16.M88.4 R196, [R216+0x5900] ;  /* 0x00590000d8c4783b */ /* 0x000fe20000000200 */
[-C--:B------:R-:W-:Y:S07]  /*5170*/  HMMA.16816.F32.BF16 R28, R200, R174.reuse, R28 ;  /* 0x000000aec81c723c */ /* 0x080fee000004181c */
[----:B------:R-:W0:Y:S01]  /*5180*/  LDGDEPBAR ;  /* 0x00000000000079af */ /* 0x000e220000000000 */
[C---:B------:R-:W-:Y:S07]  /*5190*/  HMMA.16816.F32.BF16 R32, R192.reuse, R174, R32 ;  /* 0x000000aec020723c */ /* 0x040fee0000041820 */
[----:B------:R-:W1:Y:S01]  /*51a0*/  LDSM.16.M88.4 R172, [R226] ;  /* 0x00000000e2ac783b */ /* 0x000e620000000200 */
[-C--:B--2---:R-:W-:Y:S08]  /*51b0*/  HMMA.16816.F32.BF16 R36, R192, R180.reuse, R36 ;  /* 0x000000b4c024723c */ /* 0x084ff00000041824 */
[C---:B------:R-:W-:Y:S08]  /*51c0*/  HMMA.16816.F32.BF16 R40, R200.reuse, R180, R40 ;  /* 0x000000b4c828723c */ /* 0x040ff00000041828 */
[-C--:B------:R-:W-:Y:S08]  /*51d0*/  HMMA.16816.F32.BF16 R44, R200, R182.reuse, R44 ;  /* 0x000000b6c82c723c */ /* 0x080ff0000004182c */
[C---:B------:R-:W-:Y:S01]  /*51e0*/  HMMA.16816.F32.BF16 R48, R192.reuse, R182, R48 ;  /* 0x000000b6c030723c */ /* 0x040fe20000041830 */
[----:B------:R-:W-:Y:S07]  /*51f0*/  LDSM.16.M88.4 R180, [R219+0xa100] ;  /* 0x00a10000dbb4783b */ /* 0x000fee0000000200 */
[-C--:B------:R-:W-:Y:S08]  /*5200*/  HMMA.16816.F32.BF16 R52, R192, R184.reuse, R52 ;  /* 0x000000b8c034723c */ /* 0x080ff00000041834 */
[C---:B------:R-:W-:Y:S08]  /*5210*/  HMMA.16816.F32.BF16 R56, R200.reuse, R184, R56 ;  /* 0x000000b8c838723c */ /* 0x040ff00000041838 */
[-C--:B------:R-:W-:Y:S01]  /*5220*/  HMMA.16816.F32.BF16 R60, R200, R186.reuse, R60 ;  /* 0x000000bac83c723c */ /* 0x080fe2000004183c */
[----:B------:R-:W-:Y:S07]  /*5230*/  LDSM.16.M88.4 R200, [R216+0x5d00] ;  /* 0x005d0000d8c8783b */ /* 0x000fee0000000200 */
[----:B------:R-:W-:Y:S01]  /*5240*/  HMMA.16816.F32.BF16 R64, R192, R186, R64 ;  /* 0x000000bac040723c */ /* 0x000fe20000041840 */
[----:B------:R-:W2:Y:S07]  /*5250*/  LDSM.16.M88.4 R184, [R216+0x5100] ;  /* 0x00510000d8b8783b */ /* 0x000eae0000000200 */
[-C--:B-1----:R-:W-:Y:S01]  /*5260*/  HMMA.16816.F32.BF16 R4, R204, R208.reuse, R4 ;  /* 0x000000d0cc04723c */ /* 0x082fe20000041804 */
[----:B------:R-:W1:Y:S07]  /*5270*/  LDSM.16.M88.4 R192, [R219+0xb100] ;  /* 0x00b10000dbc0783b */ /* 0x000e6e0000000200 */
[C---:B----4-:R-:W-:Y:S08]  /*5280*/  HMMA.16816.F32.BF16 R8, R212.reuse, R208, R8 ;  /* 0x000000d0d408723c */ /* 0x050ff00000041808 */
[-C--:B------:R-:W-:Y:S08]  /*5290*/  HMMA.16816.F32.BF16 R12, R212, R210.reuse, R12 ;  /* 0x000000d2d40c723c */ /* 0x080ff0000004180c */
[C---:B------:R-:W-:Y:S01]  /*52a0*/  HMMA.16816.F32.BF16 R16, R204.reuse, R210, R16 ;  /* 0x000000d2cc10723c */ /* 0x040fe20000041810 */
[----:B------:R-:W-:Y:S07]  /*52b0*/  LDSM.16.M88.4 R208, [R225] ;  /* 0x00000000e1d0783b */ /* 0x000fee0000000200 */
[-C--:B------:R-:W-:Y:S08]  /*52c0*/  HMMA.16816.F32.BF16 R20, R204, R176.reuse, R20 ;  /* 0x000000b0cc14723c */ /* 0x080ff00000041814 */
[C---:B------:R-:W-:Y:S08]  /*52d0*/  HMMA.16816.F32.BF16 R24, R212.reuse, R176, R24 ;  /* 0x000000b0d418723c */ /* 0x040ff00000041818 */
[-C--:B------:R-:W-:Y:S08]  /*52e0*/  HMMA.16816.F32.BF16 R28, R212, R178.reuse, R28 ;  /* 0x000000b2d41c723c */ /* 0x080ff0000004181c */
[C---:B------:R-:W-:Y:S01]  /*52f0*/  HMMA.16816.F32.BF16 R32, R204.reuse, R178, R32 ;  /* 0x000000b2cc20723c */ /* 0x040fe20000041820 */
[----:B------:R-:W4:Y:S07]  /*5300*/  LDSM.16.M88.4 R176, [R216+0x5500] ;  /* 0x00550000d8b0783b */ /* 0x000f2e0000000200 */
[-C--:B-----5:R-:W-:Y:S08]  /*5310*/  HMMA.16816.F32.BF16 R36, R204, R188.reuse, R36 ;  /* 0x000000bccc24723c */ /* 0x0a0ff00000041824 */
[C---:B------:R-:W-:Y:S08]  /*5320*/  HMMA.16816.F32.BF16 R40, R212.reuse, R188, R40 ;  /* 0x000000bcd428723c */ /* 0x040ff00000041828 */
[-C--:B------:R-:W-:Y:S08]  /*5330*/  HMMA.16816.F32.BF16 R44, R212, R190.reuse, R44 ;  /* 0x000000bed42c723c */ /* 0x080ff0000004182c */
[C---:B------:R-:W-:Y:S01]  /*5340*/  HMMA.16816.F32.BF16 R48, R204.reuse, R190, R48 ;  /* 0x000000becc30723c */ /* 0x040fe20000041830 */
[----:B------:R-:W5:Y:S07]  /*5350*/  LDSM.16.M88.4 R188, [R220+0xa100] ;  /* 0x00a10000dcbc783b */ /* 0x000f6e0000000200 */
[-C--:B------:R-:W-:Y:S08]  /*5360*/  HMMA.16816.F32.BF16 R52, R204, R172.reuse, R52 ;  /* 0x000000accc34723c */ /* 0x080ff00000041834 */
[C---:B------:R-:W-:Y:S08]  /*5370*/  HMMA.16816.F32.BF16 R56, R212.reuse, R172, R56 ;  /* 0x000000acd438723c */ /* 0x040ff00000041838 */
[-C--:B------:R-:W-:Y:S08]  /*5380*/  HMMA.16816.F32.BF16 R60, R212, R174.reuse, R60 ;  /* 0x000000aed43c723c */ /* 0x080ff0000004183c */
[----:B------:R-:W-:Y:S01]  /*5390*/  HMMA.16816.F32.BF16 R64, R204, R174, R64 ;  /* 0x000000aecc40723c */ /* 0x000fe20000041840 */
[----:B------:R-:W3:Y:S07]  /*53a0*/  LDSM.16.M88.4 R172, [R220+0xb100] ;  /* 0x00b10000dcac783b */ /* 0x000eee0000000200 */
[-C--:B--2---:R-:W-:Y:S08]  /*53b0*/  HMMA.16816.F32.BF16 R4, R180, R184.reuse, R4 ;  /* 0x000000b8b404723c */ /* 0x084ff00000041804 */
[C---:B-1----:R-:W-:Y:S08]  /*53c0*/  HMMA.16816.F32.BF16 R8, R192.reuse, R184, R8 ;  /* 0x000000b8c008723c */ /* 0x042ff00000041808 */
[-C--:B------:R-:W-:Y:S08]  /*53d0*/  HMMA.16816.F32.BF16 R12, R192, R186.reuse, R12 ;  /* 0x000000bac00c723c */ /* 0x080ff0000004180c */
[C---:B------:R-:W-:Y:S08]  /*53e0*/  HMMA.16816.F32.BF16 R16, R180.reuse, R186, R16 ;  /* 0x000000bab410723c */ /* 0x040ff00000041810 */
[-C--:B----4-:R-:W-:Y:S08]  /*53f0*/  HMMA.16816.F32.BF16 R20, R180, R176.reuse, R20 ;  /* 0x000000b0b414723c */ /* 0x090ff00000041814 */
[C---:B------:R-:W-:Y:S08]  /*5400*/  HMMA.16816.F32.BF16 R24, R192.reuse, R176, R24 ;  /* 0x000000b0c018723c */ /* 0x040ff00000041818 */
[-C--:B------:R-:W-:Y:S08]  /*5410*/  HMMA.16816.F32.BF16 R28, R192, R178.reuse, R28 ;  /* 0x000000b2c01c723c */ /* 0x080ff0000004181c */
        /* <DEDUP_REMOVED lines=8> */
[----:B------:R-:W-:Y:S08]  /*54a0*/  HMMA.16816.F32.BF16 R64, R180, R202, R64 ;  /* 0x000000cab440723c */ /* 0x000ff00000041840 */
[-C--:B-----5:R-:W-:Y:S08]  /*54b0*/  HMMA.16816.F32.BF16 R4, R188, R208.reuse, R4 ;  /* 0x000000d0bc04723c */ /* 0x0a0ff00000041804 */
[C---:B---3--:R-:W-:Y:S08]  /*54c0*/  HMMA.16816.F32.BF16 R8, R172.reuse, R208, R8 ;  /* 0x000000d0ac08723c */ /* 0x048ff00000041808 */
[-C--:B------:R-:W-:Y:S08]  /*54d0*/  HMMA.16816.F32.BF16 R12, R172, R210.reuse, R12 ;  /* 0x000000d2ac0c723c */ /* 0x080ff0000004180c */
[----:B------:R-:W-:Y:S01]  /*54e0*/  FMUL.FTZ R4, R4, c[0x0][0x320] ;  /* 0x0000c80004047a20 */ /* 0x000fe20000410000 */
[C---:B------:R-:W-:Y:S03]  /*54f0*/  HMMA.16816.F32.BF16 R16, R188.reuse, R210, R16 ;  /* 0x000000d2bc10723c */ /* 0x040fe60000041810 */
[----:B------:R-:W-:Y:S01]  /*5500*/  MUFU.TANH R177, R4 ;  /* 0x0000000400b17308 */ /* 0x000fe20000002400 */
[----:B------:R-:W-:Y:S02]  /*5510*/  FMUL.FTZ R5, R5, c[0x0][0x320] ;  /* 0x0000c80005057a20 */ /* 0x000fe40000410000 */
[----:B------:R-:W-:Y:S02]  /*5520*/  FMUL.FTZ R6, R6, c[0x0][0x320] ;  /* 0x0000c80006067a20 */ /* 0x000fe40000410000 */
[----:B------:R-:W-:Y:S04]  /*5530*/  FMUL.FTZ R7, R7, c[0x0][0x320] ;  /* 0x0000c80007077a20 */ /* 0x000fe80000410000 */
[----:B------:R-:W-:Y:S01]  /*5540*/  FMUL.FTZ R8, R8, c[0x0][0x320] ;  /* 0x0000c80008087a20 */ /* 0x000fe20000410000 */
[----:B------:R-:W-:Y:S01]  /*5550*/  MUFU.TANH R176, R5 ;  /* 0x0000000500b07308 */ /* 0x000fe20000002400 */
[----:B------:R-:W-:Y:S02]  /*5560*/  FMUL.FTZ R9, R9, c[0x0][0x320] ;  /* 0x0000c80009097a20 */ /* 0x000fe40000410000 */
[----:B------:R-:W-:Y:S02]  /*5570*/  FMUL.FTZ R10, R10, c[0x0][0x320] ;  /* 0x0000c8000a0a7a20 */ /* 0x000fe40000410000 */
[----:B------:R-:W-:Y:S02]  /*5580*/  FMUL.FTZ R11, R11, c[0x0][0x320] ;  /* 0x0000c8000b0b7a20 */ /* 0x000fe40000410000 */
[----:B------:R-:W-:Y:S02]  /*5590*/  FMUL.FTZ R13, R13, c[0x0][0x320] ;  /* 0x0000c8000d0d7a20 */ /* 0x000fe40000410000 */
[----:B------:R-:W-:Y:S01]  /*55a0*/  FMUL.FTZ R12, R12, c[0x0][0x320] ;  /* 0x0000c8000c0c7a20 */ /* 0x000fe20000410000 */
[----:B------:R-:W-:Y:S01]  /*55b0*/  MUFU.TANH R179, R6 ;  /* 0x0000000600b37308 */ /* 0x000fe20000002400 */
[----:B------:R-:W-:Y:S02]  /*55c0*/  FMUL.FTZ R18, R18, c[0x0][0x320] ;  /* 0x0000c80012127a20 */ /* 0x000fe40000410000 */
[----:B------:R-:W-:Y:S02]  /*55d0*/  FMUL.FTZ R16, R16, c[0x0][0x320] ;  /* 0x0000c80010107a20 */ /* 0x000fe40000410000 */
[----:B------:R-:W-:Y:S02]  /*55e0*/  FMUL.FTZ R19, R19, c[0x0][0x320] ;  /* 0x0000c80013137a20 */ /* 0x000fe40000410000 */
[----:B------:R-:W-:Y:S02]  /*55f0*/  FMUL.FTZ R17, R17, c[0x0][0x320] ;  /* 0x0000c80011117a20 */ /* 0x000fe40000410000 */
[----:B------:R-:W-:Y:S01]  /*5600*/  FMUL.FTZ R14, R14, c[0x0][0x320] ;  /* 0x0000c8000e0e7a20 */ /* 0x000fe20000410000 */
[----:B------:R1:W-:Y:S01]  /*5610*/  MUFU.TANH R178, R7 ;  /* 0x0000000700b27308 */ /* 0x0003e20000002400 */
[----:B------:R-:W-:Y:S09]  /*5620*/  FMUL.FTZ R15, R15, c[0x0][0x320] ;  /* 0x0000c8000f0f7a20 */ /* 0x000ff20000410000 */
[----:B------:R-:W2:Y:S10]  /*5630*/  MUFU.TANH R182, R8 ;  /* 0x0000000800b67308 */ /* 0x000eb40000002400 */
[----:B------:R-:W-:Y:S01]  /*5640*/  MUFU.TANH R181, R9 ;  /* 0x0000000900b57308 */ /* 0x000fe20000002400 */
[----:B-1----:R-:W1:Y:S09]  /*5650*/  LDSM.16.M88.4 R4, [R224] ;  /* 0x00000000e004783b */ /* 0x002e720000000200 */
[----:B------:R-:W-:Y:S01]  /*5660*/  MUFU.TANH R184, R10 ;  /* 0x0000000a00b87308 */ /* 0x000fe20000002400 */
[----:B--2---:R-:W-:Y:S09]  /*5670*/  FMNMX.FTZ R0, R182, R106, !PT ;  /* 0x0000006ab6007209 */ /* 0x004ff20007810000 */
[----:B------:R2:W-:Y:S10]  /*5680*/  MUFU.TANH R185, R11 ;  /* 0x0000000b00b97308 */ /* 0x0005f40000002400 */
[----:B------:R-:W-:Y:S10]  /*5690*/  MUFU.TANH R18, R18 ;  /* 0x0000001200127308 */ /* 0x000ff40000002400 */
[----:B------:R-:W3:Y:S01]  /*56a0*/  MUFU.TANH R16, R16 ;  /* 0x0000001000107308 */ /* 0x000ee20000002400 */
[----:B--2---:R-:W2:Y:S01]  /*56b0*/  LDSM.16.M88.4 R8, [R223] ;  /* 0x00000000df08783b */ /* 0x004ea20000000200 */
[-C--:B-1----:R-:W-:Y:S08]  /*56c0*/  HMMA.16816.F32.BF16 R20, R188, R4.reuse, R20 ;  /* 0x00000004bc14723c */ /* 0x082ff00000041814 */
[----:B------:R-:W-:Y:S01]  /*56d0*/  MUFU.TANH R12, R12 ;  /* 0x0000000c000c7308 */ /* 0x000fe20000002400 */
[C---:B------:R-:W-:Y:S09]  /*56e0*/  HMMA.16816.F32.BF16 R24, R172.reuse, R4, R24 ;  /* 0x00000004ac18723c */ /* 0x040ff20000041818 */
[----:B------:R-:W-:Y:S01]  /*56f0*/  MUFU.TANH R19, R19 ;  /* 0x0000001300137308 */ /* 0x000fe20000002400 */
[-C--:B------:R-:W-:Y:S08]  /*5700*/  HMMA.16816.F32.BF16 R28, R172, R6.reuse, R28 ;  /* 0x00000006ac1c723c */ /* 0x080ff0000004181c */
[C---:B------:R-:W-:Y:S01]  /*5710*/  HMMA.16816.F32.BF16 R32, R188.reuse, R6, R32 ;  /* 0x00000006bc20723c */ /* 0x040fe20000041820 */
[----:B------:R-:W1:Y:S01]  /*5720*/  MUFU.TANH R17, R17 ;  /* 0x0000001100117308 */ /* 0x000e620000002400 */
[----:B------:R-:W4:Y:S01]  /*5730*/  LDSM.16.M88.4 R4, [R222] ;  /* 0x00000000de04783b */ /* 0x000f220000000200 */
[----:B------:R-:W-:Y:S04]  /*5740*/  DEPBAR.LE SB0, 0x0 ;  /* 0x000080000000791a */ /* 0x000fe80000000000 */
[----:B------:R-:W-:Y:S02]  /*5750*/  FMUL.FTZ R22, R22, c[0x0][0x320] ;  /* 0x0000c80016167a20 */ /* 0x000fe40000410000 */
[----:B------:R-:W-:Y:S02]  /*5760*/  FMUL.FTZ R23, R23, c[0x0][0x320] ;  /* 0x0000c80017177a20 */ /* 0x000fe40000410000 */
[----:B------:R-:W-:Y:S01]  /*5770*/  MUFU.TANH R196, R22 ;  /* 0x0000001600c47308 */ /* 0x000fe20000002400 */
[----:B------:R-:W-:Y:S01]  /*5780*/  BAR.SYNC.DEFER_BLOCKING 0x0 ;  /* 0x0000000000007b1d */ /* 0x000fe20000010000 */
[----:B------:R-:W-:Y:S01]  /*5790*/  FMUL.FTZ R26, R26, c[0x0][0x320] ;  /* 0x0000c8001a1a7a20 */ /* 0x000fe20000410000 */
[-C--:B--2---:R-:W-:Y:S05]  /*57a0*/  HMMA.16816.F32.BF16 R36, R188, R8.reuse, R36 ;  /* 0x00000008bc24723c */ /* 0x084fea0000041824 */
[----:B------:R-:W-:Y:S02]  /*57b0*/  FMUL.FTZ R27, R27, c[0x0][0x320] ;  /* 0x0000c8001b1b7a20 */ /* 0x000fe40000410000 */
[----:B------:R-:W-:Y:S01]  /*57c0*/  MUFU.TANH R202, R26 ;  /* 0x0000001a00ca7308 */ /* 0x000fe20000002400 */
[----:B------:R-:W-:Y:S01]  /*57d0*/  FMUL.FTZ R20, R20, c[0x0][0x320] ;  /* 0x0000c80014147a20 */ /* 0x000fe20000410000 */
[C---:B------:R-:W-:Y:S01]  /*57e0*/  HMMA.16816.F32.BF16 R40, R172.reuse, R8, R40 ;  /* 0x00000008ac28723c */ /* 0x040fe20000041828 */
[----:B------:R-:W2:Y:S03]  /*57f0*/  LDL R8, [R1+0x30] ;  /* 0x0000300001087983 */ /* 0x000ea60000100800 */
[----:B------:R-:W-:Y:S02]  /*5800*/  FMUL.FTZ R21, R21, c[0x0][0x320] ;  /* 0x0000c80015157a20 */ /* 0x000fe40000410000 */
[----:B------:R-:W-:Y:S02]  /*5810*/  FMUL.FTZ R24, R24, c[0x0][0x320] ;  /* 0x0000c80018187a20 */ /* 0x000fe40000410000 */
[----:B------:R5:W-:Y:S01]  /*5820*/  MUFU.TANH R197, R23 ;  /* 0x0000001700c57308 */ /* 0x000be20000002400 */
[-C--:B------:R-:W-:Y:S03]  /*5830*/  HMMA.16816.F32.BF16 R44, R172, R10.reuse, R44 ;  /* 0x0000000aac2c723c */ /* 0x080fe6000004182c */
[----:B------:R-:W-:Y:S02]  /*5840*/  FMUL.FTZ R25, R25, c[0x0][0x320] ;  /* 0x0000c80019197a20 */ /* 0x000fe40000410000 */
[----:B------:R-:W-:Y:S02]  /*5850*/  FMUL.FTZ R34, R34, c[0x0][0x320] ;  /* 0x0000c80022227a20 */ /* 0x000fe40000410000 */
[----:B------:R-:W-:Y:S01]  /*5860*/  FMUL.FTZ R38, R38, c[0x0][0x320] ;  /* 0x0000c80026267a20 */ /* 0x000fe20000410000 */
[C---:B------:R-:W-:Y:S01]  /*5870*/  HMMA.16816.F32.BF16 R48, R188.reuse, R10, R48 ;  /* 0x0000000abc30723c */ /* 0x040fe20000041830 */
[----:B------:R1:W-:Y:S03]  /*5880*/  MUFU.TANH R204, R27 ;  /* 0x0000001b00cc7308 */ /* 0x0003e60000002400 */
[----:B------:R-:W-:Y:S02]  /*5890*/  FMUL.FTZ R36, R36, c[0x0][0x320] ;  /* 0x0000c80024247a20 */ /* 0x000fe40000410000 */
[----:B------:R-:W-:Y:S02]  /*58a0*/  FMUL.FTZ R39, R39, c[0x0][0x320] ;  /* 0x0000c80027277a20 */ /* 0x000fe40000410000 */
[-C--:B----4-:R-:W-:Y:S03]  /*58b0*/  HMMA.16816.F32.BF16 R52, R188, R4.reuse, R52 ;  /* 0x00000004bc34723c */ /* 0x090fe60000041834 */
[----:B------:R-:W-:Y:S01]  /*58c0*/  MUFU.TANH R180, R13 ;  /* 0x0000000d00b47308 */ /* 0x000fe20000002400 */
[----:B------:R-:W-:Y:S02]  /*58d0*/  FMUL.FTZ R41, R41, c[0x0][0x320] ;  /* 0x0000c80029297a20 */ /* 0x000fe40000410000 */
[----:B------:R-:W-:Y:S01]  /*58e0*/  FMUL.FTZ R37, R37, c[0x0][0x320] ;  /* 0x0000c80025257a20 */ /* 0x000fe20000410000 */
[----:B-----5:R-:W4:Y:S01]  /*58f0*/  LDL.64 R22, [R1+0x8] ;  /* 0x0000080001167983 */ /* 0x020f220000100a00 */
[C---:B------:R-:W-:Y:S04]  /*5900*/  HMMA.16816.F32.BF16 R56, R172.reuse, R4, R56 ;  /* 0x00000004ac38723c */ /* 0x040fe80000041838 */
[----:B------:R-:W-:Y:S01]  /*5910*/  FMUL.FTZ R32, R32, c[0x0][0x320] ;  /* 0x0000c80020207a20 */ /* 0x000fe20000410000 */
[----:B------:R-:W-:Y:S01]  /*5920*/  MUFU.TANH R2, R41 ;  /* 0x0000002900027308 */ /* 0x000fe20000002400 */
[----:B------:R-:W-:Y:S01]  /*5930*/  FMUL.FTZ R40, R40, c[0x0][0x320] ;  /* 0x0000c80028287a20 */ /* 0x000fe20000410000 */
[----:B------:R-:W-:Y:S01]  /*5940*/  FMNMX.FTZ R4, R177, R3, !PT ;  /* 0x00000003b1047209 */ /* 0x000fe20007810000 */
[----:B------:R-:W-:Y:S01]  /*5950*/  FMUL.FTZ R48, R48, c[0x0][0x320] ;  /* 0x0000c80030307a20 */ /* 0x000fe20000410000 */
[----:B-1----:R-:W5:Y:S01]  /*5960*/  LDL.64 R26, [R1+0x38] ;  /* 0x00003800011a7983 */ /* 0x002f620000100a00 */
[-C--:B------:R-:W-:Y:S03]  /*5970*/  HMMA.16816.F32.BF16 R60, R172, R6.reuse, R60 ;  /* 0x00000006ac3c723c */ /* 0x080fe6000004183c */
[----:B------:R-:W-:Y:S01]  /*5980*/  FMUL.FTZ R49, R49, c[0x0][0x320] ;  /* 0x0000c80031317a20 */ /* 0x000fe20000410000 */
[----:B------:R-:W-:Y:S01]  /*5990*/  FMNMX.FTZ R4, R176, R4, !PT ;  /* 0x00000004b0047209 */ /* 0x000fe20007810000 */
[----:B------:R-:W-:Y:S01]  /*59a0*/  MUFU.TANH R203, R48 ;  /* 0x0000003000cb7308 */ /* 0x000fe20000002400 */
[----:B------:R-:W-:Y:S02]  /*59b0*/  FMUL.FTZ R54, R54, c[0x0][0x320] ;  /* 0x0000c80036367a20 */ /* 0x000fe40000410000 */
[----:B------:R-:W-:Y:S01]  /*59c0*/  FMUL.FTZ R52, R52, c[0x0][0x320] ;  /* 0x0000c80034347a20 */ /* 0x000fe20000410000 */
[----:B---3--:R-:W-:Y:S01]  /*59d0*/  FMNMX.FTZ R4, R16, R4, !PT ;  /* 0x0000000410047209 */ /* 0x008fe20007810000 */
[----:B------:R-:W-:Y:S04]  /*59e0*/  HMMA.16816.F32.BF16 R64, R188, R6, R64 ;  /* 0x00000006bc40723c */ /* 0x000fe80000041840 */
[----:B------:R-:W-:Y:S01]  /*59f0*/  FMUL.FTZ R56, R56, c[0x0][0x320] ;  /* 0x0000c80038387a20 */ /* 0x000fe20000410000 */
[----:B------:R-:W1:Y:S01]  /*5a00*/  MUFU.TANH R192, R20 ;  /* 0x0000001400c07308 */ /* 0x000e620000002400 */
[----:B------:R-:W-:Y:S01]  /*5a10*/  FMUL.FTZ R55, R55, c[0x0][0x320] ;  /* 0x0000c80037377a20 */ /* 0x000fe20000410000 */
[----:B------:R-:W-:Y:S01]  /*5a20*/  FMNMX.FTZ R4, R17, R4, !PT ;  /* 0x0000000411047209 */ /* 0x000fe20007810000 */
[----:B------:R-:W-:Y:S04]  /*5a30*/  FMUL.FTZ R53, R53, c[0x0][0x320] ;  /* 0x0000c80035357a20 */ /* 0x000fe80000410000 */
[----:B------:R-:W-:Y:S02]  /*5a40*/  FMUL.FTZ R35, R35, c[0x0][0x320] ;  /* 0x0000c80023237a20 */ /* 0x000fe40000410000 */
[----:B------:R-:W-:Y:S01]  /*5a50*/  FMUL.FTZ R33, R33, c[0x0][0x320] ;  /* 0x0000c80021217a20 */ /* 0x000fe20000410000 */
[----:B------:R3:W-:Y:S01]  /*5a60*/  MUFU.TANH R48, R56 ;  /* 0x0000003800307308 */ /* 0x0007e20000002400 */
[----:B------:R-:W-:Y:S02]  /*5a70*/  FMUL.FTZ R50, R50, c[0x0][0x320] ;  /* 0x0000c80032327a20 */ /* 0x000fe40000410000 */
[----:B------:R-:W-:Y:S02]  /*5a80*/  FMUL.FTZ R44, R44, c[0x0][0x320] ;  /* 0x0000c8002c2c7a20 */ /* 0x000fe40000410000 */
[----:B------:R-:W-:Y:S02]  /*5a90*/  FMUL.FTZ R51, R51, c[0x0][0x320] ;  /* 0x0000c80033337a20 */ /* 0x000fe40000410000 */
[----:B------:R-:W-:Y:S02]  /*5aa0*/  FMUL.FTZ R57, R57, c[0x0][0x320] ;  /* 0x0000c80039397a20 */ /* 0x000fe40000410000 */
[----:B------:R-:W-:Y:S01]  /*5ab0*/  FMUL.FTZ R65, R65, c[0x0][0x320] ;  /* 0x0000c80041417a20 */ /* 0x000fe20000410000 */
[----:B------:R-:W-:Y:S01]  /*5ac0*/  MUFU.TANH R199, R24 ;  /* 0x0000001800c77308 */ /* 0x000fe20000002400 */
[----:B------:R-:W-:Y:S02]  /*5ad0*/  FMUL.FTZ R66, R66, c[0x0][0x320] ;  /* 0x0000c80042427a20 */ /* 0x000fe40000410000 */
[----:B------:R-:W-:Y:S01]  /*5ae0*/  FMUL.FTZ R67, R67, c[0x0][0x320] ;  /* 0x0000c80043437a20 */ /* 0x000fe20000410000 */
[----:B-1----:R-:W-:Y:S01]  /*5af0*/  FMNMX.FTZ R4, R192, R4, !PT ;  /* 0x00000004c0047209 */ /* 0x002fe20007810000 */
[----:B------:R-:W-:Y:S02]  /*5b00*/  FMUL.FTZ R64, R64, c[0x0][0x320] ;  /* 0x0000c80040407a20 */ /* 0x000fe40000410000 */
[----:B------:R-:W-:Y:S02]  /*5b10*/  FMUL.FTZ R60, R60, c[0x0][0x320] ;  /* 0x0000c8003c3c7a20 */ /* 0x000fe40000410000 */
[----:B------:R-:W-:Y:S01]  /*5b20*/  FMUL.FTZ R61, R61, c[0x0][0x320] ;  /* 0x0000c8003d3d7a20 */ /* 0x000fe20000410000 */
[----:B------:R-:W1:Y:S01]  /*5b30*/  MUFU.TANH R193, R21 ;  /* 0x0000001500c17308 */ /* 0x000e620000002400 */
[----:B------:R-:W-:Y:S02]  /*5b40*/  FMUL.FTZ R58, R58, c[0x0][0x320] ;  /* 0x0000c8003a3a7a20 */ /* 0x000fe40000410000 */
[----:B------:R-:W-:Y:S01]  /*5b50*/  FMUL.FTZ R59, R59, c[0x0][0x320] ;  /* 0x0000c8003b3b7a20 */ /* 0x000fe20000410000 */
[----:B---3--:R-:W-:Y:S01]  /*5b60*/  MOV R56, R2 ;  /* 0x0000000200387202 */ /* 0x008fe20000000f00 */
[----:B------:R-:W-:Y:S01]  /*5b70*/  FMUL.FTZ R62, R62, c[0x0][0x320] ;  /* 0x0000c8003e3e7a20 */ /* 0x000fe20000410000 */
[----:B------:R-:W-:Y:S01]  /*5b80*/  FMNMX.FTZ R2, R179, R100, !PT ;  /* 0x00000064b3027209 */ /* 0x000fe20007810000 */
[----:B------:R-:W-:Y:S02]  /*5b90*/  FMUL.FTZ R28, R28, c[0x0][0x320] ;  /* 0x0000c8001c1c7a20 */ /* 0x000fe40000410000 */
[----:B------:R-:W-:Y:S01]  /*5ba0*/  FMUL.FTZ R29, R29, c[0x0][0x320] ;  /* 0x0000c8001d1d7a20 */ /* 0x000fe20000410000 */
[----:B------:R-:W3:Y:S01]  /*5bb0*/  MUFU.TANH R198, R25 ;  /* 0x0000001900c67308 */ /* 0x000ee20000002400 */
[----:B------:R-:W-:Y:S01]  /*5bc0*/  FMNMX.FTZ R5, R178, R2, !PT ;  /* 0x00000002b2057209 */ /* 0x000fe20007810000 */
[----:B------:R-:W-:Y:S01]  /*5bd0*/  FMUL.FTZ R45, R45, c[0x0][0x320] ;  /* 0x0000c8002d2d7a20 */ /* 0x000fe20000410000 */
[----:B------:R-:W-:Y:S01]  /*5be0*/  FMNMX.FTZ R2, R181, R0, !PT ;  /* 0x00000000b5027209 */ /* 0x000fe20007810000 */
[----:B------:R-:W-:Y:S01]  /*5bf0*/  FMUL.FTZ R30, R30, c[0x0][0x320] ;  /* 0x0000c8001e1e7a20 */ /* 0x000fe20000410000 */
[----:B------:R-:W-:Y:S01]  /*5c00*/  FMNMX.FTZ R0, R18, R5, !PT ;  /* 0x0000000512007209 */ /* 0x000fe20007810000 */
[----:B------:R-:W-:Y:S01]  /*5c10*/  FMUL.FTZ R31, R31, c[0x0][0x320] ;  /* 0x0000c8001f1f7a20 */ /* 0x000fe20000410000 */
[----:B------:R-:W-:Y:S01]  /*5c20*/  FMNMX.FTZ R2, R12, R2, !PT ;  /* 0x000000020c027209 */ /* 0x000fe20007810000 */
[----:B------:R-:W-:Y:S01]  /*5c30*/  FMUL.FTZ R42, R42, c[0x0][0x320] ;  /* 0x0000c8002a2a7a20 */ /* 0x000fe20000410000 */
[----:B------:R-:W-:Y:S01]  /*5c40*/  FMNMX.FTZ R0, R19, R0, !PT ;  /* 0x0000000013007209 */ /* 0x000fe20007810000 */
[----:B------:R-:W3:Y:S01]  /*5c50*/  MUFU.TANH R194, R34 ;  /* 0x0000002200c27308 */ /* 0x000ee20000002400 */
[----:B------:R-:W-:Y:S01]  /*5c60*/  FMNMX.FTZ R5, R180, R2, !PT ;  /* 0x00000002b4057209 */ /* 0x000fe20007810000 */
[----:B------:R-:W-:Y:S01]  /*5c70*/  FMUL.FTZ R43, R43, c[0x0][0x320] ;  /* 0x0000c8002b2b7a20 */ /* 0x000fe20000410000 */
[----:B------:R-:W-:Y:S01]  /*5c80*/  FMNMX.FTZ R0, R196, R0, !PT ;  /* 0x00000000c4007209 */ /* 0x000fe20007810000 */
[----:B------:R-:W-:Y:S01]  /*5c90*/  FMUL.FTZ R46, R46, c[0x0][0x320] ;  /* 0x0000c8002e2e7a20 */ /* 0x000fe20000410000 */
[----:B-1----:R-:W-:Y:S01]  /*5ca0*/  FMNMX.FTZ R4, R193, R4, !PT ;  /* 0x00000004c1047209 */ /* 0x002fe20007810000 */
[----:B------:R-:W-:Y:S01]  /*5cb0*/  FMUL.FTZ R47, R47, c[0x0][0x320] ;  /* 0x0000c8002f2f7a20 */ /* 0x000fe20000410000 */
[----:B------:R-:W-:Y:S02]  /*5cc0*/  FMNMX.FTZ R5, R199, R5, !PT ;  /* 0x00000005c7057209 */ /* 0x000fe40007810000 */
[----:B------:R-:W-:Y:S01]  /*5cd0*/  FMNMX.FTZ R0, R197, R0, !PT ;  /* 0x00000000c5007209 */ /* 0x000fe20007810000 */
[----:B------:R-:W-:Y:S01]  /*5ce0*/  MUFU.TANH R188, R43 ;  /* 0x0000002b00bc7308 */ /* 0x000fe20000002400 */
[----:B---3--:R-:W-:Y:S09]  /*5cf0*/  FMNMX.FTZ R5, R198, R5, !PT ;  /* 0x00000005c6057209 */ /* 0x008ff20007810000 */
[----:B------:R-:W1:Y:S01]  /*5d00*/  MUFU.TANH R186, R32 ;  /* 0x0000002000ba7308 */ /* 0x000e620000002400 */
[----:B------:R-:W-:Y:S09]  /*5d10*/  FMNMX.FTZ R0, R194, R0, !PT ;  /* 0x00000000c2007209 */ /* 0x000ff20007810000 */
[----:B------:R-:W-:Y:S10]  /*5d20*/  MUFU.TANH R190, R46 ;  /* 0x0000002e00be7308 */ /* 0x000ff40000002400 */
[----:B------:R-:W3:Y:S01]  /*5d30*/  MUFU.TANH R240, R40 ;  /* 0x0000002800f07308 */ /* 0x000ee20000002400 */
[----:B-1----:R-:W-:Y:S09]  /*5d40*/  FMNMX.FTZ R4, R186, R4, !PT ;  /* 0x00000004ba047209 */ /* 0x002ff20007810000 */
[----:B------:R-:W1:Y:S10]  /*5d50*/  MUFU.TANH R201, R28 ;  /* 0x0000001c00c97308 */ /* 0x000e740000002400 */
[----:B------:R-:W1:Y:S01]  /*5d60*/  MUFU.TANH R195, R35 ;  /* 0x0000002300c37308 */ /* 0x000e620000002400 */
[----:B---3--:R-:W-:Y:S09]  /*5d70*/  MOV R191, R240 ;  /* 0x000000f000bf7202 */ /* 0x008ff20000000f00 */
[----:B------:R-:W3:Y:S01]  /*5d80*/  MUFU.TANH R187, R33 ;  /* 0x0000002100bb7308 */ /* 0x000ee20000002400 */
[----:B-1----:R-:W-:Y:S09]  /*5d90*/  FMNMX.FTZ R5, R201, R5, !PT ;  /* 0x00000005c9057209 */ /* 0x002ff20007810000 */
[----:B------:R-:W1:Y:S01]  /*5da0*/  MUFU.TANH R200, R29 ;  /* 0x0000001d00c87308 */ /* 0x000e620000002400 */
[----:B------:R-:W-:Y:S09]  /*5db0*/  FMNMX.FTZ R0, R195, R0, !PT ;  /* 0x00000000c3007209 */ /* 0x000ff20007810000 */
[----:B------:R-:W1:Y:S01]  /*5dc0*/  MUFU.TANH R236, R38 ;  /* 0x0000002600ec7308 */ /* 0x000e620000002400 */
[----:B---3--:R-:W-:Y:S09]  /*5dd0*/  FMNMX.FTZ R4, R187, R4, !PT ;  /* 0x00000004bb047209 */ /* 0x008ff20007810000 */
[----:B------:R-:W3:Y:S01]  /*5de0*/  MUFU.TANH R212, R36 ;  /* 0x0000002400d47308 */ /* 0x000ee20000002400 */
[----:B-1----:R-:W-:Y:S04]  /*5df0*/  FMNMX.FTZ R5, R200, R5, !PT ;  /* 0x00000005c8057209 */ /* 0x002fe80007810000 */
[----:B------:R-:W-:Y:S05]  /*5e00*/  FMNMX.FTZ R5, R191, R5, !PT ;  /* 0x00000005bf057209 */ /* 0x000fea0007810000 */
[----:B------:R-:W1:Y:S01]  /*5e10*/  MUFU.TANH R235, R39 ;  /* 0x0000002700eb7308 */ /* 0x000e620000002400 */
[----:B------:R-:W-:Y:S02]  /*5e20*/  FMNMX.FTZ R5, R56, R5, !PT ;  /* 0x0000000538057209 */ /* 0x000fe40007810000 */
[----:B------:R-:W-:Y:S07]  /*5e30*/  FMNMX.FTZ R0, R236, R0, !PT ;  /* 0x00000000ec007209 */ /* 0x000fee0007810000 */
[----:B------:R-:W1:Y:S01]  /*5e40*/  MUFU.TANH R213, R37 ;  /* 0x0000002500d57308 */ /* 0x000e620000002400 */
[----:B---3--:R-:W-:Y:S09]  /*5e50*/  FMNMX.FTZ R4, R212, R4, !PT ;  /* 0x00000004d4047209 */ /* 0x008ff20007810000 */
[----:B------:R-:W3:Y:S01]  /*5e60*/  MUFU.TANH R215, R50 ;  /* 0x0000003200d77308 */ /* 0x000ee20000002400 */
[----:B-1----:R-:W-:Y:S09]  /*5e70*/  FMNMX.FTZ R0, R235, R0, !PT ;  /* 0x00000000eb007209 */ /* 0x002ff20007810000 */
[----:B------:R-:W1:Y:S01]  /*5e80*/  MUFU.TANH R41, R44 ;  /* 0x0000002c00297308 */ /* 0x000e620000002400 */
[----:B------:R-:W-:Y:S04]  /*5e90*/  FMNMX.FTZ R4, R213, R4, !PT ;  /* 0x00000004d5047209 */ /* 0x000fe80007810000 */
[----:B------:R-:W-:Y:S05]  /*5ea0*/  FMNMX.FTZ R4, R203, R4, !PT ;  /* 0x00000004cb047209 */ /* 0x000fea0007810000 */
[----:B------:R-:W1:Y:S01]  /*5eb0*/  MUFU.TANH R237, R51 ;  /* 0x0000003300ed7308 */ /* 0x000e620000002400 */
[----:B---3--:R-:W-:Y:S09]  /*5ec0*/  FMNMX.FTZ R0, R215, R0, !PT ;  /* 0x00000000d7007209 */ /* 0x008ff20007810000 */
[----:B------:R-:W3:Y:S01]  /*5ed0*/  MUFU.TANH R210, R49 ;  /* 0x0000003100d27308 */ /* 0x000ee20000002400 */
[----:B-1----:R-:W-:Y:S09]  /*5ee0*/  FMNMX.FTZ R5, R41, R5, !PT ;  /* 0x0000000529057209 */ /* 0x002ff20007810000 */
[----:B------:R-:W1:Y:S01]  /*5ef0*/  MUFU.TANH R239, R45 ;  /* 0x0000002d00ef7308 */ /* 0x000e620000002400 */
[----:B------:R-:W-:Y:S09]  /*5f00*/  FMNMX.FTZ R0, R237, R0, !PT ;  /* 0x00000000ed007209 */ /* 0x000ff20007810000 */
[----:B------:R-:W2:Y:S01]  /*5f10*/  MUFU.TANH R247, R54 ;  /* 0x0000003600f77308 */ /* 0x000ea20000002400 */
[----:B---3--:R-:W-:Y:S09]  /*5f20*/  FMNMX.FTZ R4, R210, R4, !PT ;  /* 0x00000004d2047209 */ /* 0x008ff20007810000 */
[----:B------:R-:W3:Y:S01]  /*5f30*/  MUFU.TANH R238, R52 ;  /* 0x0000003400ee7308 */ /* 0x000ee20000002400 */
[----:B-1----:R-:W-:Y:S09]  /*5f40*/  FMNMX.FTZ R5, R239, R5, !PT ;  /* 0x00000005ef057209 */ /* 0x002ff20007810000 */
[----:B------:R-:W1:Y:S01]  /*5f50*/  MUFU.TANH R240, R55 ;  /* 0x0000003700f07308 */ /* 0x000e620000002400 */
[----:B--2---:R-:W-:Y:S09]  /*5f60*/  FMNMX.FTZ R0, R247, R0, !PT ;  /* 0x00000000f7007209 */ /* 0x004ff20007810000 */
[----:B------:R-:W2:Y:S01]  /*5f70*/  MUFU.TANH R49, R53 ;  /* 0x0000003500317308 */ /* 0x000ea20000002400 */
[----:B---3--:R-:W-:Y:S09]  /*5f80*/  FMNMX.FTZ R4, R238, R4, !PT ;  /* 0x00000004ee047209 */ /* 0x008ff20007810000 */
[----:B------:R-:W3:Y:S01]  /*5f90*/  MUFU.TANH R44, R57 ;  /* 0x00000039002c7308 */ /* 0x000ee20000002400 */
[----:B-1----:R-:W-:Y:S02]  /*5fa0*/  FMNMX.FTZ R2, R240, R0, !PT ;  /* 0x00000000f0027209 */ /* 0x002fe40007810000 */
[----:B------:R-:W-:Y:S02]  /*5fb0*/  FMNMX.FTZ R0, R48, R5, !PT ;  /* 0x0000000530007209 */ /* 0x000fe40007810000 */
[----:B------:R-:W-:Y:S05]  /*5fc0*/  FMNMX.FTZ R5, R184, R107, !PT ;  /* 0x0000006bb8057209 */ /* 0x000fea0007810000 */
[----:B------:R-:W1:Y:S01]  /*5fd0*/  MUFU.TANH R45, R64 ;  /* 0x00000040002d7308 */ /* 0x000e620000002400 */
[----:B------:R-:W-:Y:S02]  /*5fe0*/  FMNMX.FTZ R5, R185, R5, !PT ;  /* 0x00000005b9057209 */ /* 0x000fe40007810000 */
[----:B--2---:R-:W-:Y:S07]  /*5ff0*/  FMNMX.FTZ R4, R49, R4, !PT ;  /* 0x0000000431047209 */ /* 0x004fee0007810000 */
[----:B------:R-:W2:Y:S01]  /*6000*/  MUFU.TANH R250, R60 ;  /* 0x0000003c00fa7308 */ /* 0x000ea20000002400 */
[----:B---3--:R-:W-:Y:S09]  /*6010*/  FMNMX.FTZ R0, R44, R0, !PT ;  /* 0x000000002c007209 */ /* 0x008ff20007810000 */
[----:B------:R-:W3:Y:S01]  /*6020*/  MUFU.TANH R249, R65 ;  /* 0x0000004100f97308 */ /* 0x000ee20000002400 */
[----:B-1----:R-:W-:Y:S09]  /*6030*/  FMNMX.FTZ R4, R45, R4, !PT ;  /* 0x000000042d047209 */ /* 0x002ff20007810000 */
[----:B------:R-:W1:Y:S01]  /*6040*/  MUFU.TANH R248, R61 ;  /* 0x0000003d00f87308 */ /* 0x000e620000002400 */
[----:B--2---:R-:W-:Y:S09]  /*6050*/  FMNMX.FTZ R0, R250, R0, !PT ;  /* 0x00000000fa007209 */ /* 0x004ff20007810000 */
[----:B------:R-:W2:Y:S01]  /*6060*/  MUFU.TANH R183, R14 ;  /* 0x0000000e00b77308 */ /* 0x000ea20000002400 */
[----:B---3--:R-:W-:Y:S05]  /*6070*/  FMNMX.FTZ R4, R249, R4, !PT ;  /* 0x00000004f9047209 */ /* 0x008fea0007810000 */
[----:B------:R-:W3:Y:S04]  /*6080*/  SHFL.BFLY PT, R7, R4, 0x2, 0x1f ;  /* 0x0c401f0004077f89 */ /* 0x000ee800000e0000 */
[----:B------:R-:W4:Y:S01]  /*6090*/  MUFU.TANH R15, R15 ;  /* 0x0000000f000f7308 */ /* 0x000f220000002400 */
[----:B-1----:R-:W-:Y:S05]  /*60a0*/  FMNMX.FTZ R0, R248, R0, !PT ;  /* 0x00000000f8007209 */ /* 0x002fea0007810000 */
[----:B------:R-:W1:Y:S04]  /*60b0*/  SHFL.BFLY PT, R103, R0, 0x2, 0x1f ;  /* 0x0c401f0000677f89 */ /* 0x000e6800000e0000 */
[----:B------:R-:W1:Y:S01]  /*60c0*/  MUFU.TANH R211, R30 ;  /* 0x0000001e00d37308 */ /* 0x000e620000002400 */
[----:B--2---:R-:W-:Y:S09]  /*60d0*/  FMNMX.FTZ R5, R183, R5, !PT ;  /* 0x00000005b7057209 */ /* 0x004ff20007810000 */
[----:B------:R-:W2:Y:S01]  /*60e0*/  MUFU.TANH R51, R66 ;  /* 0x0000004200337308 */ /* 0x000ea20000002400 */
[----:B---3--:R-:W-:Y:S02]  /*60f0*/  FMNMX.FTZ R4, R4, R7, !PT ;  /* 0x0000000704047209 */ /* 0x008fe40007810000 */
[----:B----4-:R-:W-:Y:S03]  /*6100*/  FMNMX.FTZ R5, R15, R5, !PT ;  /* 0x000000050f057209 */ /* 0x010fe60007810000 */
[----:B------:R-:W3:Y:S01]  /*6110*/  SHFL.BFLY PT, R105, R4, 0x1, 0x1f ;  /* 0x0c201f0004697f89 */ /* 0x000ee200000e0000 */
[----:B------:R-:W-:Y:S03]  /*6120*/  FMNMX.FTZ R5, R202, R5, !PT ;  /* 0x00000005ca057209 */ /* 0x000fe60007810000 */
[----:B------:R-:W4:Y:S01]  /*6130*/  MUFU.TANH R214, R31 ;  /* 0x0000001f00d67308 */ /* 0x000f220000002400 */
[----:B------:R-:W-:Y:S02]  /*6140*/  FMNMX.FTZ R5, R204, R5, !PT ;  /* 0x00000005cc057209 */ /* 0x000fe40007810000 */
[----:B-1----:R-:W-:Y:S02]  /*6150*/  FMNMX.FTZ R103, R0, R103, !PT ;  /* 0x0000006700677209 */ /* 0x002fe40007810000 */
[----:B------:R-:W-:Y:S05]  /*6160*/  FMNMX.FTZ R5, R211, R5, !PT ;  /* 0x00000005d3057209 */ /* 0x000fea0007810000 */
[----:B------:R-:W1:Y:S01]  /*6170*/  MUFU.TANH R50, R67 ;  /* 0x0000004300327308 */ /* 0x000e620000002400 */
[----:B--2---:R-:W-:Y:S09]  /*6180*/  FMNMX.FTZ R2, R51, R2, !PT ;  /* 0x0000000233027209 */ /* 0x004ff20007810000 */
[----:B------:R-:W2:Y:S01]  /*6190*/  MUFU.TANH R189, R42 ;  /* 0x0000002a00bd7308 */ /* 0x000ea20000002400 */
[----:B---3--:R-:W-:Y:S02]  /*61a0*/  FMNMX.FTZ R105, R4, R105, !PT ;  /* 0x0000006904697209 */ /* 0x008fe40007810000 */
[----:B----4-:R-:W-:Y:S03]  /*61b0*/  FMNMX.FTZ R0, R214, R5, !PT ;  /* 0x00000005d6007209 */ /* 0x010fe60007810000 */
[----:B------:R-:W-:Y:S04]  /*61c0*/  FMUL.FTZ R174, R105, c[0x0][0x2d0] ;  /* 0x0000b40069ae7a20 */ /* 0x000fe80000410000 */
[----:B------:R-:W3:Y:S01]  /*61d0*/  MUFU.TANH R205, R47 ;  /* 0x0000002f00cd7308 */ /* 0x000ee20000002400 */
[--C-:B------:R-:W-:Y:S01]  /*61e0*/  FFMA.FTZ R40, R193, c[0x0][0x2d0], -R174.reuse ;  /* 0x0000b400c1287a23 */ /* 0x100fe200000108ae */
[----:B------:R-:W-:Y:S02]  /*61f0*/  MOV R193, R45 ;  /* 0x0000002d00c17202 */ /* 0x000fe40000000f00 */
[----:B-1----:R-:W-:Y:S05]  /*6200*/  FMNMX.FTZ R2, R50, R2, !PT ;  /* 0x0000000232027209 */ /* 0x002fea0007810000 */
[----:B------:R-:W1:Y:S01]  /*6210*/  SHFL.BFLY PT, R6, R2, 0x2, 0x1f ;  /* 0x0c401f0002067f89 */ /* 0x000e6200000e0000 */
[----:B------:R-:W4:Y:S01]  /*6220*/  MUFU.TANH R246, R58 ;  /* 0x0000003a00f67308 */ /* 0x000f220000002400 */
[----:B--2---:R-:W-:Y:S01]  /*6230*/  FMNMX.FTZ R5, R189, R0, !PT ;  /* 0x00000000bd057209 */ /* 0x004fe20007810000 */
[----:B------:R-:W-:Y:S03]  /*6240*/  FMUL.FTZ R0, R63, c[0x0][0x320] ;  /* 0x0000c8003f007a20 */ /* 0x000fe60000410000 */
[----:B------:R-:W-:Y:S05]  /*6250*/  FMNMX.FTZ R5, R188, R5, !PT ;  /* 0x00000005bc057209 */ /* 0x000fea0007810000 */
[----:B------:R2:W-:Y:S01]  /*6260*/  MUFU.TANH R173, R0 ;  /* 0x0000000000ad7308 */ /* 0x0005e20000002400 */
[----:B------:R-:W-:Y:S04]  /*6270*/  FMNMX.FTZ R4, R190, R5, !PT ;  /* 0x00000005be047209 */ /* 0x000fe80007810000 */
[----:B---3--:R-:W-:Y:S05]  /*6280*/  FMNMX.FTZ R4, R205, R4, !PT ;  /* 0x00000004cd047209 */ /* 0x008fea0007810000 */
[----:B------:R-:W3:Y:S01]  /*6290*/  MUFU.TANH R243, R59 ;  /* 0x0000003b00f37308 */ /* 0x000ee20000002400 */
[----:B-1----:R-:W-:Y:S02]  /*62a0*/  FMNMX.FTZ R2, R2, R6, !PT ;  /* 0x0000000602027209 */ /* 0x002fe40007810000 */
[----:B------:R-:W1:Y:S07]  /*62b0*/  SHFL.BFLY PT, R6, R103, 0x1, 0x1f ;  /* 0x0c201f0067067f89 */ /* 0x000e6e00000e0000 */
[----:B------:R-:W-:Y:S01]  /*62c0*/  MUFU.TANH R172, R62 ;  /* 0x0000003e00ac7308 */ /* 0x000fe20000002400 */
[----:B------:R-:W3:Y:S01]  /*62d0*/  SHFL.BFLY PT, R104, R2, 0x1, 0x1f ;  /* 0x0c201f0002687f89 */ /* 0x000ee200000e0000 */
[----:B--2---:R-:W-:Y:S04]  /*62e0*/  FADD.FTZ R0, -R105, R3 ;  /* 0x0000000369007221 */ /* 0x004fe80000010100 */
[----:B------:R-:W-:Y:S04]  /*62f0*/  FMUL.FTZ R0, R0, c[0x0][0x2d0] ;  /* 0x0000b40000007a20 */ /* 0x000fe80000410000 */
[----:B------:R2:W2:Y:S01]  /*6300*/  MUFU.EX2 R102, R0 ;  /* 0x0000000000667308 */ /* 0x0004a20000000800 */
[----:B-1----:R-:W-:Y:S02]  /*6310*/  FMNMX.FTZ R103, R103, R6, !PT ;  /* 0x0000000667677209 */ /* 0x002fe40007810000 */
[----:B---3--:R-:W-:Y:S02]  /*6320*/  FMNMX.FTZ R104, R2, R104, !PT ;  /* 0x0000006802687209 */ /* 0x008fe40007810000 */
[----:B----4-:R-:W-:Y:S01]  /*6330*/  FMNMX.FTZ R2, R246, R4, !PT ;  /* 0x00000004f6027209 */ /* 0x010fe20007810000 */
[----:B------:R-:W-:Y:S02]  /*6340*/  FFMA.FTZ R4, R177, c[0x0][0x2d0], -R174 ;  /* 0x0000b400b1047a23 */ /* 0x000fe400000108ae */
[C---:B------:R-:W-:Y:S02]  /*6350*/  FMUL.FTZ R175, R104.reuse, c[0x0][0x2d0] ;  /* 0x0000b40068af7a20 */ /* 0x040fe40000410000 */
[----:B------:R-:W-:Y:S01]  /*6360*/  MUFU.EX2 R177, R4 ;  /* 0x0000000400b17308 */ /* 0x000fe20000000800 */
[----:B--2---:R-:W-:Y:S01]  /*6370*/  FMNMX.FTZ R0, R243, R2, !PT ;  /* 0x00000002f3007209 */ /* 0x004fe20007810000 */
[----:B------:R-:W-:Y:S02]  /*6380*/  FADD.FTZ R2, -R104, R100 ;  /* 0x0000006468027221 */ /* 0x000fe40000010100 */
[----:B------:R-:W-:Y:S01]  /*6390*/  FMUL.FTZ R32, R102, R136 ;  /* 0x0000008866207220 */ /* 0x000fe20000410000 */
[----:B------:R-:W-:Y:S01]  /*63a0*/  FMNMX.FTZ R0, R172, R0, !PT ;  /* 0x00000000ac007209 */ /* 0x000fe20007810000 */
[----:B------:R-:W-:Y:S01]  /*63b0*/  FMUL.FTZ R2, R2, c[0x0][0x2d0] ;  /* 0x0000b40002027a20 */ /* 0x000fe20000410000 */
[----:B------:R-:W-:Y:S01]  /*63c0*/  MOV R136, R243 ;  /* 0x000000f300887202 */ /* 0x000fe20000000f00 */
[----:B------:R-:W-:Y:S01]  /*63d0*/  FMUL.FTZ R33, R102, R137 ;  /* 0x0000008966217220 */ /* 0x000fe20000410000 */
[----:B------:R-:W-:Y:S01]  /*63e0*/  FMNMX.FTZ R0, R173, R0, !PT ;  /* 0x00000000ad007209 */ /* 0x000fe20007810000 */
[----:B------:R1:W2:Y:S01]  /*63f0*/  MUFU.EX2 R101, R2 ;  /* 0x0000000200657308 */ /* 0x0002a20000000800 */
[--C-:B------:R-:W-:Y:S01]  /*6400*/  FFMA.FTZ R60, R194, c[0x0][0x2d0], -R175.reuse ;  /* 0x0000b400c23c7a23 */ /* 0x100fe200000108af */
[----:B------:R-:W-:Y:S01]  /*6410*/  MOV R137, R248 ;  /* 0x000000f800897202 */ /* 0x000fe20000000f00 */
[--C-:B------:R-:W-:Y:S01]  /*6420*/  FFMA.FTZ R64, R195, c[0x0][0x2d0], -R175.reuse ;  /* 0x0000b400c3407a23 */ /* 0x100fe200000108af */
[----:B------:R-:W3:Y:S01]  /*6430*/  SHFL.BFLY PT, R3, R0, 0x2, 0x1f ;  /* 0x0c401f0000037f89 */ /* 0x000ee200000e0000 */
[C---:B------:R-:W-:Y:S02]  /*6440*/  FMUL.FTZ R65, R102.reuse, R169 ;  /* 0x000000a966417220 */ /* 0x040fe40000410000 */
[C---:B------:R-:W-:Y:S02]  /*6450*/  FMUL.FTZ R68, R102.reuse, R68 ;  /* 0x0000004466447220 */ /* 0x040fe40000410000 */
[C---:B------:R-:W-:Y:S02]  /*6460*/  FMUL.FTZ R69, R102.reuse, R69 ;  /* 0x0000004566457220 */ /* 0x040fe40000410000 */
[C---:B------:R-:W-:Y:S02]  /*6470*/  FMUL.FTZ R80, R102.reuse, R80 ;  /* 0x0000005066507220 */ /* 0x040fe40000410000 */
[C---:B------:R-:W-:Y:S02]  /*6480*/  FMUL.FTZ R81, R102.reuse, R81 ;  /* 0x0000005166517220 */ /* 0x040fe40000410000 */
[C---:B------:R-:W-:Y:S02]  /*6490*/  FMUL.FTZ R84, R102.reuse, R84 ;  /* 0x0000005466547220 */ /* 0x040fe40000410000 */
[C---:B------:R-:W-:Y:S02]  /*64a0*/  FMUL.FTZ R85, R102.reuse, R85 ;  /* 0x0000005566557220 */ /* 0x040fe40000410000 */
[C---:B------:R-:W-:Y:S02]  /*64b0*/  FMUL.FTZ R96, R102.reuse, R96 ;  /* 0x0000006066607220 */ /* 0x040fe40000410000 */
[----:B------:R-:W-:Y:S02]  /*64c0*/  FMUL.FTZ R97, R102, R97 ;  /* 0x0000006166617220 */ /* 0x000fe40000410000 */
[----:B-1----:R-:W-:Y:S02]  /*64d0*/  FADD.FTZ R2, -R103, R106 ;  /* 0x0000006a67027221 */ /* 0x002fe40000010100 */
[----:B--2---:R-:W-:Y:S01]  /*64e0*/  FMUL.FTZ R34, R101, R138 ;  /* 0x0000008a65227220 */ /* 0x004fe20000410000 */
[----:B------:R-:W-:Y:S01]  /*64f0*/  MOV R138, R250 ;  /* 0x000000fa008a7202 */ /* 0x000fe20000000f00 */
[----:B------:R-:W-:Y:S01]  /*6500*/  FMUL.FTZ R2, R2, c[0x0][0x2d0] ;  /* 0x0000b40002027a20 */ /* 0x000fe20000410000 */
[----:B---3--:R-:W-:Y:S01]  /*6510*/  FMNMX.FTZ R0, R0, R3, !PT ;  /* 0x0000000300007209 */ /* 0x008fe20007810000 */
[--C-:B------:R-:W-:Y:S02]  /*6520*/  FFMA.FTZ R3, R179, c[0x0][0x2d0], -R175.reuse ;  /* 0x0000b400b3037a23 */ /* 0x100fe400000108af */
[----:B------:R1:W2:Y:S01]  /*6530*/  MUFU.EX2 R100, R2 ;  /* 0x0000000200647308 */ /* 0x0002a20000000800 */
[C---:B------:R-:W-:Y:S01]  /*6540*/  FMUL.FTZ R35, R101.reuse, R139 ;  /* 0x0000008b65237220 */ /* 0x040fe20000410000 */
[----:B------:R-:W-:Y:S01]  /*6550*/  MOV R139, R44 ;  /* 0x0000002c008b7202 */ /* 0x000fe20000000f00 */
[--C-:B------:R-:W-:Y:S02]  /*6560*/  FFMA.FTZ R44, R186, c[0x0][0x2d0], -R174.reuse ;  /* 0x0000b400ba2c7a23 */ /* 0x100fe400000108ae */
[C---:B------:R-:W-:Y:S02]  /*6570*/  FMUL.FTZ R66, R101.reuse, R170 ;  /* 0x000000aa65427220 */ /* 0x040fe40000410000 */
[C---:B------:R-:W-:Y:S02]  /*6580*/  FMUL.FTZ R67, R101.reuse, R171 ;  /* 0x000000ab65437220 */ /* 0x040fe40000410000 */
[C---:B------:R-:W-:Y:S01]  /*6590*/  FMUL.FTZ R70, R101.reuse, R70 ;  /* 0x0000004665467220 */ /* 0x040fe20000410000 */
[----:B------:R3:W-:Y:S01]  /*65a0*/  MUFU.EX2 R179, R3 ;  /* 0x0000000300b37308 */ /* 0x0007e20000000800 */
[C---:B------:R-:W-:Y:S02]  /*65b0*/  FMUL.FTZ R71, R101.reuse, R71 ;  /* 0x0000004765477220 */ /* 0x040fe40000410000 */
[C---:B------:R-:W-:Y:S02]  /*65c0*/  FMUL.FTZ R82, R101.reuse, R82 ;  /* 0x0000005265527220 */ /* 0x040fe40000410000 */
[C---:B------:R-:W-:Y:S02]  /*65d0*/  FMUL.FTZ R83, R101.reuse, R83 ;  /* 0x0000005365537220 */ /* 0x040fe40000410000 */
[C---:B------:R-:W-:Y:S02]  /*65e0*/  FMUL.FTZ R86, R101.reuse, R86 ;  /* 0x0000005665567220 */ /* 0x040fe40000410000 */
[C---:B------:R-:W-:Y:S01]  /*65f0*/  FMUL.FTZ R87, R101.reuse, R87 ;  /* 0x0000005765577220 */ /* 0x040fe20000410000 */
[----:B------:R4:W-:Y:S01]  /*6600*/  MUFU.EX2 R250, R44 ;  /* 0x0000002c00fa7308 */ /* 0x0009e20000000800 */
[C---:B------:R-:W-:Y:S02]  /*6610*/  FMUL.FTZ R98, R101.reuse, R98 ;  /* 0x0000006265627220 */ /* 0x040fe40000410000 */
[----:B------:R-:W-:Y:S02]  /*6620*/  FMUL.FTZ R99, R101, R99 ;  /* 0x0000006365637220 */ /* 0x000fe40000410000 */
[----:B-1----:R-:W-:Y:S02]  /*6630*/  FFMA.FTZ R2, R176, c[0x0][0x2d0], -R174 ;  /* 0x0000b400b0027a23 */ /* 0x002fe400000108ae */
[----:B------:R-:W-:Y:S02]  /*6640*/  FMUL.FTZ R176, R103, c[0x0][0x2d0] ;  /* 0x0000b40067b07a20 */ /* 0x000fe40000410000 */
[----:B--2---:R-:W-:Y:S01]  /*6650*/  FMUL.FTZ R29, R100, R133 ;  /* 0x00000085641d7220 */ /* 0x004fe20000410000 */
[----:B------:R-:W1:Y:S01]  /*6660*/  MUFU.EX2 R21, R2 ;  /* 0x0000000200157308 */ /* 0x000e620000000800 */
[--C-:B------:R-:W-:Y:S02]  /*6670*/  FFMA.FTZ R4, R182, c[0x0][0x2d0], -R176.reuse ;  /* 0x0000b400b6047a23 */ /* 0x100fe400000108b0 */
[--C-:B------:R-:W-:Y:S02]  /*6680*/  FFMA.FTZ R14, R12, c[0x0][0x2d0], -R176.reuse ;  /* 0x0000b4000c0e7a23 */ /* 0x100fe400000108b0 */
[--C-:B---3--:R-:W-:Y:S02]  /*6690*/  FFMA.FTZ R3, R178, c[0x0][0x2d0], -R175.reuse ;  /* 0x0000b400b2037a23 */ /* 0x108fe400000108af */
[----:B------:R-:W-:Y:S02]  /*66a0*/  FFMA.FTZ R106, R199, c[0x0][0x2d0], -R176 ;  /* 0x0000b400c76a7a23 */ /* 0x000fe400000108b0 */
[C---:B------:R-:W-:Y:S01]  /*66b0*/  FMUL.FTZ R25, R100.reuse, R129 ;  /* 0x0000008164197220 */ /* 0x040fe20000410000 */
[----:B------:R2:W-:Y:S01]  /*66c0*/  MUFU.EX2 R24, R3 ;  /* 0x0000000300187308 */ /* 0x0005e20000000800 */
[C---:B------:R-:W-:Y:S01]  /*66d0*/  FMUL.FTZ R28, R100.reuse, R132 ;  /* 0x00000084641c7220 */ /* 0x040fe20000410000 */
[----:B------:R-:W-:Y:S01]  /*66e0*/  MOV R129, R51 ;  /* 0x0000003300817202 */ /* 0x000fe20000000f00 */
[C---:B------:R-:W-:Y:S02]  /*66f0*/  FMUL.FTZ R45, R100.reuse, R149 ;  /* 0x00000095642d7220 */ /* 0x040fe40000410000 */
[C---:B----4-:R-:W-:Y:S02]  /*6700*/  FMUL.FTZ R44, R100.reuse, R148 ;  /* 0x00000094642c7220 */ /* 0x050fe40000410000 */
[C---:B------:R-:W-:Y:S02]  /*6710*/  FMUL.FTZ R51, R101.reuse, R155 ;  /* 0x0000009b65337220 */ /* 0x040fe40000410000 */
[C---:B------:R-:W-:Y:S01]  /*6720*/  FMUL.FTZ R57, R100.reuse, R161 ;  /* 0x000000a164397220 */ /* 0x040fe20000410000 */
[----:B------:R-:W-:Y:S01]  /*6730*/  MUFU.EX2 R242, R4 ;  /* 0x0000000400f27308 */ /* 0x000fe20000000800 */
[C---:B------:R-:W-:Y:S02]  /*6740*/  FMUL.FTZ R61, R100.reuse, R165 ;  /* 0x000000a5643d7220 */ /* 0x040fe40000410000 */
[----:B------:R-:W-:Y:S01]  /*6750*/  FMUL.FTZ R72, R100, R72 ;  /* 0x0000004864487220 */ /* 0x000fe20000410000 */
[----:B-1----:R-:W-:Y:S01]  /*6760*/  MOV R182, R21 ;  /* 0x0000001500b67202 */ /* 0x002fe20000000f00 */
[--C-:B------:R-:W-:Y:S02]  /*6770*/  FFMA.FTZ R2, R16, c[0x0][0x2d0], -R174.reuse ;  /* 0x0000b40010027a23 */ /* 0x100fe400000108ae */
[----:B------:R-:W-:Y:S02]  /*6780*/  FMUL.FTZ R16, R102, R120 ;  /* 0x0000007866107220 */ /* 0x000fe40000410000 */
[C---:B------:R-:W-:Y:S01]  /*6790*/  FMUL.FTZ R73, R100.reuse, R73 ;  /* 0x0000004964497220 */ /* 0x040fe20000410000 */
[----:B------:R1:W3:Y:S01]  /*67a0*/  MUFU.EX2 R245, R2 ;  /* 0x0000000200f57308 */ /* 0x0002e20000000800 */
[C---:B------:R-:W-:Y:S02]  /*67b0*/  FMUL.FTZ R76, R100.reuse, R76 ;  /* 0x0000004c644c7220 */ /* 0x040fe40000410000 */
[----:B------:R-:W-:Y:S02]  /*67c0*/  FMUL.FTZ R77, R100, R77 ;  /* 0x0000004d644d7220 */ /* 0x000fe40000410000 */
[--C-:B--2---:R-:W-:Y:S02]  /*67d0*/  FFMA.FTZ R3, R18, c[0x0][0x2d0], -R175.reuse ;  /* 0x0000b40012037a23 */ /* 0x104fe400000108af */
[----:B------:R-:W-:Y:S02]  /*67e0*/  FMUL.FTZ R18, R101, R122 ;  /* 0x0000007a65127220 */ /* 0x000fe40000410000 */
[C---:B------:R-:W-:Y:S01]  /*67f0*/  FMUL.FTZ R88, R100.reuse, R88 ;  /* 0x0000005864587220 */ /* 0x040fe20000410000 */
[----:B------:R2:W4:Y:S01]  /*6800*/  MUFU.EX2 R244, R3 ;  /* 0x0000000300f47308 */ /* 0x0005220000000800 */
[C---:B------:R-:W-:Y:S02]  /*6810*/  FMUL.FTZ R89, R100.reuse, R89 ;  /* 0x0000005964597220 */ /* 0x040fe40000410000 */
[C---:B------:R-:W-:Y:S02]  /*6820*/  FMUL.FTZ R92, R100.reuse, R92 ;  /* 0x0000005c645c7220 */ /* 0x040fe40000410000 */
[----:B------:R-:W-:Y:S05]  /*6830*/  FMUL.FTZ R93, R100, R93 ;  /* 0x0000005d645d7220 */ /* 0x000fea0000410000 */
[----:B------:R-:W-:Y:S01]  /*6840*/  MUFU.EX2 R178, R14 ;  /* 0x0000000e00b27308 */ /* 0x000fe20000000800 */
[----:B-1----:R-:W-:Y:S01]  /*6850*/  FFMA.FTZ R2, R17, c[0x0][0x2d0], -R174 ;  /* 0x0000b40011027a23 */ /* 0x002fe200000108ae */
[----:B---3--:R-:W-:Y:S01]  /*6860*/  MOV R132, R245 ;  /* 0x000000f500847202 */ /* 0x008fe20000000f00 */
[----:B------:R-:W-:Y:S07]  /*6870*/  FMUL.FTZ R17, R102, R121 ;  /* 0x0000007966117220 */ /* 0x000fee0000410000 */
[----:B------:R1:W-:Y:S01]  /*6880*/  MUFU.EX2 R241, R2 ;  /* 0x0000000200f17308 */ /* 0x0003e20000000800 */
[----:B--2---:R-:W-:Y:S01]  /*6890*/  FFMA.FTZ R3, R19, c[0x0][0x2d0], -R175 ;  /* 0x0000b40013037a23 */ /* 0x004fe200000108af */
[----:B----4-:R-:W-:Y:S01]  /*68a0*/  MOV R133, R244 ;  /* 0x000000f400857202 */ /* 0x010fe20000000f00 */
[----:B------:R-:W-:Y:S07]  /*68b0*/  FMUL.FTZ R19, R101, R123 ;  /* 0x0000007b65137220 */ /* 0x000fee0000410000 */
[----:B------:R2:W-:Y:S01]  /*68c0*/  MUFU.EX2 R20, R3 ;  /* 0x0000000300147308 */ /* 0x0005e20000000800 */
[----:B-1----:R-:W1:Y:S01]  /*68d0*/  SHFL.BFLY PT, R2, R0, 0x1, 0x1f ;  /* 0x0c201f0000027f89 */ /* 0x002e6200000e0000 */
[----:B--2---:R-:W-:Y:S01]  /*68e0*/  @P0 IADD3 R3, P1, R22, UR19, RZ ;  /* 0x0000001316030c10 */ /* 0x004fe2000ff3e0ff */
[----:B------:R-:W-:Y:S03]  /*68f0*/  @UP0 UIADD3.X UR19, UR9, UR18, UR8, UP5, UP4 ;  /* 0x0000001209130290 */ /* 0x000fe6000afe8408 */
[----:B------:R-:W-:Y:S02]  /*6900*/  @P0 LEA R10, P3, R3, c[0x0][0x1c8], 0x1 ;  /* 0x00007200030a0a11 */ /* 0x000fe400078608ff */
[----:B------:R-:W-:Y:S01]  /*6910*/  @P0 IADD3.X R4, R23, UR18, RZ, P1, !PT ;  /* 0x0000001217040c10 */ /* 0x000fe20008ffe4ff */
[----:B------:R-:W-:Y:S01]  /*6920*/  @UP0 UIADD3.X UR18, UR10, UR18, URZ, UP3, !UPT ;  /* 0x000000120a120290 */ /* 0x000fe20009ffe43f */
[----:B-----5:R-:W-:Y:S02]  /*6930*/  @P0 IADD3 R7, P2, P1, R26, UR20, R234 ;  /* 0x000000141a070c10 */ /* 0x020fe4000f95e0ea */
[----:B------:R-:W-:Y:S01]  /*6940*/  @P0 LEA.HI.X R11, R3, c[0x0][0x1cc], R4, 0x1, P3 ;  /* 0x00007300030b0a11 */ /* 0x000fe200018f0c04 */
[----:B------:R-:W-:Y:S01]  /*6950*/  FFMA.FTZ R3, R181, c[0x0][0x2d0], -R176 ;  /* 0x0000b400b5037a23 */ /* 0x000fe200000108b0 */
[----:B------:R-:W-:Y:S01]  /*6960*/  @UP0 UIADD3.X UR20, UR9, UR18, UR8, UP2, UP1 ;  /* 0x0000001209140290 */ /* 0x000fe200097e2408 */
[--C-:B------:R-:W-:Y:S02]  /*6970*/  @P0 IADD3.X R9, R8, UR19, R251.reuse, P2, P1 ;  /* 0x0000001308090c10 */ /* 0x100fe400097e24fb */
[----:B------:R2:W-:Y:S01]  /*6980*/  MUFU.EX2 R181, R3 ;  /* 0x0000000300b57308 */ /* 0x0005e20000000800 */
[----:B------:R-:W-:Y:S01]  /*6990*/  @P0 IADD3 R5, P3, P2, R26, UR22, R234 ;  /* 0x000000161a050c10 */ /* 0x000fe2000fa7e0ea */
[----:B------:R3:W-:Y:S01]  /*69a0*/  @P0 LDGSTS.E.BYPASS.LTC128B.128 [R233+0x3100], [R10.64], !P6 ;  /* 0x031000000ae90fae */ /* 0x0007e2000f101d50 */
[----:B-1----:R-:W-:Y:S02]  /*69b0*/  FMNMX.FTZ R2, R0, R2, !PT ;  /* 0x0000000200027209 */ /* 0x002fe40007810000 */
[----:B------:R-:W-:Y:S02]  /*69c0*/  @P0 IADD3.X R13, R8, UR20, R251, P3, P2 ;  /* 0x00000014080d0c10 */ /* 0x000fe40009fe44fb */
[C---:B------:R-:W-:Y:S01]  /*69d0*/  @P0 LEA R6, P3, R7.reuse, c[0x0][0x1c8], 0x1 ;  /* 0x0000720007060a11 */ /* 0x040fe200078608ff */
[----:B------:R-:W-:Y:S02]  /*69e0*/  FADD.FTZ R0, -R2, R107 ;  /* 0x0000006b02007221 */ /* 0x000fe40000010100 */
[----:B------:R1:W-:Y:S01]  /*69f0*/  MUFU.EX2 R251, R40 ;  /* 0x0000002800fb7308 */ /* 0x0003e20000000800 */
[----:B------:R-:W-:Y:S01]  /*6a00*/  @P0 LEA.HI.X R7, R7, c[0x0][0x1cc], R9, 0x1, P3 ;  /* 0x0000730007070a11 */ /* 0x000fe200018f0c09 */
[----:B------:R-:W-:Y:S02]  /*6a10*/  FMUL.FTZ R0, R0, c[0x0][0x2d0] ;  /* 0x0000b40000007a20 */ /* 0x000fe40000410000 */
[----:B------:R-:W-:Y:S02]  /*6a20*/  FFMA.FTZ R107, R215, c[0x0][0x2d0], -R175 ;  /* 0x0000b400d76b7a23 */ /* 0x000fe400000108af */
[----:B------:R4:W-:Y:S04]  /*6a30*/  @P0 LDGSTS.E.BYPASS.LTC128B.128 [R233+0x4100], [R6.64+0x40], !P5 ;  /* 0x0410004006e90fae */ /* 0x0009e8000e901d50 */
[----:B------:R-:W3:Y:S01]  /*6a40*/  MUFU.EX2 R0, R0 ;  /* 0x0000000000007308 */ /* 0x000ee20000000800 */
[----:B--2---:R-:W-:Y:S03]  /*6a50*/  @P0 IADD3 R3, P1, R22, UR21, RZ ;  /* 0x0000001516030c10 */ /* 0x004fe6000ff3e0ff */
[----:B------:R4:W-:Y:S01]  /*6a60*/  @P0 LDGSTS.E.BYPASS.LTC128B.128 [R233+0x5100], [R6.64+0x80], !P4 ;  /* 0x0510008006e90fae */ /* 0x0009e2000e101d50 */
[----:B------:R-:W-:Y:S02]  /*6a70*/  @P0 LEA R8, P2, R3, c[0x0][0x1c8], 0x1 ;  /* 0x0000720003080a11 */ /* 0x000fe400078408ff */
[----:B------:R-:W-:Y:S02]  /*6a80*/  @P0 IADD3.X R12, R23, UR18, RZ, P1, !PT ;  /* 0x00000012170c0c10 */ /* 0x000fe40008ffe4ff */
[----:B------:R-:W-:Y:S02]  /*6a90*/  @P0 LEA R4, P1, R5, c[0x0][0x1c8], 0x1 ;  /* 0x0000720005040a11 */ /* 0x000fe400078208ff */
[----:B------:R-:W-:Y:S01]  /*6aa0*/  @P0 LEA.HI.X R9, R3, c[0x0][0x1cc], R12, 0x1, P2 ;  /* 0x0000730003090a11 */ /* 0x000fe200010f0c0c */
[--C-:B------:R-:W-:Y:S01]  /*6ab0*/  FFMA.FTZ R3, R180, c[0x0][0x2d0], -R176.reuse ;  /* 0x0000b400b4037a23 */ /* 0x100fe200000108b0 */
[----:B------:R-:W-:Y:S01]  /*6ac0*/  @P0 LEA.HI.X R5, R5, c[0x0][0x1cc], R13, 0x1, P1 ;  /* 0x0000730005050a11 */ /* 0x000fe200008f0c0d */
[C---:B------:R-:W-:Y:S02]  /*6ad0*/  FMUL.FTZ R12, R100.reuse, R116 ;  /* 0x00000074640c7220 */ /* 0x040fe40000410000 */
[----:B------:R2:W-:Y:S01]  /*6ae0*/  @P0 LDGSTS.E.BYPASS.LTC128B.128 [R233+0x3900], [R8.64], !P6 ;  /* 0x0390000008e90fae */ /* 0x0005e2000f101d50 */
[----:B------:R5:W5:Y:S01]  /*6af0*/  MUFU.EX2 R180, R3 ;  /* 0x0000000300b47308 */ /* 0x000b620000000800 */
[C---:B------:R-:W-:Y:S02]  /*6b00*/  FMUL.FTZ R13, R100.reuse, R117 ;  /* 0x00000075640d7220 */ /* 0x040fe40000410000 */
[----:B-1----:R-:W-:Y:S01]  /*6b10*/  FMUL.FTZ R40, R100, R144 ;  /* 0x0000009064287220 */ /* 0x002fe20000410000 */
[----:B------:R-:W-:Y:S01]  /*6b20*/  MOV R144, R41 ;  /* 0x0000002900907202 */ /* 0x000fe20000000f00 */
[C---:B---3--:R-:W-:Y:S02]  /*6b30*/  FMUL.FTZ R10, R0.reuse, R110 ;  /* 0x0000006e000a7220 */ /* 0x048fe40000410000 */
[----:B------:R1:W-:Y:S01]  /*6b40*/  @P0 LDGSTS.E.BYPASS.LTC128B.128 [R233+0x4900], [R4.64+0x40], !P5 ;  /* 0x0490004004e90fae */ /* 0x0003e2000e901d50 */
[C---:B------:R-:W-:Y:S02]  /*6b50*/  FMUL.FTZ R11, R0.reuse, R111 ;  /* 0x0000006f000b7220 */ /* 0x040fe40000410000 */
[C---:B------:R-:W-:Y:S02]  /*6b60*/  FMUL.FTZ R14, R0.reuse, R118 ;  /* 0x00000076000e7220 */ /* 0x040fe40000410000 */
[----:B----4-:R-:W-:Y:S02]  /*6b70*/  FMUL.FTZ R7, R101, R115 ;  /* 0x0000007365077220 */ /* 0x010fe40000410000 */
[C---:B------:R-:W-:Y:S01]  /*6b80*/  FMUL.FTZ R30, R0.reuse, R134 ;  /* 0x00000086001e7220 */ /* 0x040fe20000410000 */
[----:B------:R1:W-:Y:S01]  /*6b90*/  @P0 LDGSTS.E.BYPASS.LTC128B.128 [R233+0x5900], [R4.64+0x80], !P4 ;  /* 0x0590008004e90fae */ /* 0x0003e2000e101d50 */
[----:B------:R-:W-:Y:S01]  /*6ba0*/  MOV R134, R242 ;  /* 0x000000f200867202 */ /* 0x000fe20000000f00 */
[C---:B------:R-:W-:Y:S01]  /*6bb0*/  FMUL.FTZ R26, R0.reuse, R130 ;  /* 0x00000082001a7220 */ /* 0x040fe20000410000 */
[----:B------:R-:W-:Y:S01]  /*6bc0*/  MOV R130, R50 ;  /* 0x0000003200827202 */ /* 0x000fe20000000f00 */
[C---:B------:R-:W-:Y:S01]  /*6bd0*/  FMUL.FTZ R27, R0.reuse, R131 ;  /* 0x00000083001b7220 */ /* 0x040fe20000410000 */
[----:B------:R-:W-:Y:S01]  /*6be0*/  MOV R131, R49 ;  /* 0x0000003100837202 */ /* 0x000fe20000000f00 */
[----:B------:R-:W-:Y:S01]  /*6bf0*/  FMUL.FTZ R31, R0, R135 ;  /* 0x00000087001f7220 */ /* 0x000fe20000410000 */
[----:B------:R-:W-:Y:S01]  /*6c00*/  MOV R135, R241 ;  /* 0x000000f100877202 */ /* 0x000fe20000000f00 */
[----:B------:R-:W-:Y:S01]  /*6c10*/  LDSM.16.MT88.4 R36, [R218+0x100] ;  /* 0x00010000da24783b */ /* 0x000fe20000004200 */
[----:B-----5:R-:W-:Y:S01]  /*6c20*/  FMUL.FTZ R3, R2, c[0x0][0x2d0] ;  /* 0x0000b40002037a20 */ /* 0x020fe20000410000 */
[----:B------:R-:W-:Y:S01]  /*6c30*/  F2FP.BF16.PACK_AB R110, R180, R178 ;  /* 0x000000b2b46e723e */ /* 0x000fe200000010ff */
[----:B--2---:R-:W-:Y:S01]  /*6c40*/  FMUL.FTZ R8, R100, R108 ;  /* 0x0000006c64087220 */ /* 0x004fe20000410000 */
[----:B------:R-:W-:Y:S01]  /*6c50*/  F2FP.BF16.PACK_AB R108, R181, R242 ;  /* 0x000000f2b56c723e */ /* 0x000fe200000010ff */
[----:B------:R-:W-:Y:S01]  /*6c60*/  FFMA.FTZ R6, R184, c[0x0][0x2d0], -R3 ;  /* 0x0000b400b8067a23 */ /* 0x000fe20000010803 */
[----:B------:R-:W-:Y:S01]  /*6c70*/  MOV R184, R20 ;  /* 0x0000001400b87202 */ /* 0x000fe20000000f00 */
[----:B------:R-:W-:Y:S01]  /*6c80*/  FMUL.FTZ R9, R100, R109 ;  /* 0x0000006d64097220 */ /* 0x000fe20000410000 */
[----:B------:R-:W2:Y:S01]  /*6c90*/  LDSM.16.MT88.4 R20, [R217+0x100] ;  /* 0x00010000d914783b */ /* 0x000ea20000004200 */
[----:B------:R3:W-:Y:S01]  /*6ca0*/  MUFU.EX2 R206, R6 ;  /* 0x0000000600ce7308 */ /* 0x0007e20000000800 */
[----:B------:R-:W-:Y:S01]  /*6cb0*/  F2FP.BF16.PACK_AB R115, R184, R244 ;  /* 0x000000f4b873723e */ /* 0x000fe200000010ff */
[----:B------:R-:W-:Y:S01]  /*6cc0*/  FMUL.FTZ R41, R100, R145 ;  /* 0x0000009164297220 */ /* 0x000fe20000410000 */
[----:B------:R-:W-:Y:S01]  /*6cd0*/  MOV R145, R56 ;  /* 0x0000003800917202 */ /* 0x000fe20000000f00 */
[----:B------:R-:W-:Y:S02]  /*6ce0*/  FFMA.FTZ R56, R197, c[0x0][0x2d0], -R175 ;  /* 0x0000b400c5387a23 */ /* 0x000fe400000108af */
[C---:B------:R-:W-:Y:S01]  /*6cf0*/  FMUL.FTZ R42, R0.reuse, R146 ;  /* 0x00000092002a7220 */ /* 0x040fe20000410000 */
[----:B------:R-:W4:Y:S01]  /*6d00*/  LDSM.16.MT88.4 R52, [R217+0x1100] ;  /* 0x00110000d934783b */ /* 0x000f220000004200 */
[----:B------:R-:W-:Y:S01]  /*6d10*/  FMUL.FTZ R43, R0, R147 ;  /* 0x00000093002b7220 */ /* 0x000fe20000410000 */
[----:B------:R-:W-:Y:S01]  /*6d20*/  MOV R146, R191 ;  /* 0x000000bf00927202 */ /* 0x000fe20000000f00 */
[--C-:B-1----:R-:W-:Y:S01]  /*6d30*/  FFMA.FTZ R4, R185, c[0x0][0x2d0], -R3.reuse ;  /* 0x0000b400b9047a23 */ /* 0x102fe20000010803 */
[----:B------:R1:W-:Y:S01]  /*6d40*/  MUFU.EX2 R244, R106 ;  /* 0x0000006a00f47308 */ /* 0x0003e20000000800 */
[----:B------:R-:W-:Y:S01]  /*6d50*/  FMUL.FTZ R5, R102, R113 ;  /* 0x0000007166057220 */ /* 0x000fe20000410000 */
[----:B------:R-:W-:Y:S01]  /*6d60*/  MOV R147, R237 ;  /* 0x000000ed00937202 */ /* 0x000fe20000000f00 */
[C---:B------:R-:W-:Y:S01]  /*6d70*/  FMUL.FTZ R46, R0.reuse, R150 ;  /* 0x00000096002e7220 */ /* 0x040fe20000410000 */
[----:B------:R-:W-:Y:S01]  /*6d80*/  MOV R185, R246 ;  /* 0x000000f600b97202 */ /* 0x000fe20000000f00 */
[----:B------:R-:W-:Y:S01]  /*6d90*/  FMUL.FTZ R47, R0, R151 ;  /* 0x00000097002f7220 */ /* 0x000fe20000410000 */
[----:B------:R-:W-:Y:S01]  /*6da0*/  LDSM.16.MT88.4 R120, [R217+0x2100] ;  /* 0x00210000d978783b */ /* 0x000fe20000004200 */
[----:B------:R-:W-:Y:S02]  /*6db0*/  FMUL.FTZ R49, R102, R153 ;  /* 0x0000009966317220 */ /* 0x000fe40000410000 */
[C---:B------:R-:W-:Y:S01]  /*6dc0*/  FMUL.FTZ R50, R101.reuse, R154 ;  /* 0x0000009a65327220 */ /* 0x040fe20000410000 */
[----:B------:R-:W5:Y:S01]  /*6dd0*/  MUFU.EX2 R207, R4 ;  /* 0x0000000400cf7308 */ /* 0x000f620000000800 */
[C---:B------:R-:W-:Y:S02]  /*6de0*/  FMUL.FTZ R58, R0.reuse, R162 ;  /* 0x000000a2003a7220 */ /* 0x040fe40000410000 */
[----:B---3--:R-:W-:Y:S01]  /*6df0*/  FMUL.FTZ R6, R101, R114 ;  /* 0x0000007265067220 */ /* 0x008fe20000410000 */
[----:B------:R-:W-:Y:S01]  /*6e00*/  F2FP.BF16.PACK_AB R114, R241, R245 ;  /* 0x000000f5f172723e */ /* 0x000fe200000010ff */
[C---:B------:R-:W-:Y:S01]  /*6e10*/  FMUL.FTZ R59, R0.reuse, R163 ;  /* 0x000000a3003b7220 */ /* 0x040fe20000410000 */
[----:B------:R-:W0:Y:S01]  /*6e20*/  LDGDEPBAR ;  /* 0x00000000000079af */ /* 0x000e220000000000 */
[C---:B------:R-:W-:Y:S02]  /*6e30*/  FMUL.FTZ R62, R0.reuse, R166 ;  /* 0x000000a6003e7220 */ /* 0x040fe40000410000 */
[C---:B------:R-:W-:Y:S01]  /*6e40*/  FMUL.FTZ R63, R0.reuse, R167 ;  /* 0x000000a7003f7220 */ /* 0x040fe20000410000 */
[----:B------:R3:W-:Y:S01]  /*6e50*/  MUFU.EX2 R246, R60 ;  /* 0x0000003c00f67308 */ /* 0x0007e20000000800 */
[C---:B------:R-:W-:Y:S02]  /*6e60*/  FMUL.FTZ R74, R0.reuse, R74 ;  /* 0x0000004a004a7220 */ /* 0x040fe40000410000 */
[----:B------:R-:W-:Y:S02]  /*6e70*/  FMUL.FTZ R75, R0, R75 ;  /* 0x0000004b004b7220 */ /* 0x000fe40000410000 */
[--C-:B-1----:R-:W-:Y:S02]  /*6e80*/  FFMA.FTZ R106, R198, c[0x0][0x2d0], -R176.reuse ;  /* 0x0000b400c66a7a23 */ /* 0x102fe400000108b0 */
[C---:B------:R-:W-:Y:S02]  /*6e90*/  FMUL.FTZ R78, R0.reuse, R78 ;  /* 0x0000004e004e7220 */ /* 0x040fe40000410000 */
[C---:B------:R-:W-:Y:S01]  /*6ea0*/  FMUL.FTZ R79, R0.reuse, R79 ;  /* 0x0000004f004f7220 */ /* 0x040fe20000410000 */
[----:B------:R1:W-:Y:S01]  /*6eb0*/  MUFU.EX2 R243, R106 ;  /* 0x0000006a00f37308 */ /* 0x0003e20000000800 */
[C---:B------:R-:W-:Y:S02]  /*6ec0*/  FMUL.FTZ R90, R0.reuse, R90 ;  /* 0x0000005a005a7220 */ /* 0x040fe40000410000 */
[----:B------:R-:W-:Y:S01]  /*6ed0*/  FMUL.FTZ R91, R0, R91 ;  /* 0x0000005b005b7220 */ /* 0x000fe20000410000 */
[----:B-----5:R-:W-:Y:S01]  /*6ee0*/  F2FP.BF16.PACK_AB R109, R207, R206 ;  /* 0x000000cecf6d723e */ /* 0x020fe200000010ff */
[--C-:B------:R-:W-:Y:S01]  /*6ef0*/  FFMA.FTZ R4, R183, c[0x0][0x2d0], -R3.reuse ;  /* 0x0000b400b7047a23 */ /* 0x100fe20000010803 */
[----:B------:R-:W-:Y:S01]  /*6f00*/  MOV R183, R24 ;  /* 0x0000001800b77202 */ /* 0x000fe20000000f00 */
[----:B------:R-:W-:Y:S01]  /*6f10*/  FMUL.FTZ R24, R100, R128 ;  /* 0x0000008064187220 */ /* 0x000fe20000410000 */
[----:B------:R-:W-:Y:S01]  /*6f20*/  MOV R128, R238 ;  /* 0x000000ee00807202 */ /* 0x000fe20000000f00 */
[C---:B------:R-:W-:Y:S01]  /*6f30*/  FMUL.FTZ R94, R0.reuse, R94 ;  /* 0x0000005e005e7220 */ /* 0x040fe20000410000 */
[----:B------:R5:W-:Y:S01]  /*6f40*/  MUFU.EX2 R208, R4 ;  /* 0x0000000400d07308 */ /* 0x000be20000000800 */
[----:B------:R-:W-:Y:S01]  /*6f50*/  F2FP.BF16.PACK_AB R113, R183, R179 ;  /* 0x000000b3b771723e */ /* 0x000fe200000010ff */
[----:B------:R-:W-:Y:S02]  /*6f60*/  FMUL.FTZ R95, R0, R95 ;  /* 0x0000005f005f7220 */ /* 0x000fe40000410000 */
[----:B---3--:R-:W-:Y:S02]  /*6f70*/  FMUL.FTZ R60, R100, R164 ;  /* 0x000000a4643c7220 */ /* 0x008fe40000410000 */
[--C-:B------:R-:W-:Y:S04]  /*6f80*/  FFMA.FTZ R172, R172, c[0x0][0x2d0], -R3.reuse ;  /* 0x0000b400acac7a23 */ /* 0x100fe80000010803 */
[----:B------:R3:W-:Y:S01]  /*6f90*/  MUFU.EX2 R245, R64 ;  /* 0x0000004000f57308 */ /* 0x0007e20000000800 */
[--C-:B-1----:R-:W-:Y:S09]  /*6fa0*/  FFMA.FTZ R106, R201, c[0x0][0x2d0], -R176.reuse ;  /* 0x0000b400c96a7a23 */ /* 0x102ff200000108b0 */
[----:B------:R1:W-:Y:S01]  /*6fb0*/  MUFU.EX2 R242, R106 ;  /* 0x0000006a00f27308 */ /* 0x0003e20000000800 */
[--C-:B-----5:R-:W-:Y:S02]  /*6fc0*/  FFMA.FTZ R4, R15, c[0x0][0x2d0], -R3.reuse ;  /* 0x0000b4000f047a23 */ /* 0x120fe40000010803 */
[----:B------:R-:W-:Y:S02]  /*6fd0*/  FMUL.FTZ R15, R0, R119 ;  /* 0x00000077000f7220 */ /* 0x000fe40000410000 */
[----:B------:R-:W5:Y:S05]  /*6fe0*/  LDSM.16.MT88.4 R116, [R218+0x1100] ;  /* 0x00110000da74783b */ /* 0x000f6a0000004200 */
[----:B------:R2:W2:Y:S01]  /*6ff0*/  MUFU.EX2 R209, R4 ;  /* 0x0000000400d17308 */ /* 0x0004a20000000800 */
[----:B---3--:R-:W-:Y:S02]  /*7000*/  FMUL.FTZ R64, R102, R168 ;  /* 0x000000a866407220 */ /* 0x008fe40000410000 */
[----:B------:R-:W-:Y:S01]  /*7010*/  LDSM.16.MT88.4 R168, [R218+0x1d00] ;  /* 0x001d0000daa8783b */ /* 0x000fe20000004200 */
[----:B-1----:R-:W-:Y:S06]  /*7020*/  FFMA.FTZ R106, R200, c[0x0][0x2d0], -R176 ;  /* 0x0000b400c86a7a23 */ /* 0x002fec00000108b0 */
[----:B------:R1:W-:Y:S01]  /*7030*/  MUFU.EX2 R241, R106 ;  /* 0x0000006a00f17308 */ /* 0x0003e20000000800 */
[----:B--2---:R-:W-:Y:S01]  /*7040*/  FMUL.FTZ R4, R102, R112 ;  /* 0x0000007066047220 */ /* 0x004fe20000410000 */
[----:B------:R-:W-:Y:S02]  /*7050*/  F2FP.BF16.PACK_AB R112, R182, R177 ;  /* 0x000000b1b670723e */ /* 0x000fe400000010ff */
[----:B------:R-:W-:Y:S05]  /*7060*/  F2FP.BF16.PACK_AB R111, R209, R208 ;  /* 0x000000d0d16f723e */ /* 0x000fea00000010ff */
[-C--:B------:R-:W-:Y:S08]  /*7070*/  HMMA.16816.F32.BF16 R4, R112, R20.reuse, R4 ;  /* 0x000000147004723c */ /* 0x080ff00000041804 */
[C---:B------:R-:W-:Y:S04]  /*7080*/  HMMA.16816.F32.BF16 R8, R108.reuse, R20, R8 ;  /* 0x000000146c08723c */ /* 0x040fe80000041808 */
[--C-:B-1----:R-:W-:Y:S03]  /*7090*/  FFMA.FTZ R106, R202, c[0x0][0x2d0], -R3.reuse ;  /* 0x0000b400ca6a7a23 */ /* 0x102fe60000010803 */
[C---:B------:R-:W-:Y:S01]  /*70a0*/  FMUL.FTZ R20, R102.reuse, R124 ;  /* 0x0000007c66147220 */ /* 0x040fe20000410000 */
[-C--:B------:R-:W-:Y:S01]  /*70b0*/  HMMA.16816.F32.BF16 R12, R108, R22.reuse, R12 ;  /* 0x000000166c0c723c */ /* 0x080fe2000004180c */
[----:B------:R1:W-:Y:S03]  /*70c0*/  MUFU.EX2 R197, R106 ;  /* 0x0000006a00c57308 */ /* 0x0003e60000000800 */
[----:B------:R-:W-:Y:S04]  /*70d0*/  FMUL.FTZ R21, R102, R125 ;  /* 0x0000007d66157220 */ /* 0x000fe80000410000 */
[C---:B------:R-:W-:Y:S07]  /*70e0*/  HMMA.16816.F32.BF16 R16, R112.reuse, R22, R16 ;  /* 0x000000167010723c */ /* 0x040fee0000041810 */
[C---:B------:R-:W-:Y:S02]  /*70f0*/  FMUL.FTZ R22, R101.reuse, R126 ;  /* 0x0000007e65167220 */ /* 0x040fe40000410000 */
[----:B------:R-:W-:Y:S02]  /*7100*/  FMUL.FTZ R23, R101, R127 ;  /* 0x0000007f65177220 */ /* 0x000fe40000410000 */
[----:B------:R-:W-:Y:S05]  /*7110*/  LDSM.16.MT88.4 R124, [R218+0x500] ;  /* 0x00050000da7c783b */ /* 0x000fea0000004200 */
[-C--:B------:R-:W-:Y:S03]  /*7120*/  HMMA.16816.F32.BF16 R20, R112, R36.reuse, R20 ;  /* 0x000000247014723c */ /* 0x080fe60000041814 */
[----:B-1----:R-:W-:Y:S05]  /*7130*/  FFMA.FTZ R106, R204, c[0x0][0x2d0], -R3 ;  /* 0x0000b400cc6a7a23 */ /* 0x002fea0000010803 */
[C---:B------:R-:W-:Y:S07]  /*7140*/  HMMA.16816.F32.BF16 R24, R108.reuse, R36, R24 ;  /* 0x000000246c18723c */ /* 0x040fee0000041818 */
[--C-:B------:R-:W-:Y:S01]  /*7150*/  FFMA.FTZ R36, R192, c[0x0][0x2d0], -R174.reuse ;  /* 0x0000b400c0247a23 */ /* 0x100fe200000108ae */
[-C--:B------:R-:W-:Y:S03]  /*7160*/  HMMA.16816.F32.BF16 R28, R108, R38.reuse, R28 ;  /* 0x000000266c1c723c */ /* 0x080fe6000004181c */
[----:B------:R1:W2:Y:S01]  /*7170*/  MUFU.EX2 R252, R36 ;  /* 0x0000002400fc7308 */ /* 0x0002a20000000800 */
[C---:B------:R-:W-:Y:S01]  /*7180*/  FMUL.FTZ R37, R102.reuse, R141 ;  /* 0x0000008d66257220 */ /* 0x040fe20000410000 */
[----:B------:R-:W-:Y:S01]  /*7190*/  MOV R192, R48 ;  /* 0x0000003000c07202 */ /* 0x000fe20000000f00 */
[--C-:B------:R-:W-:Y:S01]  /*71a0*/  FFMA.FTZ R48, R187, c[0x0][0x2d0], -R174.reuse ;  /* 0x0000b400bb307a23 */ /* 0x100fe200000108ae */
[----:B------:R-:W-:Y:S01]  /*71b0*/  MOV R141, R240 ;  /* 0x000000f0008d7202 */ /* 0x000fe20000000f00 */
[C---:B------:R-:W-:Y:S07]  /*71c0*/  HMMA.16816.F32.BF16 R32, R112.reuse, R38, R32 ;  /* 0x000000267020723c */ /* 0x040fee0000041820 */
[C---:B------:R-:W-:Y:S01]  /*71d0*/  FMUL.FTZ R38, R101.reuse, R142 ;  /* 0x0000008e65267220 */ /* 0x040fe20000410000 */
[----:B------:R-:W-:Y:S01]  /*71e0*/  MOV R142, R247 ;  /* 0x000000f7008e7202 */ /* 0x000fe20000000f00 */
[C---:B------:R-:W-:Y:S01]  /*71f0*/  FMUL.FTZ R39, R101.reuse, R143 ;  /* 0x0000008f65277220 */ /* 0x040fe20000410000 */
[----:B------:R3:W-:Y:S02]  /*7200*/  MUFU.EX2 R247, R56 ;  /* 0x0000003800f77308 */ /* 0x0007e40000000800 */
[----:B------:R-:W-:Y:S01]  /*7210*/  MOV R143, R239 ;  /* 0x000000ef008f7202 */ /* 0x000fe20000000f00 */
[----:B-1----:R-:W-:Y:S01]  /*7220*/  FMUL.FTZ R36, R102, R140 ;  /* 0x0000008c66247220 */ /* 0x002fe20000410000 */
[----:B------:R-:W-:Y:S06]  /*7230*/  MOV R140, R249 ;  /* 0x000000f9008c7202 */ /* 0x000fec0000000f00 */
[----:B------:R1:W1:Y:S01]  /*7240*/  MUFU.EX2 R249, R48 ;  /* 0x0000003000f97308 */ /* 0x0002620000000800 */
[-C--:B----4-:R-:W-:Y:S08]  /*7250*/  HMMA.16816.F32.BF16 R36, R112, R52.reuse, R36 ;  /* 0x000000347024723c */ /* 0x090ff00000041824 */
[C---:B------:R-:W-:Y:S04]  /*7260*/  HMMA.16816.F32.BF16 R40, R108.reuse, R52, R40 ;  /* 0x000000346c28723c */ /* 0x040fe80000041828 */
[----:B---3--:R-:W-:Y:S03]  /*7270*/  FMUL.FTZ R56, R100, R160 ;  /* 0x000000a064387220 */ /* 0x008fe60000410000 */
[----:B------:R-:W-:Y:S01]  /*7280*/  FFMA.FTZ R52, R196, c[0x0][0x2d0], -R175 ;  /* 0x0000b400c4347a23 */ /* 0x000fe200000108af */
[-C--:B------:R-:W-:Y:S01]  /*7290*/  HMMA.16816.F32.BF16 R44, R108, R54.reuse, R44 ;  /* 0x000000366c2c723c */ /* 0x080fe2000004182c */
[----:B------:R3:W-:Y:S03]  /*72a0*/  MUFU.EX2 R196, R106 ;  /* 0x0000006a00c47308 */ /* 0x0007e60000000800 */
[C---:B-1----:R-:W-:Y:S02]  /*72b0*/  FMUL.FTZ R48, R102.reuse, R152 ;  /* 0x0000009866307220 */ /* 0x042fe40000410000 */
[----:B------:R-:W-:Y:S01]  /*72c0*/  LDSM.16.MT88.4 R152, [R217+0x1d00] ;  /* 0x001d0000d998783b */ /* 0x000fe20000004200 */
[C---:B------:R-:W-:Y:S04]  /*72d0*/  FMUL.FTZ R53, R102.reuse, R157 ;  /* 0x0000009d66357220 */ /* 0x040fe80000410000 */
[C---:B------:R-:W-:Y:S01]  /*72e0*/  HMMA.16816.F32.BF16 R48, R112.reuse, R54, R48 ;  /* 0x000000367030723c */ /* 0x040fe20000041830 */
[----:B------:R1:W4:Y:S06]  /*72f0*/  MUFU.EX2 R248, R52 ;  /* 0x0000003400f87308 */ /* 0x00032c0000000800 */
[C---:B------:R-:W-:Y:S02]  /*7300*/  FMUL.FTZ R54, R101.reuse, R158 ;  /* 0x0000009e65367220 */ /* 0x040fe40000410000 */
[----:B------:R-:W-:Y:S03]  /*7310*/  FMUL.FTZ R55, R101, R159 ;  /* 0x0000009f65377220 */ /* 0x000fe60000410000 */
[--C-:B---3--:R-:W-:Y:S04]  /*7320*/  FFMA.FTZ R106, R211, c[0x0][0x2d0], -R3.reuse ;  /* 0x0000b400d36a7a23 */ /* 0x108fe80000010803 */
[----:B------:R3:W-:Y:S01]  /*7330*/  MUFU.EX2 R191, R106 ;  /* 0x0000006a00bf7308 */ /* 0x0007e20000000800 */
[----:B-1----:R-:W-:Y:S07]  /*7340*/  FMUL.FTZ R52, R102, R156 ;  /* 0x0000009c66347220 */ /* 0x002fee0000410000 */
[-C--:B-----5:R-:W-:Y:S08]  /*7350*/  HMMA.16816.F32.BF16 R52, R112, R116.reuse, R52 ;  /* 0x000000747034723c */ /* 0x0a0ff00000041834 */
[C---:B------:R-:W-:Y:S04]  /*7360*/  HMMA.16816.F32.BF16 R56, R108.reuse, R116, R56 ;  /* 0x000000746c38723c */ /* 0x040fe80000041838 */
[----:B---3--:R-:W-:Y:S02]  /*7370*/  FFMA.FTZ R106, R214, c[0x0][0x2d0], -R3 ;  /* 0x0000b400d66a7a23 */ /* 0x008fe40000010803 */
[----:B------:R-:W-:Y:S02]  /*7380*/  MUFU.EX2 R214, R107 ;  /* 0x0000006b00d67308 */ /* 0x000fe40000000800 */
[-C--:B------:R-:W-:Y:S08]  /*7390*/  HMMA.16816.F32.BF16 R60, R108, R118.reuse, R60 ;  /* 0x000000766c3c723c */ /* 0x080ff0000004183c */
[C---:B------:R-:W-:Y:S01]  /*73a0*/  HMMA.16816.F32.BF16 R64, R112.reuse, R118, R64 ;  /* 0x000000767040723c */ /* 0x040fe20000041840 */
[----:B------:R1:W3:Y:S01]  /*73b0*/  MUFU.EX2 R194, R106 ;  /* 0x0000006a00c27308 */ /* 0x0002e20000000800 */
[----:B------:R-:W5:Y:S06]  /*73c0*/  LDSM.16.MT88.4 R116, [R218+0x2100] ;  /* 0x00210000da74783b */ /* 0x000f6c0000004200 */
[-C--:B------:R-:W-:Y:S08]  /*73d0*/  HMMA.16816.F32.BF16 R68, R112, R120.reuse, R68 ;  /* 0x000000787044723c */ /* 0x080ff00000041844 */
[C---:B------:R-:W-:Y:S08]  /*73e0*/  HMMA.16816.F32.BF16 R72, R108.reuse, R120, R72 ;  /* 0x000000786c48723c */ /* 0x040ff00000041848 */
[-C--:B------:R-:W-:Y:S04]  /*73f0*/  HMMA.16816.F32.BF16 R76, R108, R122.reuse, R76 ;  /* 0x0000007a6c4c723c */ /* 0x080fe8000004184c */
[--C-:B-1----:R-:W-:Y:S04]  /*7400*/  FFMA.FTZ R106, R212, c[0x0][0x2d0], -R174.reuse ;  /* 0x0000b400d46a7a23 */ /* 0x102fe800000108ae */
[C---:B------:R-:W-:Y:S01]  /*7410*/  HMMA.16816.F32.BF16 R80, R112.reuse, R122, R80 ;  /* 0x0000007a7050723c */ /* 0x040fe20000041850 */
[----:B------:R1:W-:Y:S01]  /*7420*/  MUFU.EX2 R240, R106 ;  /* 0x0000006a00f07308 */ /* 0x0003e20000000800 */
[----:B------:R-:W3:Y:S06]  /*7430*/  LDSM.16.MT88.4 R120, [R217+0x500] ;  /* 0x00050000d978783b */ /* 0x000eec0000004200 */
[-C--:B-----5:R-:W-:Y:S08]  /*7440*/  HMMA.16816.F32.BF16 R84, R112, R116.reuse, R84 ;  /* 0x000000747054723c */ /* 0x0a0ff00000041854 */
[C---:B------:R-:W-:Y:S04]  /*7450*/  HMMA.16816.F32.BF16 R88, R108.reuse, R116, R88 ;  /* 0x000000746c58723c */ /* 0x040fe80000041858 */
[--C-:B-1----:R-:W-:Y:S04]  /*7460*/  FFMA.FTZ R106, R213, c[0x0][0x2d0], -R174.reuse ;  /* 0x0000b400d56a7a23 */ /* 0x102fe800000108ae */
[-C--:B------:R-:W-:Y:S01]  /*7470*/  HMMA.16816.F32.BF16 R92, R108, R118.reuse, R92 ;  /* 0x000000766c5c723c */ /* 0x080fe2000004185c */
[----:B------:R1:W5:Y:S06]  /*7480*/  MUFU.EX2 R238, R106 ;  /* 0x0000006a00ee7308 */ /* 0x00036c0000000800 */
[----:B--2---:R-:W-:Y:S01]  /*7490*/  F2FP.BF16.PACK_AB R108, R251, R252 ;  /* 0x000000fcfb6c723e */ /* 0x004fe200000010ff */
[----:B------:R-:W-:Y:S01]  /*74a0*/  HMMA.16816.F32.BF16 R96, R112, R118, R96 ;  /* 0x000000767060723c */ /* 0x000fe20000041860 */
[----:B------:R-:W2:Y:S03]  /*74b0*/  LDSM.16.MT88.4 R116, [R217+0x1500] ;  /* 0x00150000d974783b */ /* 0x000ea60000004200 */
[----:B------:R-:W-:Y:S02]  /*74c0*/  F2FP.BF16.PACK_AB R110, R249, R250 ;  /* 0x000000faf96e723e */ /* 0x000fe400000010ff */
[----:B----4-:R-:W-:Y:S02]  /*74d0*/  F2FP.BF16.PACK_AB R109, R247, R248 ;  /* 0x000000f8f76d723e */ /* 0x010fe400000010ff */
[----:B------:R-:W-:Y:S04]  /*74e0*/  F2FP.BF16.PACK_AB R111, R245, R246 ;  /* 0x000000f6f56f723e */ /* 0x000fe800000010ff */
[----:B------:R-:W-:Y:S02]  /*74f0*/  F2FP.BF16.PACK_AB R112, R243, R244 ;  /* 0x000000f4f370723e */ /* 0x000fe400000010ff */
[----:B------:R-:W-:Y:S01]  /*7500*/  F2FP.BF16.PACK_AB R114, R241, R242 ;  /* 0x000000f2f172723e */ /* 0x000fe200000010ff */
[-C--:B---3--:R-:W-:Y:S05]  /*7510*/  HMMA.16816.F32.BF16 R4, R108, R120.reuse, R4 ;  /* 0x000000786c04723c */ /* 0x088fea0000041804 */
[--C-:B-1----:R-:W-:Y:S01]  /*7520*/  FFMA.FTZ R106, R203, c[0x0][0x2d0], -R174.reuse ;  /* 0x0000b400cb6a7a23 */ /* 0x102fe200000108ae */
[----:B------:R-:W-:Y:S02]  /*7530*/  F2FP.BF16.PACK_AB R113, R196, R197 ;  /* 0x000000c5c471723e */ /* 0x000fe400000010ff */
[----:B------:R-:W-:Y:S01]  /*7540*/  F2FP.BF16.PACK_AB R115, R194, R191 ;  /* 0x000000bfc273723e */ /* 0x000fe200000010ff */
[----:B------:R1:W-:Y:S06]  /*7550*/  MUFU.EX2 R239, R106 ;  /* 0x0000006a00ef7308 */ /* 0x0003ec0000000800 */
[C---:B------:R-:W-:Y:S08]  /*7560*/  HMMA.16816.F32.BF16 R8, R112.reuse, R120, R8 ;  /* 0x000000787008723c */ /* 0x040ff00000041808 */
[-C--:B------:R-:W-:Y:S08]  /*7570*/  HMMA.16816.F32.BF16 R12, R112, R122.reuse, R12 ;  /* 0x0000007a700c723c */ /* 0x080ff0000004180c */
[C---:B------:R-:W-:Y:S01]  /*7580*/  HMMA.16816.F32.BF16 R16, R108.reuse, R122, R16 ;  /* 0x0000007a6c10723c */ /* 0x040fe20000041810 */
[----:B------:R-:W3:Y:S03]  /*7590*/  LDSM.16.MT88.4 R120, [R218+0x1500] ;  /* 0x00150000da78783b */ /* 0x000ee60000004200 */
[----:B-1----:R-:W-:Y:S04]  /*75a0*/  FFMA.FTZ R106, R210, c[0x0][0x2d0], -R174 ;  /* 0x0000b400d26a7a23 */ /* 0x002fe800000108ae */
[-C--:B------:R-:W-:Y:S01]  /*75b0*/  HMMA.16816.F32.BF16 R20, R108, R124.reuse, R20 ;  /* 0x0000007c6c14723c */ /* 0x080fe20000041814 */
[----:B------:R1:W4:Y:S07]  /*75c0*/  MUFU.EX2 R237, R106 ;  /* 0x0000006a00ed7308 */ /* 0x00032e0000000800 */
[C---:B------:R-:W-:Y:S08]  /*75d0*/  HMMA.16816.F32.BF16 R24, R112.reuse, R124, R24 ;  /* 0x0000007c7018723c */ /* 0x040ff00000041818 */
[-C--:B------:R-:W-:Y:S08]  /*75e0*/  HMMA.16816.F32.BF16 R28, R112, R126.reuse, R28 ;  /* 0x0000007e701c723c */ /* 0x080ff0000004181c */
[C---:B------:R-:W-:Y:S01]  /*75f0*/  HMMA.16816.F32.BF16 R32, R108.reuse, R126, R32 ;  /* 0x0000007e6c20723c */ /* 0x040fe20000041820 */
[----:B------:R-:W4:Y:S03]  /*7600*/  LDSM.16.MT88.4 R124, [R217+0x2500] ;  /* 0x00250000d97c783b */ /* 0x000f260000004200 */
[--C-:B-1----:R-:W-:Y:S04]  /*7610*/  FFMA.FTZ R106, R236, c[0x0][0x2d0], -R175.reuse ;  /* 0x0000b400ec6a7a23 */ /* 0x102fe800000108af */
[-C--:B--2---:R-:W-:Y:S01]  /*7620*/  HMMA.16816.F32.BF16 R36, R108, R116.reuse, R36 ;  /* 0x000000746c24723c */ /* 0x084fe20000041824 */
[----:B------:R1:W-:Y:S07]  /*7630*/  MUFU.EX2 R236, R106 ;  /* 0x0000006a00ec7308 */ /* 0x0003ee0000000800 */
[C---:B------:R-:W-:Y:S08]  /*7640*/  HMMA.16816.F32.BF16 R40, R112.reuse, R116, R40 ;  /* 0x000000747028723c */ /* 0x040ff00000041828 */
[-C--:B------:R-:W-:Y:S08]  /*7650*/  HMMA.16816.F32.BF16 R44, R112, R118.reuse, R44 ;  /* 0x00000076702c723c */ /* 0x080ff0000004182c */
[C---:B------:R-:W-:Y:S01]  /*7660*/  HMMA.16816.F32.BF16 R48, R108.reuse, R118, R48 ;  /* 0x000000766c30723c */ /* 0x040fe20000041830 */
[----:B------:R-:W2:Y:S03]  /*7670*/  LDSM.16.MT88.4 R116, [R218+0x2500] ;  /* 0x00250000da74783b */ /* 0x000ea60000004200 */
[--C-:B-1----:R-:W-:Y:S04]  /*7680*/  FFMA.FTZ R106, R235, c[0x0][0x2d0], -R175.reuse ;  /* 0x0000b400eb6a7a23 */ /* 0x102fe800000108af */
[-C--:B---3--:R-:W-:Y:S01]  /*7690*/  HMMA.16816.F32.BF16 R52, R108, R120.reuse, R52 ;  /* 0x000000786c34723c */ /* 0x088fe20000041834 */
[----:B------:R1:W3:Y:S07]  /*76a0*/  MUFU.EX2 R235, R106 ;  /* 0x0000006a00eb7308 */ /* 0x0002ee0000000800 */
[C---:B------:R-:W-:Y:S08]  /*76b0*/  HMMA.16816.F32.BF16 R56, R112.reuse, R120, R56 ;  /* 0x000000787038723c */ /* 0x040ff00000041838 */
[-C--:B------:R-:W-:Y:S08]  /*76c0*/  HMMA.16816.F32.BF16 R60, R112, R122.reuse, R60 ;  /* 0x0000007a703c723c */ /* 0x080ff0000004183c */
[C---:B------:R-:W-:Y:S01]  /*76d0*/  HMMA.16816.F32.BF16 R64, R108.reuse, R122, R64 ;  /* 0x0000007a6c40723c */ /* 0x040fe20000041840 */
[----:B------:R-:W-:Y:S03]  /*76e0*/  LDSM.16.MT88.4 R120, [R218+0x900] ;  /* 0x00090000da78783b */ /* 0x000fe60000004200 */
[----:B-1----:R-:W-:Y:S04]  /*76f0*/  FFMA.FTZ R106, R147, c[0x0][0x2d0], -R175 ;  /* 0x0000b400936a7a23 */ /* 0x002fe800000108af */
[-C--:B----4-:R-:W-:Y:S01]  /*7700*/  HMMA.16816.F32.BF16 R68, R108, R124.reuse, R68 ;  /* 0x0000007c6c44723c */ /* 0x090fe20000041844 */
[----:B------:R1:W4:Y:S07]  /*7710*/  MUFU.EX2 R215, R106 ;  /* 0x0000006a00d77308 */ /* 0x00032e0000000800 */
[C---:B------:R-:W-:Y:S08]  /*7720*/  HMMA.16816.F32.BF16 R72, R112.reuse, R124, R72 ;  /* 0x0000007c7048723c */ /* 0x040ff00000041848 */
[-C--:B------:R-:W-:Y:S08]  /*7730*/  HMMA.16816.F32.BF16 R76, R112, R126.reuse, R76 ;  /* 0x0000007e704c723c */ /* 0x080ff0000004184c */
[C---:B------:R-:W-:Y:S01]  /*7740*/  HMMA.16816.F32.BF16 R80, R108.reuse, R126, R80 ;  /* 0x0000007e6c50723c */ /* 0x040fe20000041850 */
[----:B------:R-:W-:Y:S03]  /*7750*/  LDSM.16.MT88.4 R124, [R218+0x1900] ;  /* 0x00190000da7c783b */ /* 0x000fe60000004200 */
[--C-:B-1----:R-:W-:Y:S01]  /*7760*/  FFMA.FTZ R106, R146, c[0x0][0x2d0], -R176.reuse ;  /* 0x0000b400926a7a23 */ /* 0x102fe200000108b0 */
[----:B------:R-:W-:Y:S03]  /*7770*/  MOV R146, R128 ;  /* 0x0000008000927202 */ /* 0x000fe60000000f00 */
[-C--:B--2---:R-:W-:Y:S01]  /*7780*/  HMMA.16816.F32.BF16 R84, R108, R116.reuse, R84 ;  /* 0x000000746c54723c */ /* 0x084fe20000041854 */
[----:B------:R1:W-:Y:S07]  /*7790*/  MUFU.EX2 R213, R106 ;  /* 0x0000006a00d57308 */ /* 0x0003ee0000000800 */
[C---:B------:R-:W-:Y:S08]  /*77a0*/  HMMA.16816.F32.BF16 R88, R112.reuse, R116, R88 ;  /* 0x000000747058723c */ /* 0x040ff00000041858 */
[-C--:B------:R-:W-:Y:S08]  /*77b0*/  HMMA.16816.F32.BF16 R92, R112, R118.reuse, R92 ;  /* 0x00000076705c723c */ /* 0x080ff0000004185c */
[----:B------:R-:W-:Y:S01]  /*77c0*/  HMMA.16816.F32.BF16 R96, R108, R118, R96 ;  /* 0x000000766c60723c */ /* 0x000fe20000041860 */
[----:B------:R-:W-:Y:S03]  /*77d0*/  LDSM.16.MT88.4 R116, [R217+0x1900] ;  /* 0x00190000d974783b */ /* 0x000fe60000004200 */
[--C-:B-1----:R-:W-:Y:S01]  /*77e0*/  FFMA.FTZ R106, R145, c[0x0][0x2d0], -R176.reuse ;  /* 0x0000b400916a7a23 */ /* 0x102fe200000108b0 */
[----:B------:R-:W-:Y:S02]  /*77f0*/  MOV R145, R131 ;  /* 0x0000008300917202 */ /* 0x000fe40000000f00 */
[----:B-----5:R-:W-:Y:S01]  /*7800*/  F2FP.BF16.PACK_AB R108, R238, R240 ;  /* 0x000000f0ee6c723e */ /* 0x020fe200000010ff */
[----:B------:R1:W2:Y:S01]  /*7810*/  MUFU.EX2 R212, R106 ;  /* 0x0000006a00d47308 */ /* 0x0002a20000000800 */
[----:B------:R-:W-:Y:S03]  /*7820*/  F2FP.BF16.PACK_AB R110, R237, R239 ;  /* 0x000000efed6e723e */ /* 0x000fe600000010ff */
[----:B---3--:R-:W-:Y:S02]  /*7830*/  F2FP.BF16.PACK_AB R109, R235, R236 ;  /* 0x000000eceb6d723e */ /* 0x008fe400000010ff */
[----:B----4-:R-:W-:Y:S01]  /*7840*/  F2FP.BF16.PACK_AB R111, R215, R214 ;  /* 0x000000d6d76f723e */ /* 0x010fe200000010ff */
[----:B-1----:R-:W-:Y:S01]  /*7850*/  FFMA.FTZ R106, R144, c[0x0][0x2d0], -R176 ;  /* 0x0000b400906a7a23 */ /* 0x002fe200000108b0 */
[----:B------:R-:W-:Y:S02]  /*7860*/  MOV R144, R193 ;  /* 0x000000c100907202 */ /* 0x000fe40000000f00 */
[----:B------:R-:W-:Y:S01]  /*7870*/  MOV R193, R130 ;  /* 0x0000008200c17202 */ /* 0x000fe20000000f00 */
[----:B------:R1:W-:Y:S01]  /*7880*/  MUFU.EX2 R210, R106 ;  /* 0x0000006a00d27308 */ /* 0x0003e20000000800 */
[----:B--2---:R-:W-:Y:S01]  /*7890*/  F2FP.BF16.PACK_AB R112, R212, R213 ;  /* 0x000000d5d470723e */ /* 0x004fe200000010ff */
[----:B------:R-:W-:Y:S01]  /*78a0*/  FFMA.FTZ R107, R144, c[0x0][0x2d0], -R174 ;  /* 0x0000b400906b7a23 */ /* 0x000fe200000108ae */
[----:B------:R-:W-:Y:S07]  /*78b0*/  MOV R144, R180 ;  /* 0x000000b400907202 */ /* 0x000fee0000000f00 */
[----:B------:R2:W-:Y:S01]  /*78c0*/  MUFU.EX2 R203, R107 ;  /* 0x0000006b00cb7308 */ /* 0x0005e20000000800 */
[--C-:B-1----:R-:W-:Y:S01]  /*78d0*/  FFMA.FTZ R106, R143, c[0x0][0x2d0], -R176.reuse ;  /* 0x0000b4008f6a7a23 */ /* 0x102fe200000108b0 */
[----:B------:R-:W-:Y:S02]  /*78e0*/  MOV R143, R140 ;  /* 0x0000008c008f7202 */ /* 0x000fe40000000f00 */
[----:B------:R-:W-:Y:S06]  /*78f0*/  MOV R140, R129 ;  /* 0x00000081008c7202 */ /* 0x000fec0000000f00 */
[----:B------:R1:W3:Y:S01]  /*7900*/  MUFU.EX2 R211, R106 ;  /* 0x0000006a00d37308 */ /* 0x0002e20000000800 */
[----:B------:R-:W4:Y:S01]  /*7910*/  LDSM.16.MT88.4 R128, [R217+0x900] ;  /* 0x00090000d980783b */ /* 0x000f220000004200 */
[----:B--2---:R-:W-:Y:S08]  /*7920*/  FFMA.FTZ R107, R139, c[0x0][0x2d0], -R176 ;  /* 0x0000b4008b6b7a23 */ /* 0x004ff000000108b0 */
[----:B------:R-:W-:Y:S10]  /*7930*/  MUFU.EX2 R195, R107 ;  /* 0x0000006b00c37308 */ /* 0x000ff40000000800 */
[----:B------:R-:W-:Y:S01]  /*7940*/  MUFU.EX2 R107, R172 ;  /* 0x000000ac006b7308 */ /* 0x000fe20000000800 */
[--C-:B-1----:R-:W-:Y:S01]  /*7950*/  FFMA.FTZ R106, R189, c[0x0][0x2d0], -R3.reuse ;  /* 0x0000b400bd6a7a23 */ /* 0x102fe20000010803 */
[----:B---3--:R-:W-:Y:S08]  /*7960*/  F2FP.BF16.PACK_AB R114, R211, R210 ;  /* 0x000000d2d372723e */ /* 0x008ff000000010ff */
[----:B------:R1:W-:Y:S01]  /*7970*/  MUFU.EX2 R189, R106 ;  /* 0x0000006a00bd7308 */ /* 0x0003e20000000800 */
[-C--:B----4-:R-:W-:Y:S03]  /*7980*/  HMMA.16816.F32.BF16 R4, R108, R128.reuse, R4 ;  /* 0x000000806c04723c */ /* 0x090fe60000041804 */
[--C-:B-1----:R-:W-:Y:S06]  /*7990*/  FFMA.FTZ R106, R188, c[0x0][0x2d0], -R3.reuse ;  /* 0x0000b400bc6a7a23 */ /* 0x102fec0000010803 */
[----:B------:R1:W2:Y:S03]  /*79a0*/  MUFU.EX2 R188, R106 ;  /* 0x0000006a00bc7308 */ /* 0x0002a60000000800 */
[--C-:B-1----:R-:W-:Y:S01]  /*79b0*/  FFMA.FTZ R106, R190, c[0x0][0x2d0], -R3.reuse ;  /* 0x0000b400be6a7a23 */ /* 0x102fe20000010803 */
[----:B--2---:R-:W-:Y:S06]  /*79c0*/  F2FP.BF16.PACK_AB R113, R188, R189 ;  /* 0x000000bdbc71723e */ /* 0x004fec00000010ff */
[----:B------:R1:W-:Y:S02]  /*79d0*/  MUFU.EX2 R187, R106 ;  /* 0x0000006a00bb7308 */ /* 0x0003e40000000800 */
[----:B-1----:R-:W-:Y:S08]  /*79e0*/  FFMA.FTZ R106, R205, c[0x0][0x2d0], -R3 ;  /* 0x0000b400cd6a7a23 */ /* 0x002ff00000010803 */
[----:B------:R1:W2:Y:S02]  /*79f0*/  MUFU.EX2 R186, R106 ;  /* 0x0000006a00ba7308 */ /* 0x0002a40000000800 */
[--C-:B-1----:R-:W-:Y:S01]  /*7a00*/  FFMA.FTZ R106, R146, c[0x0][0x2d0], -R174.reuse ;  /* 0x0000b400926a7a23 */ /* 0x102fe200000108ae */
[----:B--2---:R-:W-:Y:S02]  /*7a10*/  F2FP.BF16.PACK_AB R115, R186, R187 ;  /* 0x000000bbba73723e */ /* 0x004fe400000010ff */
[----:B------:R-:W-:Y:S05]  /*7a20*/  MOV R146, R182 ;  /* 0x000000b600927202 */ /* 0x000fea0000000f00 */
[----:B------:R1:W-:Y:S01]  /*7a30*/  MUFU.EX2 R204, R106 ;  /* 0x0000006a00cc7308 */ /* 0x0003e20000000800 */
[C---:B------:R-:W-:Y:S08]  /*7a40*/  HMMA.16816.F32.BF16 R8, R112.reuse, R128, R8 ;  /* 0x000000807008723c */ /* 0x040ff00000041808 */
[-C--:B------:R-:W-:Y:S08]  /*7a50*/  HMMA.16816.F32.BF16 R12, R112, R130.reuse, R12 ;  /* 0x00000082700c723c */ /* 0x080ff0000004180c */
[C---:B------:R-:W-:Y:S04]  /*7a60*/  HMMA.16816.F32.BF16 R16, R108.reuse, R130, R16 ;  /* 0x000000826c10723c */ /* 0x040fe80000041810 */
[--C-:B-1----:R-:W-:Y:S01]  /*7a70*/  FFMA.FTZ R106, R145, c[0x0][0x2d0], -R174.reuse ;  /* 0x0000b400916a7a23 */ /* 0x102fe200000108ae */
[----:B------:R-:W-:Y:S03]  /*7a80*/  MOV R145, R181 ;  /* 0x000000b500917202 */ /* 0x000fe60000000f00 */
[-C--:B------:R-:W-:Y:S01]  /*7a90*/  HMMA.16816.F32.BF16 R20, R108, R120.reuse, R20 ;  /* 0x000000786c14723c */ /* 0x080fe20000041814 */
[----:B------:R1:W2:Y:S07]  /*7aa0*/  MUFU.EX2 R205, R106 ;  /* 0x0000006a00cd7308 */ /* 0x0002ae0000000800 */
[C---:B------:R-:W-:Y:S08]  /*7ab0*/  HMMA.16816.F32.BF16 R24, R112.reuse, R120, R24 ;  /* 0x000000787018723c */ /* 0x040ff00000041818 */
[-C--:B------:R-:W-:Y:S08]  /*7ac0*/  HMMA.16816.F32.BF16 R28, R112, R122.reuse, R28 ;  /* 0x0000007a701c723c */ /* 0x080ff0000004181c */
[C---:B------:R-:W-:Y:S01]  /*7ad0*/  HMMA.16816.F32.BF16 R32, R108.reuse, R122, R32 ;  /* 0x0000007a6c20723c */ /* 0x040fe20000041820 */
[----:B------:R-:W3:Y:S03]  /*7ae0*/  LDSM.16.MT88.4 R120, [R217+0x2900] ;  /* 0x00290000d978783b */ /* 0x000ee60000004200 */
[----:B-1----:R-:W-:Y:S01]  /*7af0*/  FFMA.FTZ R106, R143, c[0x0][0x2d0], -R174 ;  /* 0x0000b4008f6a7a23 */ /* 0x002fe200000108ae */
[----:B--2---:R-:W-:Y:S02]  /*7b00*/  F2FP.BF16.PACK_AB R172, R205, R204 ;  /* 0x000000cccdac723e */ /* 0x004fe400000010ff */
[----:B------:R-:W-:Y:S01]  /*7b10*/  MOV R143, R184 ;  /* 0x000000b8008f7202 */ /* 0x000fe20000000f00 */
[-C--:B------:R-:W-:Y:S01]  /*7b20*/  HMMA.16816.F32.BF16 R36, R108, R116.reuse, R36 ;  /* 0x000000746c24723c */ /* 0x080fe20000041824 */
[----:B------:R1:W2:Y:S07]  /*7b30*/  MUFU.EX2 R202, R106 ;  /* 0x0000006a00ca7308 */ /* 0x0002ae0000000800 */
[C---:B------:R-:W-:Y:S08]  /*7b40*/  HMMA.16816.F32.BF16 R40, R112.reuse, R116, R40 ;  /* 0x000000747028723c */ /* 0x040ff00000041828 */
[-C--:B------:R-:W-:Y:S08]  /*7b50*/  HMMA.16816.F32.BF16 R44, R112, R118.reuse, R44 ;  /* 0x00000076702c723c */ /* 0x080ff0000004182c */
[C---:B------:R-:W-:Y:S01]  /*7b60*/  HMMA.16816.F32.BF16 R48, R108.reuse, R118, R48 ;  /* 0x000000766c30723c */ /* 0x040fe20000041830 */
[----:B------:R-:W4:Y:S03]  /*7b70*/  LDSM.16.MT88.4 R116, [R218+0x2900] ;  /* 0x00290000da74783b */ /* 0x000f260000004200 */
[--C-:B-1----:R-:W-:Y:S01]  /*7b80*/  FFMA.FTZ R106, R142, c[0x0][0x2d0], -R175.reuse ;  /* 0x0000b4008e6a7a23 */ /* 0x102fe200000108af */
[----:B------:R-:W-:Y:S02]  /*7b90*/  MOV R142, R183 ;  /* 0x000000b7008e7202 */ /* 0x000fe40000000f00 */
[----:B--2---:R-:W-:Y:S01]  /*7ba0*/  F2FP.BF16.PACK_AB R174, R202, R203 ;  /* 0x000000cbcaae723e */ /* 0x004fe200000010ff */
[-C--:B------:R-:W-:Y:S01]  /*7bb0*/  HMMA.16816.F32.BF16 R52, R108, R124.reuse, R52 ;  /* 0x0000007c6c34723c */ /* 0x080fe20000041834 */
[----:B------:R1:W-:Y:S01]  /*7bc0*/  MUFU.EX2 R200, R106 ;  /* 0x0000006a00c87308 */ /* 0x0003e20000000800 */
[----:B------:R-:W-:Y:S06]  /*7bd0*/  LDSM.16.MT88.4 R180, [R217+0x2d00] ;  /* 0x002d0000d9b4783b */ /* 0x000fec0000004200 */
[C---:B------:R-:W-:Y:S08]  /*7be0*/  HMMA.16816.F32.BF16 R56, R112.reuse, R124, R56 ;  /* 0x0000007c7038723c */ /* 0x040ff00000041838 */
[-C--:B------:R-:W-:Y:S08]  /*7bf0*/  HMMA.16816.F32.BF16 R60, R112, R126.reuse, R60 ;  /* 0x0000007e703c723c */ /* 0x080ff0000004183c */
[C---:B------:R-:W-:Y:S01]  /*7c00*/  HMMA.16816.F32.BF16 R64, R108.reuse, R126, R64 ;  /* 0x0000007e6c40723c */ /* 0x040fe20000041840 */
[----:B------:R-:W2:Y:S03]  /*7c10*/  LDSM.16.MT88.4 R124, [R217+0xd00] ;  /* 0x000d0000d97c783b */ /* 0x000ea60000004200 */
[--C-:B-1----:R-:W-:Y:S01]  /*7c20*/  FFMA.FTZ R106, R141, c[0x0][0x2d0], -R175.reuse ;  /* 0x0000b4008d6a7a23 */ /* 0x102fe200000108af */
[----:B------:R-:W-:Y:S02]  /*7c30*/  MOV R141, R132 ;  /* 0x00000084008d7202 */ /* 0x000fe40000000f00 */
[----:B------:R-:W-:Y:S01]  /*7c40*/  MOV R132, R179 ;  /* 0x000000b300847202 */ /* 0x000fe20000000f00 */
[-C--:B---3--:R-:W-:Y:S01]  /*7c50*/  HMMA.16816.F32.BF16 R68, R108, R120.reuse, R68 ;  /* 0x000000786c44723c */ /* 0x088fe20000041844 */
[----:B------:R1:W-:Y:S07]  /*7c60*/  MUFU.EX2 R201, R106 ;  /* 0x0000006a00c97308 */ /* 0x0003ee0000000800 */
[C---:B------:R-:W-:Y:S08]  /*7c70*/  HMMA.16816.F32.BF16 R72, R112.reuse, R120, R72 ;  /* 0x000000787048723c */ /* 0x040ff00000041848 */
[-C--:B------:R-:W-:Y:S08]  /*7c80*/  HMMA.16816.F32.BF16 R76, R112, R122.reuse, R76 ;  /* 0x0000007a704c723c */ /* 0x080ff0000004184c */
[C---:B------:R-:W-:Y:S04]  /*7c90*/  HMMA.16816.F32.BF16 R80, R108.reuse, R122, R80 ;  /* 0x0000007a6c50723c */ /* 0x040fe80000041850 */
[--C-:B-1----:R-:W-:Y:S01]  /*7ca0*/  FFMA.FTZ R106, R140, c[0x0][0x2d0], -R175.reuse ;  /* 0x0000b4008c6a7a23 */ /* 0x102fe200000108af */
[----:B------:R-:W-:Y:S02]  /*7cb0*/  MOV R140, R133 ;  /* 0x00000085008c7202 */ /* 0x000fe40000000f00 */
[----:B------:R-:W-:Y:S01]  /*7cc0*/  MOV R133, R177 ;  /* 0x000000b100857202 */ /* 0x000fe20000000f00 */
[-C--:B----4-:R-:W-:Y:S01]  /*7cd0*/  HMMA.16816.F32.BF16 R84, R108, R116.reuse, R84 ;  /* 0x000000746c54723c */ /* 0x090fe20000041854 */
[----:B------:R1:W-:Y:S07]  /*7ce0*/  MUFU.EX2 R199, R106 ;  /* 0x0000006a00c77308 */ /* 0x0003ee0000000800 */
[C---:B------:R-:W-:Y:S08]  /*7cf0*/  HMMA.16816.F32.BF16 R88, R112.reuse, R116, R88 ;  /* 0x000000747058723c */ /* 0x040ff00000041858 */
[-C--:B------:R-:W-:Y:S08]  /*7d00*/  HMMA.16816.F32.BF16 R92, R112, R118.reuse, R92 ;  /* 0x00000076705c723c */ /* 0x080ff0000004185c */
[----:B------:R-:W-:Y:S04]  /*7d10*/  HMMA.16816.F32.BF16 R96, R108, R118, R96 ;  /* 0x000000766c60723c */ /* 0x000fe80000041860 */
[----:B-1----:R-:W-:Y:S04]  /*7d20*/  FFMA.FTZ R106, R193, c[0x0][0x2d0], -R175 ;  /* 0x0000b400c16a7a23 */ /* 0x002fe800000108af */
[----:B------:R1:W3:Y:S04]  /*7d30*/  MUFU.EX2 R198, R106 ;  /* 0x0000006a00c67308 */ /* 0x0002e80000000800 */
[--C-:B-1----:R-:W-:Y:S01]  /*7d40*/  FFMA.FTZ R106, R192, c[0x0][0x2d0], -R176.reuse ;  /* 0x0000b400c06a7a23 */ /* 0x102fe200000108b0 */
[----:B---3--:R-:W-:Y:S05]  /*7d50*/  F2FP.BF16.PACK_AB R175, R198, R199 ;  /* 0x000000c7c6af723e */ /* 0x008fea00000010ff */
[----:B------:R1:W3:Y:S02]  /*7d60*/  MUFU.EX2 R193, R106 ;  /* 0x0000006a00c17308 */ /* 0x0002e40000000800 */
[--C-:B-1----:R-:W-:Y:S08]  /*7d70*/  FFMA.FTZ R106, R138, c[0x0][0x2d0], -R176.reuse ;  /* 0x0000b4008a6a7a23 */ /* 0x102ff000000108b0 */
[----:B------:R1:W-:Y:S02]  /*7d80*/  MUFU.EX2 R192, R106 ;  /* 0x0000006a00c07308 */ /* 0x0003e40000000800 */
[----:B-1----:R-:W-:Y:S01]  /*7d90*/  FFMA.FTZ R106, R137, c[0x0][0x2d0], -R176 ;  /* 0x0000b400896a7a23 */ /* 0x002fe200000108b0 */
[----:B---3--:R-:W-:Y:S07]  /*7da0*/  F2FP.BF16.PACK_AB R176, R195, R193 ;  /* 0x000000c1c3b0723e */ /* 0x008fee00000010ff */
[----:B------:R1:W-:Y:S02]  /*7db0*/  MUFU.EX2 R190, R106 ;  /* 0x0000006a00be7308 */ /* 0x0003e40000000800 */
[--C-:B-1----:R-:W-:Y:S08]  /*7dc0*/  FFMA.FTZ R106, R185, c[0x0][0x2d0], -R3.reuse ;  /* 0x0000b400b96a7a23 */ /* 0x102ff00000010803 */
[----:B------:R1:W-:Y:S02]  /*7dd0*/  MUFU.EX2 R185, R106 ;  /* 0x0000006a00b97308 */ /* 0x0003e40000000800 */
[--C-:B-1----:R-:W-:Y:S02]  /*7de0*/  FFMA.FTZ R106, R136, c[0x0][0x2d0], -R3.reuse ;  /* 0x0000b400886a7a23 */ /* 0x102fe40000010803 */
[----:B------:R-:W-:Y:S01]  /*7df0*/  FFMA.FTZ R3, R173, c[0x0][0x2d0], -R3 ;  /* 0x0000b400ad037a23 */ /* 0x000fe20000010803 */
[----:B------:R-:W-:Y:S05]  /*7e00*/  F2FP.BF16.PACK_AB R173, R201, R200 ;  /* 0x000000c8c9ad723e */ /* 0x000fea00000010ff */
[----:B------:R-:W1:Y:S01]  /*7e10*/  MUFU.EX2 R184, R106 ;  /* 0x0000006a00b87308 */ /* 0x000e620000000800 */
[----:B------:R-:W3:Y:S01]  /*7e20*/  LDSM.16.MT88.4 R136, [R218+0xd00] ;  /* 0x000d0000da88783b */ /* 0x000ee20000004200 */
[-C--:B--2---:R-:W-:Y:S07]  /*7e30*/  HMMA.16816.F32.BF16 R112, R172, R124.reuse, R4 ;  /* 0x0000007cac70723c */ /* 0x084fee0000041804 */
[----:B------:R-:W2:Y:S01]  /*7e40*/  LDSM.16.MT88.4 R4, [R218+0x2d00] ;  /* 0x002d0000da04783b */ /* 0x000ea20000004200 */
[----:B------:R-:W4:Y:S01]  /*7e50*/  MUFU.EX2 R106, R3 ;  /* 0x00000003006a7308 */ /* 0x000f220000000800 */
[----:B-1----:R-:W-:Y:S03]  /*7e60*/  F2FP.BF16.PACK_AB R177, R184, R185 ;  /* 0x000000b9b8b1723e */ /* 0x002fe600000010ff */
[----:B----4-:R-:W-:Y:S02]  /*7e70*/  F2FP.BF16.PACK_AB R179, R106, R107 ;  /* 0x0000006b6ab3723e */ /* 0x010fe400000010ff */
[----:B------:R-:W-:Y:S02]  /*7e80*/  MOV R3, R178 ;  /* 0x000000b200037202 */ /* 0x000fe40000000f00 */
[----:B------:R-:W-:Y:S07]  /*7e90*/  F2FP.BF16.PACK_AB R178, R190, R192 ;  /* 0x000000c0beb2723e */ /* 0x000fee00000010ff */
[C---:B------:R-:W-:Y:S07]  /*7ea0*/  HMMA.16816.F32.BF16 R108, R176.reuse, R124, R8 ;  /* 0x0000007cb06c723c */ /* 0x040fee0000041808 */
[----:B------:R-:W-:Y:S01]  /*7eb0*/  MOV R10, R143 ;  /* 0x0000008f000a7202 */ /* 0x000fe20000000f00 */
[-C--:B------:R-:W-:Y:S04]  /*7ec0*/  HMMA.16816.F32.BF16 R116, R176, R126.reuse, R12 ;  /* 0x0000007eb074723c */ /* 0x080fe8000004180c */
[----:B------:R-:W-:Y:S02]  /*7ed0*/  MOV R11, R144 ;  /* 0x00000090000b7202 */ /* 0x000fe40000000f00 */
[----:B------:R-:W-:Y:S02]  /*7ee0*/  MOV R9, R146 ;  /* 0x0000009200097202 */ /* 0x000fe40000000f00 */
[C---:B------:R-:W-:Y:S01]  /*7ef0*/  HMMA.16816.F32.BF16 R120, R172.reuse, R126, R16 ;  /* 0x0000007eac78723c */ /* 0x040fe20000041810 */
[----:B------:R-:W4:Y:S03]  /*7f00*/  LDL.LU R16, [R1+0x14] ;  /* 0x0000140001107983 */ /* 0x000f260000300800 */
[----:B------:R-:W-:Y:S01]  /*7f10*/  MOV R15, R135 ;  /* 0x00000087000f7202 */ /* 0x000fe20000000f00 */
[----:B------:R-:W5:Y:S01]  /*7f20*/  LDL.LU R18, [R1+0x18] ;  /* 0x0000180001127983 */ /* 0x000f620000300800 */
[----:B------:R-:W-:Y:S02]  /*7f30*/  MOV R13, R141 ;  /* 0x0000008d000d7202 */ /* 0x000fe40000000f00 */
[-C--:B---3--:R-:W-:Y:S01]  /*7f40*/  HMMA.16816.F32.BF16 R124, R172, R136.reuse, R20 ;  /* 0x00000088ac7c723c */ /* 0x088fe20000041814 */
[----:B------:R-:W3:Y:S03]  /*7f50*/  LDL.LU R19, [R1+0x1c] ;  /* 0x00001c0001137983 */ /* 0x000ee60000300800 */
[----:B------:R-:W-:Y:S01]  /*7f60*/  MOV R14, R140 ;  /* 0x0000008c000e7202 */ /* 0x000fe20000000f00 */
[----:B------:R-:W3:Y:S01]  /*7f70*/  LDL.LU R22, [R1+0x10] ;  /* 0x0000100001167983 */ /* 0x000ee20000300800 */
[----:B------:R-:W-:Y:S02]  /*7f80*/  MOV R8, R145 ;  /* 0x0000009100087202 */ /* 0x000fe40000000f00 */
[C---:B------:R-:W-:Y:S04]  /*7f90*/  HMMA.16816.F32.BF16 R128, R176.reuse, R136, R24 ;  /* 0x00000088b080723c */ /* 0x040fe80000041818 */
[----:B------:R-:W-:Y:S02]  /*7fa0*/  MOV R17, R134 ;  /* 0x0000008600117202 */ /* 0x000fe40000000f00 */
[----:B------:R-:W-:Y:S02]  /*7fb0*/  MOV R21, R133 ;  /* 0x0000008500157202 */ /* 0x000fe40000000f00 */
[----:B------:R-:W-:Y:S02]  /*7fc0*/  MOV R23, R132 ;  /* 0x0000008400177202 */ /* 0x000fe40000000f00 */
[-C--:B------:R-:W-:Y:S03]  /*7fd0*/  HMMA.16816.F32.BF16 R132, R176, R138.reuse, R28 ;  /* 0x0000008ab084723c */ /* 0x080fe6000004181c */
[----:B------:R-:W-:Y:S05]  /*7fe0*/  MOV R12, R142 ;  /* 0x0000008e000c7202 */ /* 0x000fea0000000f00 */
        /* <DEDUP_REMOVED lines=13> */
[-C--:B--2---:R-:W-:Y:S08]  /*80c0*/  HMMA.16816.F32.BF16 R84, R172, R4.reuse, R84 ;  /* 0x00000004ac54723c */ /* 0x084ff00000041854 */
[C---:B------:R-:W-:Y:S08]  /*80d0*/  HMMA.16816.F32.BF16 R88, R176.reuse, R4, R88 ;  /* 0x00000004b058723c */ /* 0x040ff00000041858 */
[-C--:B------:R-:W-:Y:S08]  /*80e0*/  HMMA.16816.F32.BF16 R92, R176, R6.reuse, R92 ;  /* 0x00000006b05c723c */ /* 0x080ff0000004185c */
[----:B------:R-:W-:Y:S04]  /*80f0*/  HMMA.16816.F32.BF16 R96, R172, R6, R96 ;  /* 0x00000006ac60723c */ /* 0x000fe80000041860 */
[----:B----4-:R-:W-:Y:S02]  /*8100*/  FFMA.FTZ R101, R101, R16, R23 ;  /* 0x0000001065657223 */ /* 0x010fe40000010017 */
[----:B-----5:R-:W-:Y:S02]  /*8110*/  FFMA.FTZ R100, R100, R18, R17 ;  /* 0x0000001264647223 */ /* 0x020fe40000010011 */
[----:B------:R-:W-:Y:S04]  /*8120*/  FADD.FTZ R12, R12, R101 ;  /* 0x000000650c0c7221 */ /* 0x000fe80000010000 */
[----:B---3--:R-:W-:Y:S02]  /*8130*/  FFMA.FTZ R0, R0, R19, R206 ;  /* 0x0000001300007223 */ /* 0x008fe400000100ce */
[----:B------:R-:W-:Y:S01]  /*8140*/  FADD.FTZ R8, R8, R100 ;  /* 0x0000006408087221 */ /* 0x000fe20000010000 */
[----:B------:R-:W-:Y:S01]  /*8150*/  MOV R100, R104 ;  /* 0x0000006800647202 */ /* 0x000fe20000000f00 */
[----:B------:R-:W-:Y:S02]  /*8160*/  FFMA.FTZ R102, R102, R22, R21 ;  /* 0x0000001666667223 */ /* 0x000fe40000010015 */
[----:B------:R-:W-:Y:S02]  /*8170*/  FADD.FTZ R0, R207, R0 ;  /* 0x00000000cf007221 */ /* 0x000fe40000010000 */
        /* <DEDUP_REMOVED lines=52> */
[----:B------:R-:W-:Y:S01]  /*84c0*/  FADD.FTZ R4, R199, R0 ;  /* 0x00000000c7047221 */ /* 0x000fe20000010000 */
[----:B------:R-:W-:Y:S01]  /*84d0*/  STL [R1+0x10], R5 ;  /* 0x0000100501007387 */ /* 0x000fe20000100800 */
[----:B------:R-:W-:Y:S02]  /*84e0*/  FADD.FTZ R3, R190, R3 ;  /* 0x00000003be037221 */ /* 0x000fe40000010000 */
[----:B------:R-:W-:Y:S02]  /*84f0*/  FADD.FTZ R4, R198, R4 ;  /* 0x00000004c6047221 */ /* 0x000fe40000010000 */
[----:B------:R-:W-:Y:S01]  /*8500*/  FADD.FTZ R0, R107, R7 ;  /* 0x000000076b007221 */ /* 0x000fe20000010000 */
[----:B------:R-:W-:Y:S02]  /*8510*/  MOV R107, R2 ;  /* 0x00000002006b7202 */ /* 0x000fe40000000f00 */
[----:B------:R-:W-:Y:S01]  /*8520*/  STL [R1+0x14], R4 ;  /* 0x0000140401007387 */ /* 0x000fe20000100800 */
[----:B------:R-:W-:Y:S01]  /*8530*/  FADD.FTZ R0, R106, R0 ;  /* 0x000000006a007221 */ /* 0x000fe20000010000 */
[----:B------:R-:W-:Y:S02]  /*8540*/  MOV R106, R103 ;  /* 0x00000067006a7202 */ /* 0x000fe40000000f00 */
[----:B------:R1:W-:Y:S04]  /*8550*/  STL [R1+0x18], R3 ;  /* 0x0000180301007387 */ /* 0x0003e80000100800 */
[----:B------:R2:W-:Y:S01]  /*8560*/  STL [R1+0x1c], R0 ;  /* 0x00001c0001007387 */ /* 0x0005e20000100800 */
[----:B-1----:R-:W-:Y:S01]  /*8570*/  MOV R3, R105 ;  /* 0x0000006900037202 */ /* 0x002fe20000000f00 */
[----:B------:R-:W-:-:S05]  /*8580*/  @P0 BRA `(.L_x_2) ;  /* 0xffffc47000000947 */ /* 0x000fca000383ffff */
.L_x_1:
[----:B------:R-:W3:Y:S04]  /*8590*/  LDL.LU R8, [R1+0x10] ;  /* 0x0000100001087983 */ /* 0x000ee80000300800 */
[----:B------:R-:W4:Y:S04]  /*85a0*/  LDL.LU R5, [R1+0x14] ;  /* 0x0000140001057983 */ /* 0x000f280000300800 */
[----:B------:R-:W5:Y:S04]  /*85b0*/  LDL.LU R4, [R1+0x18] ;  /* 0x0000180001047983 */ /* 0x000f680000300800 */
[----:B--2---:R-:W2:Y:S04]  /*85c0*/  LDL.LU R0, [R1+0x1c] ;  /* 0x00001c0001007983 */ /* 0x004ea80000300800 */
[----:B------:R-:W2:Y:S01]  /*85d0*/  LDL.LU R22, [R1+0x48] ;  /* 0x0000480001167983 */ /* 0x000ea20000300800 */
[----:B------:R-:W-:-:S03]  /*85e0*/  MOV R66, c[0x0][0x4e8] ;  /* 0x00013a0000427a02 */ /* 0x000fc60000000f00 */
[----:B------:R-:W2:Y:S01]  /*85f0*/  LDL.LU R67, [R1+0x4c] ;  /* 0x00004c0001437983 */ /* 0x000ea20000300800 */
[----:B------:R-:W-:-:S03]  /*8600*/  ISETP.NE.AND P0, PT, R66, 0x1, PT ;  /* 0x000000014200780c */ /* 0x000fc60003f05270 */
[----:B------:R-:W1:Y:S02]  /*8610*/  S2R R10, SR_CTAID.Y ;  /* 0x00000000000a7919 */ /* 0x000e640000002600 */
[----:B-1----:R-:W-:-:S04]  /*8620*/  IMAD.WIDE.U32 R18, R10, c[0x0][0x490], RZ ;  /* 0x000124000a127a25 */ /* 0x002fc800078e00ff */
[----:B------:R-:W-:Y:S01]  /*8630*/  IMAD.WIDE.U32 R20, R10, c[0x0][0x3e8], RZ ;  /* 0x0000fa000a147a25 */ /* 0x000fe200078e00ff */
[----:B------:R-:W-:Y:S02]  /*8640*/  MOV R62, 0xff800000 ;  /* 0xff800000003e7802 */ /* 0x000fe40000000f00 */
[----:B------:R-:W-:Y:S02]  /*8650*/  MOV R61, 0xff800000 ;  /* 0xff800000003d7802 */ /* 0x000fe40000000f00 */
[----:B------:R-:W-:Y:S01]  /*8660*/  MOV R58, 0xff800000 ;  /* 0xff800000003a7802 */ /* 0x000fe20000000f00 */
[----:B------:R-:W-:Y:S01]  /*8670*/  IMAD.MOV.U32 R59, RZ, RZ, -0x800000 ;  /* 0xff800000ff3b7424 */ /* 0x000fe200078e00ff */
[----:B------:R-:W-:Y:S06]  /*8680*/  BAR.SYNC.DEFER_BLOCKING 0x1, 0x80 ;  /* 0x0042000000007b1d */ /* 0x000fec0000010000 */
[----:B---3--:R-:W1:Y:S04]  /*8690*/  SHFL.BFLY PT, R11, R8, 0x2, 0x1f ;  /* 0x0c401f00080b7f89 */ /* 0x008e6800000e0000 */
[----:B----4-:R-:W3:Y:S04]  /*86a0*/  SHFL.BFLY PT, R9, R5, 0x2, 0x1f ;  /* 0x0c401f0005097f89 */ /* 0x010ee800000e0000 */
[----:B-----5:R-:W4:Y:S04]  /*86b0*/  SHFL.BFLY PT, R7, R4, 0x2, 0x1f ;  /* 0x0c401f0004077f89 */ /* 0x020f2800000e0000 */
[----:B--2---:R-:W2:Y:S01]  /*86c0*/  SHFL.BFLY PT, R6, R0, 0x2, 0x1f ;  /* 0x0c401f0000067f89 */ /* 0x004ea200000e0000 */
[----:B------:R-:W-:Y:S01]  /*86d0*/  MOV R14, R22 ;  /* 0x00000016000e7202 */ /* 0x000fe20000000f00 */
[----:B-1----:R-:W-:-:S02]  /*86e0*/  FADD.FTZ R11, R11, R8 ;  /* 0x000000080b0b7221 */ /* 0x002fc40000010000 */
[----:B------:R-:W1:Y:S01]  /*86f0*/  S2R R8, SR_TID.X ;  /* 0x0000000000087919 */ /* 0x000e620000002100 */
[----:B---3--:R-:W-:Y:S02]  /*8700*/  FADD.FTZ R9, R9, R5 ;  /* 0x0000000509097221 */ /* 0x008fe40000010000 */
[----:B----4-:R-:W-:-:S03]  /*8710*/  FADD.FTZ R7, R7, R4 ;  /* 0x0000000407077221 */ /* 0x010fc60000010000 */
[----:B------:R-:W3:Y:S01]  /*8720*/  SHFL.BFLY PT, R3, R9, 0x1, 0x1f ;  /* 0x0c201f0009037f89 */ /* 0x000ee200000e0000 */
[----:B--2---:R-:W-:-:S03]  /*8730*/  FADD.FTZ R6, R6, R0 ;  /* 0x0000000006067221 */ /* 0x004fc60000010000 */
[----:B------:R-:W2:Y:S04]  /*8740*/  SHFL.BFLY PT, R4, R7, 0x1, 0x1f ;  /* 0x0c201f0007047f89 */ /* 0x000ea800000e0000 */
[----:B------:R-:W4:Y:S04]  /*8750*/  SHFL.BFLY PT, R0, R11, 0x1, 0x1f ;  /* 0x0c201f000b007f89 */ /* 0x000f2800000e0000 */
[----:B------:R-:W5:Y:S01]  /*8760*/  SHFL.BFLY PT, R5, R6, 0x1, 0x1f ;  /* 0x0c201f0006057f89 */ /* 0x000f6200000e0000 */
[----:B-1----:R-:W-:-:S04]  /*8770*/  SHF.R.S32.HI R65, RZ, 0x1f, R8 ;  /* 0x0000001fff417819 */ /* 0x002fc80000011408 */
[CC--:B------:R-:W-:Y:S02]  /*8780*/  LEA.HI R31, R65.reuse, R8.reuse, RZ, 0x2 ;  /* 0x00000008411f7211 */ /* 0x0c0fe400078f10ff */
[-C--:B------:R-:W-:Y:S01]  /*8790*/  LEA.HI R65, R65, R8.reuse, RZ, 0x5 ;  /* 0x0000000841417211 */ /* 0x080fe200078f28ff */
[----:B---3--:R-:W-:Y:S01]  /*87a0*/  FADD.FTZ R9, R9, R3 ;  /* 0x0000000309097221 */ /* 0x008fe20000010000 */
[----:B------:R-:W-:Y:S02]  /*87b0*/  SHF.R.S32.HI R3, RZ, 0x1f, R10 ;  /* 0x0000001fff037819 */ /* 0x000fe4000001140a */
[----:B------:R-:W-:Y:S01]  /*87c0*/  LOP3.LUT R15, R31, 0xfffffffc, RZ, 0xc0, !PT ;  /* 0xfffffffc1f0f7812 */ /* 0x000fe200078ec0ff */
[----:B--2---:R-:W-:Y:S01]  /*87d0*/  FADD.FTZ R7, R7, R4 ;  /* 0x0000000407077221 */ /* 0x004fe20000010000 */
[----:B------:R-:W-:Y:S01]  /*87e0*/  FSETP.NE.FTZ.AND P4, PT, R9, RZ, PT ;  /* 0x000000ff0900720b */ /* 0x000fe20003f95000 */
[----:B------:R-:W-:Y:S01]  /*87f0*/  IMAD R16, R3, c[0x0][0x490], RZ ;  /* 0x0001240003107a24 */ /* 0x000fe200078e02ff */
[----:B------:R-:W-:Y:S01]  /*8800*/  MOV R4, RZ ;  /* 0x000000ff00047202 */ /* 0x000fe20000000f00 */
[----:B----4-:R-:W-:Y:S01]  /*8810*/  FADD.FTZ R11, R11, R0 ;  /* 0x000000000b0b7221 */ /* 0x010fe20000010000 */
[----:B------:R-:W-:Y:S01]  /*8820*/  MOV R0, RZ ;  /* 0x000000ff00007202 */ /* 0x000fe20000000f00 */
[----:B------:R-:W-:Y:S01]  /*8830*/  IMAD R12, R3, c[0x0][0x3e8], RZ ;  /* 0x0000fa00030c7a24 */ /* 0x000fe200078e02ff */
[----:B------:R-:W-:Y:S01]  /*8840*/  IADD3 R15, -R15, R8, RZ ;  /* 0x000000080f0f7210 */ /* 0x000fe20007ffe1ff */
[----:B------:R-:W-:Y:S01]  /*8850*/  @P0 IMAD.HI.U32 R3, R22, c[0x0][0x4ec], RZ ;  /* 0x00013b0016030a27 */ /* 0x000fe200078e00ff */
[----:B------:R-:W-:-:S02]  /*8860*/  FSETP.NE.FTZ.AND P5, PT, R11, RZ, PT ;  /* 0x000000ff0b00720b */ /* 0x000fc40003fb5000 */
[----:B------:R-:W-:Y:S01]  /*8870*/  FSETP.NE.FTZ.AND P2, PT, R7, RZ, PT ;  /* 0x000000ff0700720b */ /* 0x000fe20003f55000 */
[----:B------:R-:W-:Y:S01]  /*8880*/  IMAD R16, R10, c[0x0][0x494], R16 ;  /* 0x000125000a107a24 */ /* 0x000fe200078e0210 */
[----:B------:R-:W-:Y:S01]  /*8890*/  @P0 SHF.R.U32.HI R14, RZ, c[0x0][0x4f0], R3 ;  /* 0x00013c00ff0e0a19 */ /* 0x000fe20000011603 */
[----:B------:R-:W1:Y:S01]  /*88a0*/  @P4 MUFU.RCP R4, R9 ;  /* 0x0000000900044308 */ /* 0x000e620000001000 */
[----:B-----5:R-:W-:Y:S01]  /*88b0*/  FADD.FTZ R6, R6, R5 ;  /* 0x0000000506067221 */ /* 0x020fe20000010000 */
[----:B------:R-:W-:Y:S01]  /*88c0*/  LOP3.LUT R5, R65, 0xffffffe0, RZ, 0xc0, !PT ;  /* 0xffffffe041057812 */ /* 0x000fe200078ec0ff */
[----:B------:R-:W-:Y:S01]  /*88d0*/  IMAD R12, R10, c[0x0][0x3ec], R12 ;  /* 0x0000fb000a0c7a24 */ /* 0x000fe200078e020c */
[----:B------:R-:W-:Y:S01]  /*88e0*/  IADD3 R17, R19, R16, RZ ;  /* 0x0000001013117210 */ /* 0x000fe20007ffe0ff */
[----:B------:R-:W-:-:S03]  /*88f0*/  IMAD.MOV R3, RZ, RZ, -R14 ;  /* 0x000000ffff037224 */ /* 0x000fc600078e0a0e */
[----:B------:R-:W2:Y:S01]  /*8900*/  @P5 MUFU.RCP R0, R11 ;  /* 0x0000000b00005308 */ /* 0x000ea20000001000 */
[----:B------:R-:W-:Y:S01]  /*8910*/  IMAD R63, R3, c[0x0][0x4e8], R22 ;  /* 0x00013a00033f7a24 */ /* 0x000fe200078e0216 */
[----:B------:R-:W-:Y:S02]  /*8920*/  MOV R3, RZ ;  /* 0x000000ff00037202 */ /* 0x000fe40000000f00 */
[----:B------:R-:W-:Y:S02]  /*8930*/  FSETP.NE.FTZ.AND P1, PT, R6, RZ, PT ;  /* 0x000000ff0600720b */ /* 0x000fe40003f35000 */
[----:B------:R-:W-:Y:S01]  /*8940*/  IADD3 R13, R21, R12, RZ ;  /* 0x0000000c150d7210 */ /* 0x000fe20007ffe0ff */
[C---:B-1----:R-:W-:Y:S01]  /*8950*/  FMUL.FTZ R115, R4.reuse, R115 ;  /* 0x0000007304737220 */ /* 0x042fe20000410000 */
[----:B------:R-:W-:Y:S01]  /*8960*/  MOV R12, R20 ;  /* 0x00000014000c7202 */ /* 0x000fe20000000f00 */
[C---:B------:R-:W-:Y:S01]  /*8970*/  FMUL.FTZ R114, R4.reuse, R114 ;  /* 0x0000007204727220 */ /* 0x040fe20000410000 */
[----:B------:R-:W-:Y:S01]  /*8980*/  MOV R16, R18 ;  /* 0x0000001200107202 */ /* 0x000fe20000000f00 */
[C---:B------:R-:W-:Y:S01]  /*8990*/  FMUL.FTZ R123, R4.reuse, R123 ;  /* 0x0000007b047b7220 */ /* 0x040fe20000410000 */
[----:B------:R-:W-:Y:S01]  /*89a0*/  IADD3 R5, -R5, R8, RZ ;  /* 0x0000000805057210 */ /* 0x000fe20007ffe1ff */
[----:B------:R-:W-:-:S02]  /*89b0*/  FMUL.FTZ R46, R4, R122 ;  /* 0x0000007a042e7220 */ /* 0x000fc40000410000 */
[C---:B------:R-:W-:Y:S02]  /*89c0*/  FMUL.FTZ R127, R4.reuse, R127 ;  /* 0x0000007f047f7220 */ /* 0x040fe40000410000 */
[C---:B------:R-:W-:Y:S02]  /*89d0*/  FMUL.FTZ R52, R4.reuse, R126 ;  /* 0x0000007e04347220 */ /* 0x040fe40000410000 */
[C---:B------:R-:W-:Y:S02]  /*89e0*/  FMUL.FTZ R139, R4.reuse, R139 ;  /* 0x0000008b048b7220 */ /* 0x040fe40000410000 */
[C---:B------:R-:W-:Y:S02]  /*89f0*/  FMUL.FTZ R49, R4.reuse, R138 ;  /* 0x0000008a04317220 */ /* 0x040fe40000410000 */
[C---:B------:R-:W-:Y:S02]  /*8a00*/  FMUL.FTZ R143, R4.reuse, R143 ;  /* 0x0000008f048f7220 */ /* 0x040fe40000410000 */
        /* <DEDUP_REMOVED lines=14> */
[----:B------:R-:W-:Y:S01]  /*8af0*/  FMUL.FTZ R30, R4, R98 ;  /* 0x00000062041e7220 */ /* 0x000fe20000410000 */
[----:B------:R-:W1:Y:S01]  /*8b00*/  @P2 MUFU.RCP R3, R7 ;  /* 0x0000000700032308 */ /* 0x000e620000001000 */
[----:B------:R-:W3:Y:S01]  /*8b10*/  S2R R4, SR_CTAID.Z ;  /* 0x0000000000047919 */ /* 0x000ee20000002700 */
[C---:B--2---:R-:W-:Y:S01]  /*8b20*/  FMUL.FTZ R113, R0.reuse, R113 ;  /* 0x0000007100717220 */ /* 0x044fe20000410000 */
[----:B------:R-:W-:Y:S01]  /*8b30*/  LOP3.LUT P3, RZ, R5, 0x3, RZ, 0xc0, !PT ;  /* 0x0000000305ff7812 */ /* 0x000fe2000786c0ff */
        /* <DEDUP_REMOVED lines=23> */
[----:B------:R-:W-:-:S06]  /*8cb0*/  MOV R0, RZ ;  /* 0x000000ff00007202 */ /* 0x000fcc0000000f00 */
[----:B------:R-:W2:Y:S01]  /*8cc0*/  @P1 MUFU.RCP R0, R6 ;  /* 0x0000000600001308 */ /* 0x000ea20000001000 */
[C---:B-1----:R-:W-:Y:S02]  /*8cd0*/  FMUL.FTZ R109, R3.reuse, R109 ;  /* 0x0000006d036d7220 */ /* 0x042fe40000410000 */
[C---:B------:R-:W-:Y:S02]  /*8ce0*/  FMUL.FTZ R54, R3.reuse, R108 ;  /* 0x0000006c03367220 */ /* 0x040fe40000410000 */
[----:B------:R-:W-:-:S03]  /*8cf0*/  FMUL.FTZ R117, R3, R117 ;  /* 0x0000007503757220 */ /* 0x000fc60000410000 */
[----:B------:R-:W1:Y:S01]  /*8d00*/  @P2 MUFU.LG2 R7, R7 ;  /* 0x0000000700072308 */ /* 0x000e620000000c00 */
        /* <DEDUP_REMOVED lines=20> */
[----:B------:R-:W-:Y:S01]  /*8e50*/  FMUL.FTZ R29, R3, R92 ;  /* 0x0000005c031d7220 */ /* 0x000fe20000410000 */
[----:B---3--:R-:W-:Y:S01]  /*8e60*/  SHF.R.S32.HI R3, RZ, 0x1f, R4 ;  /* 0x0000001fff037819 */ /* 0x008fe20000011404 */
[C---:B--2---:R-:W-:Y:S02]  /*8e70*/  FMUL.FTZ R111, R0.reuse, R111 ;  /* 0x0000006f006f7220 */ /* 0x044fe40000410000 */
[----:B------:R-:W-:Y:S02]  /*8e80*/  FMUL.FTZ R110, R0, R110 ;  /* 0x0000006e006e7220 */ /* 0x000fe40000410000 */
[----:B------:R-:W-:-:S02]  /*8e90*/  IMAD R64, R3, c[0x0][0x498], RZ ;  /* 0x0001260003407a24 */ /* 0x000fc400078e02ff */
[----:B------:R-:W-:Y:S01]  /*8ea0*/  IMAD R60, R3, c[0x0][0x3f0], RZ ;  /* 0x0000fc00033c7a24 */ /* 0x000fe200078e02ff */
[----:B------:R-:W-:Y:S01]  /*8eb0*/  @P4 MOV R3, 0x3f317218 ;  /* 0x3f31721800034802 */ /* 0x000fe20000000f00 */
        /* <DEDUP_REMOVED lines=21> */
[----:B------:R-:W-:Y:S01]  /*9010*/  FMUL.FTZ R28, R0, R94 ;  /* 0x0000005e001c7220 */ /* 0x000fe20000410000 */
[----:B------:R-:W-:Y:S01]  /*9020*/  @P2 MOV R0, 0x3f317218 ;  /* 0x3f31721800002802 */ /* 0x000fe20000000f00 */
[----:B------:R-:W-:-:S02]  /*9030*/  @P4 FMUL.FTZ R5, R3, c[0x0][0x2d0] ;  /* 0x0000b40003054a20 */ /* 0x000fc40000410000 */
[----:B-1----:R-:W-:Y:S02]  /*9040*/  @P2 FMUL.FTZ R7, R7, 0.69314718246459960938 ;  /* 0x3f31721807072820 */ /* 0x002fe40000410000 */
[----:B------:R-:W-:-:S04]  /*9050*/  @P2 FMUL.FTZ R3, R0, c[0x0][0x2d0] ;  /* 0x0000b40000032a20 */ /* 0x000fc80000410000 */
[----:B------:R-:W-:Y:S01]  /*9060*/  @P2 FFMA.FTZ R62, R3, R103, R7 ;  /* 0x00000067033e2223 */ /* 0x000fe20000010007 */
[----:B------:R-:W-:Y:S02]  /*9070*/  SHF.R.S32.HI R7, RZ, 0x2, R67 ;  /* 0x00000002ff077819 */ /* 0x000fe40000011443 */
[----:B------:R-:W2:Y:S01]  /*9080*/  LDL.LU R67, [R1+0x44] ;  /* 0x0000440001437983 */ /* 0x000ea20000300800 */
[----:B------:R-:W-:-:S03]  /*9090*/  F2FP.BF16.PACK_AB R24, R69, R24 ;  /* 0x000000184518723e */ /* 0x000fc600000010ff */
[----:B------:R-:W3:Y:S01]  /*90a0*/  LDL R69, [R1+0x40] ;  /* 0x0000400001457983 */ /* 0x000ee20000100800 */
[----:B------:R-:W1:Y:S01]  /*90b0*/  @P1 MUFU.LG2 R6, R6 ;  /* 0x0000000600061308 */ /* 0x000e620000000c00 */
[C---:B------:R-:W-:Y:S02]  /*90c0*/  IMAD R64, R4.reuse, c[0x0][0x49c], R64 ;  /* 0x0001270004407a24 */ /* 0x040fe400078e0240 */
[C---:B------:R-:W-:Y:S02]  /*90d0*/  IMAD R60, R4.reuse, c[0x0][0x3f4], R60 ;  /* 0x0000fd00043c7a24 */ /* 0x040fe400078e023c */
[----:B------:R-:W-:-:S04]  /*90e0*/  IMAD.WIDE.U32 R56, R4, c[0x0][0x498], R16 ;  /* 0x0001260004387a25 */ /* 0x000fc800078e0010 */
[----:B------:R-:W-:Y:S01]  /*90f0*/  IMAD.WIDE.U32 R12, R4, c[0x0][0x3f0], R12 ;  /* 0x0000fc00040c7a25 */ /* 0x000fe200078e000c */
[----:B------:R-:W-:-:S03]  /*9100*/  @P5 MOV R4, 0x3f317218 ;  /* 0x3f31721800045802 */ /* 0x000fc60000000f00 */
[----:B------:R-:W-:Y:S02]  /*9110*/  @P1 IMAD.MOV.U32 R8, RZ, RZ, 0x3f317218 ;  /* 0x3f317218ff081424 */ /* 0x000fe400078e00ff */
[----:B------:R-:W-:Y:S02]  /*9120*/  @P5 FMUL.FTZ R10, R4, c[0x0][0x2d0] ;  /* 0x0000b400040a5a20 */ /* 0x000fe40000410000 */
[----:B-1----:R-:W-:Y:S02]  /*9130*/  @P1 FMUL.FTZ R4, R6, 0.69314718246459960938 ;  /* 0x3f31721806041820 */ /* 0x002fe40000410000 */
[----:B------:R-:W-:-:S04]  /*9140*/  @P1 FMUL.FTZ R0, R8, c[0x0][0x2d0] ;  /* 0x0000b40008001a20 */ /* 0x000fc80000410000 */
[----:B------:R-:W-:Y:S01]  /*9150*/  @P1 FFMA.FTZ R61, R0, R2, R4 ;  /* 0x00000002003d1223 */ /* 0x000fe20000010004 */
[----:B------:R-:W-:Y:S01]  /*9160*/  SHF.R.S32.HI R2, RZ, 0x2, R31 ;  /* 0x00000002ff027819 */ /* 0x000fe2000001141f */
[----:B------:R-:W1:Y:S03]  /*9170*/  @P4 MUFU.LG2 R9, R9 ;  /* 0x0000000900094308 */ /* 0x000e660000000c00 */
[----:B------:R-:W-:Y:S02]  /*9180*/  SHF.R.S32.HI R3, RZ, 0x1f, R2 ;  /* 0x0000001fff037819 */ /* 0x000fe40000011402 */
[----:B------:R-:W-:Y:S02]  /*9190*/  SHF.R.S32.HI R0, RZ, 0x5, R65 ;  /* 0x00000005ff007819 */ /* 0x000fe40000011441 */
[----:B------:R-:W-:Y:S02]  /*91a0*/  LEA.HI R3, R3, R2, RZ, 0x3 ;  /* 0x0000000203037211 */ /* 0x000fe400078f18ff */
[----:B------:R-:W-:-:S02]  /*91b0*/  SHF.R.S32.HI R4, RZ, 0x1f, R0 ;  /* 0x0000001fff047819 */ /* 0x000fc40000011400 */
[----:B------:R-:W-:Y:S01]  /*91c0*/  LOP3.LUT R3, R3, 0xfffffff8, RZ, 0xc0, !PT ;  /* 0xfffffff803037812 */ /* 0x000fe200078ec0ff */
[----:B------:R-:W4:Y:S01]  /*91d0*/  @P5 MUFU.LG2 R11, R11 ;  /* 0x0000000b000b5308 */ /* 0x000f220000000c00 */
[----:B------:R-:W5:Y:S02]  /*91e0*/  S2R R65, SR_CTAID.X ;  /* 0x0000000000417919 */ /* 0x000f640000002500 */
[----:B------:R-:W-:Y:S02]  /*91f0*/  IADD3 R8, R2, -R3, RZ ;  /* 0x8000000302087210 */ /* 0x000fe40007ffe0ff */
[----:B------:R-:W-:Y:S02]  /*9200*/  LEA.HI R3, R4, R0, RZ, 0x2 ;  /* 0x0000000004037211 */ /* 0x000fe400078f10ff */
[----:B------:R-:W-:Y:S01]  /*9210*/  LEA.HI R2, R15, R15, RZ, 0x1 ;  /* 0x0000000f0f027211 */ /* 0x000fe200078f08ff */
[----:B-1----:R-:W-:Y:S01]  /*9220*/  @P4 FMUL.FTZ R9, R9, 0.69314718246459960938 ;  /* 0x3f31721809094820 */ /* 0x002fe20000410000 */
[----:B------:R-:W-:-:S02]  /*9230*/  LOP3.LUT R4, R3, 0xffffffc, RZ, 0xc0, !PT ;  /* 0x0ffffffc03047812 */ /* 0x000fc400078ec0ff */
[C---:B------:R-:W-:Y:S02]  /*9240*/  LOP3.LUT R3, R2.reuse, 0x1ffffffe, RZ, 0xc0, !PT ;  /* 0x1ffffffe02037812 */ /* 0x040fe400078ec0ff */
[----:B------:R-:W-:Y:S01]  /*9250*/  SHF.L.U32 R2, R2, 0x5, RZ ;  /* 0x0000000502027819 */ /* 0x000fe200000006ff */
[----:B------:R-:W-:Y:S01]  /*9260*/  @P4 FFMA.FTZ R58, R5, R104, R9 ;  /* 0x00000068053a4223 */ /* 0x000fe20000010009 */
[----:B------:R-:W-:Y:S02]  /*9270*/  IADD3 R4, R0, -R4, RZ ;  /* 0x8000000400047210 */ /* 0x000fe40007ffe0ff */
[----:B------:R-:W-:Y:S02]  /*9280*/  SHF.R.S32.HI R5, RZ, 0x1f, R14 ;  /* 0x0000001fff057819 */ /* 0x000fe4000001140e */
[----:B------:R-:W-:Y:S02]  /*9290*/  IADD3 R6, R15, -R3, RZ ;  /* 0x800000030f067210 */ /* 0x000fe40007ffe0ff */
[----:B------:R-:W-:Y:S01]  /*92a0*/  LOP3.LUT R2, R2, 0xffffffc0, RZ, 0xc0, !PT ;  /* 0xffffffc002027812 */ /* 0x000fe200078ec0ff */
[----:B------:R-:W-:Y:S01]  /*92b0*/  IMAD R7, R4, 0x10, R7 ;  /* 0x0000001004077824 */ /* 0x000fe200078e0207 */
[----:B------:R-:W-:Y:S01]  /*92c0*/  LEA R9, R0, R15, 0x8 ;  /* 0x0000000f00097211 */ /* 0x000fe200078e40ff */
[----:B----4-:R-:W-:Y:S01]  /*92d0*/  @P5 FMUL.FTZ R11, R11, 0.69314718246459960938 ;  /* 0x3f3172180b0b5820 */ /* 0x010fe20000410000 */
[----:B------:R-:W-:Y:S01]  /*92e0*/  LEA R6, R6, R2, 0x3 ;  /* 0x0000000206067211 */ /* 0x000fe200078e18ff */
[----:B------:R-:W-:Y:S01]  /*92f0*/  IMAD R4, R5, c[0x0][0x3e0], RZ ;  /* 0x0000f80005047a24 */ /* 0x000fe200078e02ff */
[----:B------:R-:W-:-:S02]  /*9300*/  IADD3 R3, R13, R60, RZ ;  /* 0x0000003c0d037210 */ /* 0x000fc40007ffe0ff */
[----:B------:R-:W-:Y:S02]  /*9310*/  MOV R2, R12 ;  /* 0x0000000c00027202 */ /* 0x000fe40000000f00 */
[----:B------:R-:W-:Y:S01]  /*9320*/  LEA.HI R0, R8, R8, RZ, 0x1 ;  /* 0x0000000808007211 */ /* 0x000fe200078f08ff */
[----:B------:R-:W-:Y:S02]  /*9330*/  @P5 FFMA.FTZ R59, R10, R105, R11 ;  /* 0x000000690a3b5223 */ /* 0x000fe4000001000b */
[----:B------:R-:W-:Y:S01]  /*9340*/  IMAD R12, R14, c[0x0][0x3e4], R4 ;  /* 0x0000f9000e0c7a24 */ /* 0x000fe200078e0204 */
[----:B------:R-:W-:Y:S01]  /*9350*/  LOP3.LUT R4, R0, 0x3fffffe, RZ, 0xc0, !PT ;  /* 0x03fffffe00047812 */ /* 0x000fe200078ec0ff */
[----:B------:R-:W-:Y:S01]  /*9360*/  IMAD.WIDE.U32 R10, R14, c[0x0][0x3e0], R2 ;  /* 0x0000f8000e0a7a25 */ /* 0x000fe200078e0002 */
[----:B------:R-:W-:Y:S02]  /*9370*/  IADD3 R2, R7, R6, RZ ;  /* 0x0000000607027210 */ /* 0x000fe40007ffe0ff */
[----:B------:R-:W-:-:S02]  /*9380*/  IADD3 R4, R8, -R4, RZ ;  /* 0x8000000408047210 */ /* 0x000fc40007ffe0ff */
[C---:B-----5:R-:W-:Y:S02]  /*9390*/  LEA R8, R65.reuse, R2, 0x7 ;  /* 0x0000000241087211 */ /* 0x060fe400078e38ff */
[----:B------:R-:W-:Y:S02]  /*93a0*/  SHF.R.S32.HI R5, RZ, 0x1, R0 ;  /* 0x00000001ff057819 */ /* 0x000fe40000011400 */
[----:B------:R-:W-:Y:S01]  /*93b0*/  LEA R0, R65, R7, 0x7 ;  /* 0x0000000741007211 */ /* 0x000fe200078e38ff */
[----:B------:R-:W-:Y:S01]  /*93c0*/  @P0 IMAD.HI.U32 R7, R8, c[0x0][0x4ec], RZ ;  /* 0x00013b0008070a27 */ /* 0x000fe200078e00ff */
[C---:B------:R-:W-:Y:S02]  /*93d0*/  SHF.L.U32 R2, R5.reuse, 0x6, RZ ;  /* 0x0000000605027819 */ /* 0x040fe400000006ff */
[----:B------:R-:W-:Y:S01]  /*93e0*/  LOP3.LUT R3, R5, 0x1, RZ, 0xc0, !PT ;  /* 0x0000000105037812 */ /* 0x000fe200078ec0ff */
[----:B------:R-:W-:Y:S01]  /*93f0*/  IMAD R65, R66, c[0x0][0x388], RZ ;  /* 0x0000e20042417a24 */ /* 0x000fe200078e02ff */
[----:B------:R-:W-:Y:S01]  /*9400*/  IADD3 R6, R0, 0x8, RZ ;  /* 0x0000000800067810 */ /* 0x000fe20007ffe0ff */
[----:B------:R-:W-:Y:S01]  /*9410*/  IMAD R9, R4, 0x10, R9 ;  /* 0x0000001004097824 */ /* 0x000fe200078e0209 */
[----:B------:R-:W-:-:S02]  /*9420*/  MOV R4, R8 ;  /* 0x0000000800047202 */ /* 0x000fc40000000f00 */
[----:B------:R-:W-:Y:S02]  /*9430*/  @P0 SHF.R.U32.HI R4, RZ, c[0x0][0x4f0], R7 ;  /* 0x00013c00ff040a19 */ /* 0x000fe40000011607 */
[----:B------:R-:W-:Y:S02]  /*9440*/  LOP3.LUT R2, R2, 0xc0, RZ, 0xc0, !PT ;  /* 0x000000c002027812 */ /* 0x000fe400078ec0ff */
[----:B------:R-:W-:Y:S02]  /*9450*/  ISETP.NE.U32.AND P2, PT, R3, 0x1, PT ;  /* 0x000000010300780c */ /* 0x000fe40003f45070 */
[-C--:B------:R-:W-:Y:S02]  /*9460*/  ISETP.GE.OR P5, PT, R6, R65.reuse, P3 ;  /* 0x000000410600720c */ /* 0x080fe40001fa6670 */
[C---:B------:R-:W-:Y:S02]  /*9470*/  IADD3 R3, R0.reuse, 0x40, RZ ;  /* 0x0000004000037810 */ /* 0x040fe40007ffe0ff */
[----:B------:R-:W-:-:S02]  /*9480*/  ISETP.GE.OR P6, PT, R0, R65, P3 ;  /* 0x000000410000720c */ /* 0x000fc40001fc6670 */
[----:B------:R-:W-:Y:S02]  /*9490*/  IADD3 R6, R0, 0x48, RZ ;  /* 0x0000004800067810 */ /* 0x000fe40007ffe0ff */
[----:B------:R-:W-:Y:S02]  /*94a0*/  LOP3.LUT P1, RZ, R5, 0x2, RZ, 0xc0, !PT ;  /* 0x0000000205ff7812 */ /* 0x000fe4000782c0ff */
[----:B------:R-:W-:Y:S02]  /*94b0*/  IADD3 R0, -R4, RZ, RZ ;  /* 0x000000ff04007210 */ /* 0x000fe40007ffe1ff */
[----:B------:R-:W-:Y:S02]  /*94c0*/  LEA.HI R5, R2, R2, RZ, 0x1d ;  /* 0x0000000202057211 */ /* 0x000fe400078fe8ff */
[----:B------:R-:W-:Y:S02]  /*94d0*/  ISETP.GE.OR P4, PT, R3, R65, P3 ;  /* 0x000000410300720c */ /* 0x000fe40001f86670 */
[----:B------:R-:W-:-:S02]  /*94e0*/  IADD3 R3, R11, R12, RZ ;  /* 0x0000000c0b037210 */ /* 0x000fc40007ffe0ff */
[----:B------:R-:W-:Y:S01]  /*94f0*/  ISETP.GE.OR P3, PT, R6, R65, P3 ;  /* 0x000000410600720c */ /* 0x000fe20001f66670 */
[----:B------:R-:W-:Y:S01]  /*9500*/  IMAD R6, R0, c[0x0][0x4e8], R8 ;  /* 0x00013a0000067a24 */ /* 0x000fe200078e0208 */
[----:B------:R-:W-:Y:S02]  /*9510*/  MOV R2, R10 ;  /* 0x0000000a00027202 */ /* 0x000fe40000000f00 */
[----:B------:R-:W-:Y:S02]  /*9520*/  SHF.R.S32.HI R7, RZ, 0x1f, R63 ;  /* 0x0000001fff077819 */ /* 0x000fe4000001143f */
[----:B------:R-:W-:Y:S01]  /*9530*/  LEA R9, R9, R5, 0x1 ;  /* 0x0000000509097211 */ /* 0x000fe200078e08ff */
[----:B------:R-:W-:Y:S01]  /*9540*/  IMAD.WIDE.U32 R14, R63, c[0x0][0x3d8], R2 ;  /* 0x0000f6003f0e7a25 */ /* 0x000fe200078e0002 */
[----:B------:R-:W-:Y:S02]  /*9550*/  SHF.R.S32.HI R5, RZ, 0x1f, R4 ;  /* 0x0000001fff057819 */ /* 0x000fe40000011404 */
[----:B------:R-:W-:Y:S01]  /*9560*/  IADD3 R4, P0, R4, R56, RZ ;  /* 0x0000003804047210 */ /* 0x000fe20007f1e0ff */
[----:B------:R-:W-:Y:S01]  /*9570*/  IMAD R7, R7, c[0x0][0x3d8], RZ ;  /* 0x0000f60007077a24 */ /* 0x000fe200078e02ff */
[----:B------:R-:W-:Y:S01]  /*9580*/  SHF.R.S32.HI R3, RZ, 0x1f, R6 ;  /* 0x0000001fff037819 */ /* 0x000fe20000011406 */
[----:B------:R-:W-:Y:S01]  /*9590*/  IMAD.SHL.U32 R0, R9, 0x2, RZ ;  /* 0x0000000209007824 */ /* 0x000fe200078e00ff */
[----:B------:R-:W-:Y:S01]  /*95a0*/  IADD3.X R5, R5, R57, R64, P0, !PT ;  /* 0x0000003905057210 */ /* 0x000fe200007fe440 */
[----:B------:R-:W-:-:S02]  /*95b0*/  IMAD R60, R63, c[0x0][0x3dc], R7 ;  /* 0x0000f7003f3c7a24 */ /* 0x000fc400078e0207 */
[----:B------:R-:W-:Y:S01]  /*95c0*/  IMAD R3, R3, c[0x0][0x488], RZ ;  /* 0x0001220003037a24 */ /* 0x000fe200078e02ff */
[----:B------:R-:W-:Y:S01]  /*95d0*/  IADD3 R7, R0, 0x80, RZ ;  /* 0x0000008000077810 */ /* 0x000fe20007ffe0ff */
[----:B------:R-:W-:Y:S01]  /*95e0*/  IMAD.WIDE.U32 R4, R6, c[0x0][0x488], R4 ;  /* 0x0001220006047a25 */ /* 0x000fe200078e0004 */
[----:B------:R-:W-:Y:S02]  /*95f0*/  IADD3 R2, R0, 0x70, RZ ;  /* 0x0000007000027810 */ /* 0x000fe40007ffe0ff */
[----:B------:R-:W-:Y:S01]  /*9600*/  @P2 IADD3 R2, R7, 0x10, RZ ;  /* 0x0000001007022810 */ /* 0x000fe20007ffe0ff */
[----:B------:R-:W-:Y:S01]  /*9610*/  IMAD R3, R6, c[0x0][0x48c], R3 ;  /* 0x0001230006037a24 */ /* 0x000fe200078e0203 */
[----:B------:R-:W-:Y:S02]  /*9620*/  MOV R7, 0x20 ;  /* 0x0000002000077802 */ /* 0x000fe40000000f00 */
[----:B------:R-:W-:Y:S02]  /*9630*/  F2FP.BF16.PACK_AB R17, R113, R112 ;  /* 0x000000707111723e */ /* 0x000fe400000010ff */
[----:B------:R-:W-:-:S02]  /*9640*/  F2FP.BF16.PACK_AB R16, R115, R114 ;  /* 0x000000727310723e */ /* 0x000fc400000010ff */
[----:B------:R-:W-:Y:S02]  /*9650*/  SEL R7, R7, 0xffffffe0, !P1 ;  /* 0xffffffe007077807 */ /* 0x000fe40004800000 */
[----:B------:R-:W-:Y:S02]  /*9660*/  LEA R6, P0, R4, c[0x0][0x450], 0x2 ;  /* 0x0001140004067a11 */ /* 0x000fe400078010ff */
[----:B------:R-:W-:Y:S02]  /*9670*/  IADD3 R5, R5, R3, RZ ;  /* 0x0000000305057210 */ /* 0x000fe40007ffe0ff */
[----:B------:R-:W-:Y:S02]  /*9680*/  F2FP.BF16.PACK_AB R47, R121, R47 ;  /* 0x0000002f792f723e */ /* 0x000fe400000010ff */
[----:B------:R-:W-:Y:S02]  /*9690*/  F2FP.BF16.PACK_AB R46, R123, R46 ;  /* 0x0000002e7b2e723e */ /* 0x000fe400000010ff */
[----:B------:R-:W-:-:S02]  /*96a0*/  F2FP.BF16.PACK_AB R54, R109, R54 ;  /* 0x000000366d36723e */ /* 0x000fc400000010ff */
[----:B------:R-:W-:Y:S02]  /*96b0*/  F2FP.BF16.PACK_AB R110, R111, R110 ;  /* 0x0000006e6f6e723e */ /* 0x000fe400000010ff */
[----:B------:R-:W-:Y:S02]  /*96c0*/  F2FP.BF16.PACK_AB R55, R117, R55 ;  /* 0x000000377537723e */ /* 0x000fe400000010ff */
[----:B------:R-:W-:Y:S01]  /*96d0*/  F2FP.BF16.PACK_AB R118, R119, R118 ;  /* 0x000000767776723e */ /* 0x000fe200000010ff */
[----:B------:R-:W-:Y:S01]  /*96e0*/  STS [R0+0x80], R17 ;  /* 0x0000801100007388 */ /* 0x000fe20000000800 */
[----:B------:R-:W-:Y:S02]  /*96f0*/  F2FP.BF16.PACK_AB R53, R125, R53 ;  /* 0x000000357d35723e */ /* 0x000fe400000010ff */
[----:B------:R-:W-:Y:S01]  /*9700*/  F2FP.BF16.PACK_AB R52, R127, R52 ;  /* 0x000000347f34723e */ /* 0x000fe200000010ff */
[----:B------:R-:W-:Y:S01]  /*9710*/  STS [R0+0x280], R16 ;  /* 0x0002801000007388 */ /* 0x000fe20000000800 */
[----:B------:R-:W-:-:S02]  /*9720*/  IADD3 R3, R0, R7, RZ ;  /* 0x0000000700037210 */ /* 0x000fc40007ffe0ff */
[----:B------:R-:W-:Y:S01]  /*9730*/  LEA.HI.X R5, R4, c[0x0][0x454], R5, 0x2, P0 ;  /* 0x0001150004057a11 */ /* 0x000fe200000f1405 */
[----:B------:R-:W-:Y:S01]  /*9740*/  STS [R2], R47 ;  /* 0x0000002f02007388 */ /* 0x000fe20000000800 */
[----:B------:R-:W-:Y:S02]  /*9750*/  F2FP.BF16.PACK_AB R50, R137, R50 ;  /* 0x000000328932723e */ /* 0x000fe400000010ff */
[----:B------:R-:W-:Y:S01]  /*9760*/  F2FP.BF16.PACK_AB R49, R139, R49 ;  /* 0x000000318b31723e */ /* 0x000fe200000010ff */
[----:B------:R-:W-:Y:S01]  /*9770*/  STS [R2+0x200], R46 ;  /* 0x0002002e02007388 */ /* 0x000fe20000000800 */
[----:B------:R-:W-:Y:S02]  /*9780*/  IADD3 R4, R7, R2, RZ ;  /* 0x0000000207047210 */ /* 0x000fe40007ffe0ff */
[----:B------:R-:W-:Y:S01]  /*9790*/  F2FP.BF16.PACK_AB R51, R129, R51 ;  /* 0x000000338133723e */ /* 0x000fe200000010ff */
[----:B------:R-:W-:Y:S01]  /*97a0*/  STS [R0+0x1080], R54 ;  /* 0x0010803600007388 */ /* 0x000fe20000000800 */
[----:B------:R-:W-:-:S02]  /*97b0*/  F2FP.BF16.PACK_AB R130, R131, R130 ;  /* 0x000000828382723e */ /* 0x000fc400000010ff */
[----:B------:R-:W-:Y:S01]  /*97c0*/  F2FP.BF16.PACK_AB R48, R133, R48 ;  /* 0x000000308530723e */ /* 0x000fe200000010ff */
[----:B------:R-:W-:Y:S01]  /*97d0*/  STS [R0+0x1280], R110 ;  /* 0x0012806e00007388 */ /* 0x000fe20000000800 */
[----:B------:R-:W-:Y:S02]  /*97e0*/  F2FP.BF16.PACK_AB R134, R135, R134 ;  /* 0x000000868786723e */ /* 0x000fe400000010ff */
[----:B------:R-:W-:Y:S01]  /*97f0*/  F2FP.BF16.PACK_AB R45, R141, R45 ;  /* 0x0000002d8d2d723e */ /* 0x000fe200000010ff */
[----:B------:R-:W-:Y:S01]  /*9800*/  STS [R2+0x1000], R55 ;  /* 0x0010003702007388 */ /* 0x000fe20000000800 */
[----:B------:R-:W-:Y:S02]  /*9810*/  F2FP.BF16.PACK_AB R44, R143, R44 ;  /* 0x0000002c8f2c723e */ /* 0x000fe400000010ff */
[----:B------:R-:W-:Y:S01]  /*9820*/  F2FP.BF16.PACK_AB R27, R153, R27 ;  /* 0x0000001b991b723e */ /* 0x000fe200000010ff */
[----:B------:R-:W-:Y:S01]  /*9830*/  STS [R2+0x1200], R118 ;  /* 0x0012007602007388 */ /* 0x000fe20000000800 */
[----:B------:R-:W-:-:S02]  /*9840*/  F2FP.BF16.PACK_AB R26, R155, R26 ;  /* 0x0000001a9b1a723e */ /* 0x000fc400000010ff */
[----:B------:R-:W-:Y:S01]  /*9850*/  F2FP.BF16.PACK_AB R43, R145, R43 ;  /* 0x0000002b912b723e */ /* 0x000fe200000010ff */
[----:B------:R-:W-:Y:S01]  /*9860*/  STS [R3+0x80], R53 ;  /* 0x0000803503007388 */ /* 0x000fe20000000800 */
[----:B------:R-:W-:-:S03]  /*9870*/  F2FP.BF16.PACK_AB R146, R147, R146 ;  /* 0x000000929392723e */ /* 0x000fc600000010ff */
[----:B------:R-:W-:Y:S01]  /*9880*/  STS [R3+0x280], R52 ;  /* 0x0002803403007388 */ /* 0x000fe20000000800 */
[----:B------:R-:W-:Y:S02]  /*9890*/  F2FP.BF16.PACK_AB R25, R149, R25 ;  /* 0x000000199519723e */ /* 0x000fe400000010ff */
[----:B------:R-:W-:Y:S01]  /*98a0*/  F2FP.BF16.PACK_AB R150, R151, R150 ;  /* 0x000000969796723e */ /* 0x000fe200000010ff */
[----:B------:R-:W-:Y:S01]  /*98b0*/  STS [R4], R50 ;  /* 0x0000003204007388 */ /* 0x000fe20000000800 */
[----:B------:R-:W-:-:S03]  /*98c0*/  F2FP.BF16.PACK_AB R23, R157, R23 ;  /* 0x000000179d17723e */ /* 0x000fc600000010ff */
[----:B------:R-:W-:Y:S01]  /*98d0*/  STS [R4+0x200], R49 ;  /* 0x0002003104007388 */ /* 0x000fe20000000800 */
        /* <DEDUP_REMOVED lines=43> */
[----:B------:R-:W-:Y:S04]  /*9b90*/  STS [R0+0x4280], R42 ;  /* 0x0042802a00007388 */ /* 0x000fe80000000800 */
[----:B------:R-:W-:Y:S04]  /*9ba0*/  STS [R2+0x4000], R39 ;  /* 0x0040002702007388 */ /* 0x000fe80000000800 */
[----:B------:R-:W-:Y:S04]  /*9bb0*/  STS [R2+0x4200], R38 ;  /* 0x0042002602007388 */ /* 0x000fe80000000800 */
[----:B------:R-:W-:Y:S04]  /*9bc0*/  STS [R0+0x5080], R41 ;  /* 0x0050802900007388 */ /* 0x000fe80000000800 */
[----:B------:R2:W-:Y:S04]  /*9bd0*/  STS [R0+0x5280], R40 ;  /* 0x0052802800007388 */ /* 0x0005e80000000800 */
[----:B------:R-:W-:Y:S04]  /*9be0*/  STS [R2+0x5000], R37 ;  /* 0x0050002502007388 */ /* 0x000fe80000000800 */
        /* <DEDUP_REMOVED lines=9> */
[----:B------:R-:W-:Y:S04]  /*9c80*/  SHFL.IDX PT, R10, R6, RZ, 0x1c1f ;  /* 0x001c1fff060a7589 */ /* 0x000fe800000e0000 */
[----:B------:R-:W1:Y:S04]  /*9c90*/  SHFL.IDX PT, R11, R5, RZ, 0x1c1f ;  /* 0x001c1fff050b7589 */ /* 0x000e6800000e0000 */
[----:B------:R-:W-:Y:S06]  /*9ca0*/  BAR.SYNC.DEFER_BLOCKING 0x1, 0x80 ;  /* 0x0042000000007b1d */ /* 0x000fec0000010000 */
[----:B------:R-:W-:Y:S04]  /*9cb0*/  SHFL.IDX PT, R8, R6, 0x1, 0x1c1f ;  /* 0x003c1f0006087f89 */ /* 0x000fe800000e0000 */
[----:B------:R-:W4:Y:S04]  /*9cc0*/  SHFL.IDX PT, R9, R5, 0x1, 0x1c1f ;  /* 0x003c1f0005097f89 */ /* 0x000f2800000e0000 */
[----:B------:R-:W-:Y:S04]  /*9cd0*/  SHFL.IDX PT, R12, R6, 0x2, 0x1c1f ;  /* 0x005c1f00060c7f89 */ /* 0x000fe800000e0000 */
[----:B------:R-:W5:Y:S04]  /*9ce0*/  SHFL.IDX PT, R13, R5, 0x2, 0x1c1f ;  /* 0x005c1f00050d7f89 */ /* 0x000f6800000e0000 */
[----:B------:R-:W-:Y:S04]  /*9cf0*/  SHFL.IDX PT, R6, R6, 0x3, 0x1c1f ;  /* 0x007c1f0006067f89 */ /* 0x000fe800000e0000 */
[----:B------:R-:W3:Y:S01]  /*9d00*/  SHFL.IDX PT, R7, R5, 0x3, 0x1c1f ;  /* 0x007c1f0005077f89 */ /* 0x000ee200000e0000 */
[----:B--2---:R-:W-:-:S03]  /*9d10*/  SHF.L.U32 R0, R67, 0x1, RZ ;  /* 0x0000000143007819 */ /* 0x004fc600000006ff */
[----:B-1----:R1:W-:Y:S04]  /*9d20*/  @!P6 ST.E [R10.64], R59 ;  /* 0x0000003b0a00e985 */ /* 0x0023e8000c101910 */
[----:B----4-:R1:W-:Y:S04]  /*9d30*/  @!P5 ST.E [R8.64], R58 ;  /* 0x0000003a0800d985 */ /* 0x0103e8000c101910 */
[----:B-----5:R1:W-:Y:S04]  /*9d40*/  @!P4 ST.E [R12.64], R62 ;  /* 0x0000003e0c00c985 */ /* 0x0203e8000c101910 */
[----:B---3--:R1:W-:Y:S04]  /*9d50*/  @!P3 ST.E [R6.64], R61 ;  /* 0x0000003d0600b985 */ /* 0x0083e8000c101910 */
[----:B------:R1:W2:Y:S04]  /*9d60*/  LDS.128 R32, [R0+0x880] ;  /* 0x0008800000207984 */ /* 0x0002a80000000c00 */
[----:B------:R1:W3:Y:S04]  /*9d70*/  LDS.128 R44, [R0+0x1080] ;  /* 0x00108000002c7984 */ /* 0x0002e80000000c00 */
[----:B------:R1:W4:Y:S04]  /*9d80*/  LDS.128 R52, [R0+0x1880] ;  /* 0x0018800000347984 */ /* 0x0003280000000c00 */
[----:B------:R1:W1:Y:S04]  /*9d90*/  LDS.128 R28, [R0+0x2880] ;  /* 0x00288000001c7984 */ /* 0x0002680000000c00 */
[----:B------:R1:W1:Y:S04]  /*9da0*/  LDS.128 R40, [R0+0x3080] ;  /* 0x0030800000287984 */ /* 0x0002680000000c00 */
[----:B------:R1:W1:Y:S04]  /*9db0*/  LDS.128 R48, [R0+0x3880] ;  /* 0x0038800000307984 */ /* 0x0002680000000c00 */
[----:B------:R1:W1:Y:S04]  /*9dc0*/  LDS.128 R24, [R0+0x4880] ;  /* 0x0048800000187984 */ /* 0x0002680000000c00 */
[----:B------:R1:W1:Y:S04]  /*9dd0*/  LDS.128 R36, [R0+0x5080] ;  /* 0x0050800000247984 */ /* 0x0002680000000c00 */
[----:B------:R1:W1:Y:S01]  /*9de0*/  LDS.128 R56, [R0+0x5880] ;  /* 0x0058800000387984 */ /* 0x0002620000000c00 */
[----:B------:R-:W-:-:S02]  /*9df0*/  IADD3 R2, R15, R60, RZ ;  /* 0x0000003c0f027210 */ /* 0x000fc40007ffe0ff */
[----:B------:R-:W-:-:S04]  /*9e00*/  LEA R21, P0, R14, c[0x0][0x380], 0x1 ;  /* 0x0000e0000e157a11 */ /* 0x000fc800078008ff */
[----:B------:R-:W-:Y:S02]  /*9e10*/  LEA.HI.X R20, R14, c[0x0][0x384], R2, 0x1, P0 ;  /* 0x0000e1000e147a11 */ /* 0x000fe400000f0c02 */
[----:B------:R-:W-:Y:S01]  /*9e20*/  ISETP.GE.AND P0, PT, R69, R65, PT ;  /* 0x000000414500720c */ /* 0x000fe20003f06270 */
[----:B------:R1:W1:Y:S01]  /*9e30*/  SHFL.IDX PT, R2, R21, RZ, 0x1c1f ;  /* 0x001c1fff15027589 */ /* 0x00026200000e0000 */
[----:B------:R-:W-:Y:S03]  /*9e40*/  BSSY B0, `(.L_x_3) ;  /* 0x0000017000007945 */ /* 0x000fe60003800000 */
[----:B------:R1:W1:Y:S01]  /*9e50*/  SHFL.IDX PT, R3, R20, RZ, 0x1c1f ;  /* 0x001c1fff14037589 */ /* 0x00026200000e0000 */
[C---:B------:R-:W-:Y:S02]  /*9e60*/  IADD3 R67, R234.reuse, 0x40, RZ ;  /* 0x00000040ea437810 */ /* 0x040fe40007ffe0ff */
[----:B------:R-:W-:-:S05]  /*9e70*/  IADD3 R68, R234, 0x20, RZ ;  /* 0x00000020ea447810 */ /* 0x000fca0007ffe0ff */
[----:B------:R-:W-:Y:S05]  /*9e80*/  @P0 BRA `(.L_x_4) ;  /* 0x0000012000000947 */ /* 0x000fea0003800000 */
[----:B--234-:R-:W2:Y:S01]  /*9e90*/  LDS.128 R16, [R0+0x80] ;  /* 0x0000800000107984 */ /* 0x01cea20000000c00 */
[----:B------:R-:W-:Y:S02]  /*9ea0*/  ISETP.GE.AND P1, PT, R68, c[0x0][0x3c8], PT ;  /* 0x0000f20044007a0c */ /* 0x000fe40003f26270 */
[----:B------:R-:W-:Y:S01]  /*9eb0*/  ISETP.GE.AND P0, PT, R67, c[0x0][0x3c8], PT ;  /* 0x0000f20043007a0c */ /* 0x000fe20003f06270 */
[----:B-1----:R-:W1:Y:S01]  /*9ec0*/  LDS.128 R12, [R0+0x2080] ;  /* 0x00208000000c7984 */ /* 0x002e620000000c00 */
[----:B------:R-:W-:-:S03]  /*9ed0*/  ISETP.GE.AND P2, PT, R234, c[0x0][0x3c8], PT ;  /* 0x0000f200ea007a0c */ /* 0x000fc60003f46270 */
[----:B------:R3:W4:Y:S06]  /*9ee0*/  LDS.128 R8, [R0+0x4080] ;  /* 0x0040800000087984 */ /* 0x00072c0000000c00 */
[----:B------:R-:W-:-:S04]  /*9ef0*/  @!P1 SHF.R.S32.HI R4, RZ, 0x1f, R68 ;  /* 0x0000001fff049819 */ /* 0x000fc80000011444 */
[----:B------:R-:W-:Y:S01]  /*9f00*/  @!P1 LEA.HI R4, R4, R68, RZ, 0x3 ;  /* 0x0000004404049211 */ /* 0x000fe200078f18ff */
[----:B------:R-:W-:-:S03]  /*9f10*/  @!P2 IMAD.WIDE R6, R234, 0x2, R2 ;  /* 0x00000002ea06a825 */ /* 0x000fc600078e0202 */
[----:B------:R-:W-:-:S05]  /*9f20*/  @!P1 LOP3.LUT R4, R4, 0xfffffff8, RZ, 0xc0, !PT ;  /* 0xfffffff804049812 */ /* 0x000fca00078ec0ff */
[----:B------:R-:W-:Y:S01]  /*9f30*/  @!P1 IMAD.WIDE R4, R4, 0x2, R2 ;  /* 0x0000000204049825 */ /* 0x000fe200078e0202 */
[----:B---3--:R-:W-:-:S04]  /*9f40*/  @!P0 SHF.R.S32.HI R0, RZ, 0x1f, R67 ;  /* 0x0000001fff008819 */ /* 0x008fc80000011443 */
[----:B------:R-:W-:-:S04]  /*9f50*/  @!P0 LEA.HI R0, R0, R67, RZ, 0x3 ;  /* 0x0000004300008211 */ /* 0x000fc800078f18ff */
[----:B------:R-:W-:Y:S01]  /*9f60*/  @!P0 LOP3.LUT R0, R0, 0xfffffff8, RZ, 0xc0, !PT ;  /* 0xfffffff800008812 */ /* 0x000fe200078ec0ff */
[----:B--2---:R2:W-:Y:S04]  /*9f70*/  @!P2 ST.E.128 [R6.64], R16 ;  /* 0x000000100600a985 */ /* 0x0045e8000c101d10 */
[----:B------:R-:W-:Y:S01]  /*9f80*/  @!P0 IMAD.WIDE R2, R0, 0x2, R2 ;  /* 0x0000000200028825 */ /* 0x000fe200078e0202 */
[----:B-1----:R2:W-:Y:S04]  /*9f90*/  @!P1 ST.E.128 [R4.64], R12 ;  /* 0x0000000c04009985 */ /* 0x0025e8000c101d10 */
[----:B----4-:R2:W-:Y:S02]  /*9fa0*/  @!P0 ST.E.128 [R2.64], R8 ;  /* 0x0000000802008985 */ /* 0x0105e4000c101d10 */
.L_x_4:
[----:B--234-:R-:W-:Y:S05]  /*9fb0*/  BSYNC B0 ;  /* 0x0000000000007941 */ /* 0x01cfea0003800000 */
.L_x_3:
[----:B-1----:R-:W-:Y:S01]  /*9fc0*/  IADD3 R0, R69, 0x20, RZ ;  /* 0x0000002045007810 */ /* 0x002fe20007ffe0ff */
[----:B------:R1:W2:Y:S01]  /*9fd0*/  SHFL.IDX PT, R3, R20, 0x1, 0x1c1f ;  /* 0x003c1f0014037f89 */ /* 0x0002a200000e0000 */
[----:B------:R-:W-:Y:S02]  /*9fe0*/  BSSY B0, `(.L_x_5) ;  /* 0x0000013000007945 */ /* 0x000fe40003800000 */
[----:B------:R-:W-:Y:S01]  /*9ff0*/  ISETP.GE.AND P0, PT, R0, R65, PT ;  /* 0x000000410000720c */ /* 0x000fe20003f06270 */
[----:B------:R1:W3:-:S12]  /*a000*/  SHFL.IDX PT, R2, R21, 0x1, 0x1c1f ;  /* 0x003c1f0015027f89 */ /* 0x0002d800000e0000 */
[----:B------:R-:W-:Y:S05]  /*a010*/  @P0 BRA `(.L_x_6) ;  /* 0x000000f000000947 */ /* 0x000fea0003800000 */
[----:B------:R-:W-:Y:S02]  /*a020*/  ISETP.GE.AND P1, PT, R68, c[0x0][0x3c8], PT ;  /* 0x0000f20044007a0c */ /* 0x000fe40003f26270 */
[----:B------:R-:W-:Y:S02]  /*a030*/  ISETP.GE.AND P0, PT, R67, c[0x0][0x3c8], PT ;  /* 0x0000f20043007a0c */ /* 0x000fe40003f06270 */
[----:B------:R-:W-:-:S09]  /*a040*/  ISETP.GE.AND P2, PT, R234, c[0x0][0x3c8], PT ;  /* 0x0000f200ea007a0c */ /* 0x000fd20003f46270 */
[----:B------:R-:W-:Y:S02]  /*a050*/  @!P1 SHF.R.S32.HI R4, RZ, 0x1f, R68 ;  /* 0x0000001fff049819 */ /* 0x000fe40000011444 */
[----:B------:R-:W-:Y:S02]  /*a060*/  @!P0 SHF.R.S32.HI R0, RZ, 0x1f, R67 ;  /* 0x0000001fff008819 */ /* 0x000fe40000011443 */
[----:B------:R-:W-:Y:S01]  /*a070*/  @!P1 LEA.HI R4, R4, R68, RZ, 0x3 ;  /* 0x0000004404049211 */ /* 0x000fe200078f18ff */
[--C-:B--23--:R-:W-:Y:S01]  /*a080*/  @!P2 IMAD.WIDE R6, R234, 0x2, R2.reuse ;  /* 0x00000002ea06a825 */ /* 0x10cfe200078e0202 */
[----:B------:R-:W-:Y:S02]  /*a090*/  @!P0 LEA.HI R0, R0, R67, RZ, 0x3 ;  /* 0x0000004300008211 */ /* 0x000fe400078f18ff */
[----:B------:R-:W-:Y:S02]  /*a0a0*/  @!P1 LOP3.LUT R4, R4, 0xfffffff8, RZ, 0xc0, !PT ;  /* 0xfffffff804049812 */ /* 0x000fe400078ec0ff */
[----:B------:R-:W-:Y:S01]  /*a0b0*/  @!P0 LOP3.LUT R0, R0, 0xfffffff8, RZ, 0xc0, !PT ;  /* 0xfffffff800008812 */ /* 0x000fe200078ec0ff */
[----:B------:R2:W-:Y:S02]  /*a0c0*/  @!P2 ST.E.128 [R6.64], R32 ;  /* 0x000000200600a985 */ /* 0x0005e4000c101d10 */
[----:B------:R-:W-:-:S04]  /*a0d0*/  @!P1 IMAD.WIDE R4, R4, 0x2, R2 ;  /* 0x0000000204049825 */ /* 0x000fc800078e0202 */
[----:B------:R-:W-:Y:S01]  /*a0e0*/  @!P0 IMAD.WIDE R2, R0, 0x2, R2 ;  /* 0x0000000200028825 */ /* 0x000fe200078e0202 */
[----:B------:R2:W-:Y:S04]  /*a0f0*/  @!P1 ST.E.128 [R4.64], R28 ;  /* 0x0000001c04009985 */ /* 0x0005e8000c101d10 */
[----:B------:R2:W-:Y:S02]  /*a100*/  @!P0 ST.E.128 [R2.64], R24 ;  /* 0x0000001802008985 */ /* 0x0005e4000c101d10 */
.L_x_6:
[----:B------:R-:W-:Y:S05]  /*a110*/  BSYNC B0 ;  /* 0x0000000000007941 */ /* 0x000fea0003800000 */
.L_x_5:
[----:B------:R-:W-:Y:S01]  /*a120*/  IADD3 R0, R69, 0x40, RZ ;  /* 0x0000004045007810 */ /* 0x000fe20007ffe0ff */
[----:B--2---:R2:W4:Y:S01]  /*a130*/  SHFL.IDX PT, R3, R20, 0x2, 0x1c1f ;  /* 0x005c1f0014037f89 */ /* 0x00452200000e0000 */
[----:B------:R-:W-:Y:S02]  /*a140*/  BSSY B0, `(.L_x_7) ;  /* 0x0000013000007945 */ /* 0x000fe40003800000 */
[----:B------:R-:W-:Y:S01]  /*a150*/  ISETP.GE.AND P0, PT, R0, R65, PT ;  /* 0x000000410000720c */ /* 0x000fe20003f06270 */
[----:B---3--:R2:W3:-:S12]  /*a160*/  SHFL.IDX PT, R2, R21, 0x2, 0x1c1f ;  /* 0x005c1f0015027f89 */ /* 0x0084d800000e0000 */
[----:B------:R-:W-:Y:S05]  /*a170*/  @P0 BRA `(.L_x_8) ;  /* 0x000000f000000947 */ /* 0x000fea0003800000 */
[----:B------:R-:W-:Y:S02]  /*a180*/  ISETP.GE.AND P1, PT, R68, c[0x0][0x3c8], PT ;  /* 0x0000f20044007a0c */ /* 0x000fe40003f26270 */
[----:B------:R-:W-:Y:S02]  /*a190*/  ISETP.GE.AND P0, PT, R67, c[0x0][0x3c8], PT ;  /* 0x0000f20043007a0c */ /* 0x000fe40003f06270 */
[----:B------:R-:W-:-:S09]  /*a1a0*/  ISETP.GE.AND P2, PT, R234, c[0x0][0x3c8], PT ;  /* 0x0000f200ea007a0c */ /* 0x000fd20003f46270 */
[----:B------:R-:W-:Y:S02]  /*a1b0*/  @!P1 SHF.R.S32.HI R4, RZ, 0x1f, R68 ;  /* 0x0000001fff049819 */ /* 0x000fe40000011444 */
[----:B------:R-:W-:Y:S02]  /*a1c0*/  @!P0 SHF.R.S32.HI R0, RZ, 0x1f, R67 ;  /* 0x0000001fff008819 */ /* 0x000fe40000011443 */
[----:B------:R-:W-:Y:S01]  /*a1d0*/  @!P1 LEA.HI R4, R4, R68, RZ, 0x3 ;  /* 0x0000004404049211 */ /* 0x000fe200078f18ff */
[--C-:B---34-:R-:W-:Y:S01]  /*a1e0*/  @!P2 IMAD.WIDE R6, R234, 0x2, R2.reuse ;  /* 0x00000002ea06a825 */ /* 0x118fe200078e0202 */
        /* <DEDUP_REMOVED lines=8> */
.L_x_8:
[----:B------:R-:W-:Y:S05]  /*a270*/  BSYNC B0 ;  /* 0x0000000000007941 */ /* 0x000fea0003800000 */
.L_x_7:
[----:B------:R-:W-:Y:S01]  /*a280*/  IADD3 R0, R69, 0x60, RZ ;  /* 0x0000006045007810 */ /* 0x000fe20007ffe0ff */
[----:B---34-:R3:W4:Y:S03]  /*a290*/  SHFL.IDX PT, R3, R20, 0x3, 0x1c1f ;  /* 0x007c1f0014037f89 */ /* 0x01872600000e0000 */
[----:B------:R-:W-:Y:S01]  /*a2a0*/  ISETP.GE.AND P0, PT, R0, R65, PT ;  /* 0x000000410000720c */ /* 0x000fe20003f06270 */
[----:B------:R3:W1:-:S12]  /*a2b0*/  SHFL.IDX PT, R2, R21, 0x3, 0x1c1f ;  /* 0x007c1f0015027f89 */ /* 0x00065800000e0000 */
[----:B------:R-:W-:Y:S05]  /*a2c0*/  @P0 EXIT ;  /* 0x000000000000094d */ /* 0x000fea0003800000 */
[----:B------:R-:W-:Y:S02]  /*a2d0*/  ISETP.GE.AND P0, PT, R68, c[0x0][0x3c8], PT ;  /* 0x0000f20044007a0c */ /* 0x000fe40003f06270 */
[----:B------:R-:W-:-:S11]  /*a2e0*/  ISETP.GE.AND P1, PT, R234, c[0x0][0x3c8], PT ;  /* 0x0000f200ea007a0c */ /* 0x000fd60003f26270 */
[----:B------:R-:W-:Y:S02]  /*a2f0*/  @!P0 SHF.R.S32.HI R0, RZ, 0x1f, R68 ;  /* 0x0000001fff008819 */ /* 0x000fe40000011444 */
[----:B-1--4-:R-:W-:Y:S02]  /*a300*/  @!P1 IMAD.WIDE R6, R234, 0x2, R2 ;  /* 0x00000002ea069825 */ /* 0x012fe400078e0202 */
[----:B------:R-:W-:-:S03]  /*a310*/  @!P0 LEA.HI R0, R0, R68, RZ, 0x3 ;  /* 0x0000004400008211 */ /* 0x000fc600078f18ff */
[----:B------:R1:W-:Y:S01]  /*a320*/  @!P1 ST.E.128 [R6.64], R52 ;  /* 0x0000003406009985 */ /* 0x0003e2000c101d10 */
[----:B------:R-:W-:-:S05]  /*a330*/  @!P0 LOP3.LUT R0, R0, 0xfffffff8, RZ, 0xc0, !PT ;  /* 0xfffffff800008812 */ /* 0x000fca00078ec0ff */
[----:B------:R-:W-:-:S05]  /*a340*/  @!P0 IMAD.WIDE R4, R0, 0x2, R2 ;  /* 0x0000000200048825 */ /* 0x000fca00078e0202 */
[----:B------:R1:W-:Y:S01]  /*a350*/  @!P0 ST.E.128 [R4.64], R48 ;  /* 0x0000003004008985 */ /* 0x0003e2000c101d10 */
[----:B------:R-:W-:-:S13]  /*a360*/  ISETP.GE.AND P0, PT, R67, c[0x0][0x3c8], PT ;  /* 0x0000f20043007a0c */ /* 0x000fda0003f06270 */
[----:B------:R-:W-:Y:S05]  /*a370*/  @P0 EXIT ;  /* 0x000000000000094d */ /* 0x000fea0003800000 */
[----:B------:R-:W-:-:S04]  /*a380*/  SHF.R.S32.HI R0, RZ, 0x1f, R67 ;  /* 0x0000001fff007819 */ /* 0x000fc80000011443 */
[----:B------:R-:W-:-:S04]  /*a390*/  LEA.HI R0, R0, R67, RZ, 0x3 ;  /* 0x0000004300007211 */ /* 0x000fc800078f18ff */
[----:B------:R-:W-:-:S05]  /*a3a0*/  LOP3.LUT R0, R0, 0xfffffff8, RZ, 0xc0, !PT ;  /* 0xfffffff800007812 */ /* 0x000fca00078ec0ff */
[----:B------:R-:W-:-:S05]  /*a3b0*/  IMAD.WIDE R2, R0, 0x2, R2 ;  /* 0x0000000200027825 */ /* 0x000fca00078e0202 */
[----:B------:R-:W-:Y:S01]  /*a3c0*/  ST.E.128 [R2.64], R56 ;  /* 0x0000003802007985 */ /* 0x000fe2000c101d10 */
[----:B------:R-:W-:Y:S05]  /*a3d0*/  EXIT ;  /* 0x000000000000794d */ /* 0x000fea0003800000 */
.L_x_9:
[----:B------:R-:W-:-:S00]  /*a3e0*/  BRA `(.L_x_9) ;  /* 0xfffffff000007947 */ /* 0x000fc0000383ffff */
[----:B------:R-:W-:-:S00]  /*a3f0*/  NOP ;  /* 0x0000000000007918 */ /* 0x000fc00000000000 */
        /* <DEDUP_REMOVED lines=8> */
.L_x_754:


//--------------------- .text._ZN7cutlass13device_kernelIN5flash19enable_sm80_to_sm89INS1_16FlashAttnFwdSm80INS1_25CollectiveMainloopFwdSm80ILi4ELi1ELb0EN4cute5tupleIJNS5_1CILi128EEENS7_ILi64EEENS7_ILi96EEEEEELi96ENS_10bfloat16_tEfNS_4arch4Sm80ELb0ELb0ELb1ELb1ELb0ELb0ELb1ELb0EEENS1_21CollectiveEpilogueFwdINS6_IJS8_SA_S9_EEENS6_IJNS7_ILi1EEESI_SI_EEESC_SE_Li128ELb1ELb1ELb0ELb0EEENS1_19SingleTileSchedulerILb1ELb0ELb1ELi128EEEEEEEEEvNT_6ParamsE --------------------------
	.section	.text._ZN7cutlass13device_kernelIN5flash19enable_sm80_to_sm89INS1_16FlashAttnFwdSm80INS1_25CollectiveMainloopFwdSm80ILi4ELi1ELb0EN4cute5tupleIJNS5_1CILi128EEENS7_ILi64EEENS7_ILi96EEEEEELi96ENS_10bfloat16_tEfNS_4arch4Sm80ELb0ELb0ELb1ELb1ELb0ELb0ELb1ELb0EEENS1_21CollectiveEpilogueFwdINS6_IJS8_SA_S9_EEENS6_IJNS7_ILi1EEESI_SI_EEESC_SE_Li128ELb1ELb1ELb0ELb0EEENS1_19SingleTileSchedulerILb1ELb0ELb1ELi128EEEEEEEEEvNT_6ParamsE,"ax",@progbits
	.sectioninfo	@"SHI_REGISTERS=255"
	.align	128
.text._ZN7cutlass13device_kernelIN5flash19enable_sm80_to_sm89INS1_16FlashAttnFwdSm80INS1_25CollectiveMainloopFwdSm80ILi4ELi1ELb0EN4cute5tupleIJNS5_1CILi128EEENS7_ILi64EEENS7_ILi96EEEEEELi96ENS_10bfloat16_tEfNS_4arch4Sm80ELb0ELb0ELb1ELb1ELb0ELb0ELb1ELb0EEENS1_21CollectiveEpilogueFwdINS6_IJS8_SA_S9_EEENS6_IJNS7_ILi1EEESI_SI_EEESC_SE_Li128ELb1ELb1ELb0ELb0EEENS1_19SingleTileSchedulerILb1ELb0ELb1ELi128EEEEEEEEEvNT_6ParamsE:
        .type           _ZN7cutlass13device_kernelIN5flash19enable_sm80_to_sm89INS1_16FlashAttnFwdSm80INS1_25CollectiveMainloopFwdSm80ILi4ELi1ELb0EN4cute5tupleIJNS5_1CILi128EEENS7_ILi64EEENS7_ILi96EEEEEELi96ENS_10bfloat16_tEfNS_4arch4Sm80ELb0ELb0ELb1ELb1ELb0ELb0ELb1ELb0EEENS1_21CollectiveEpilogueFwdINS6_IJS8_SA_S9_EEENS6_IJNS7_ILi1EEESI_SI_EEESC_SE_Li128ELb1ELb1ELb0ELb0EEENS1_19SingleTileSchedulerILb1ELb0ELb1ELi128EEEEEEEEEvNT_6ParamsE,@function
        .size           _ZN7cutlass13device_kernelIN5flash19enable_sm80_to_sm89INS1_16FlashAttnFwdSm80INS1_25CollectiveMainloopFwdSm80ILi4ELi1ELb0EN4cute5tupleIJNS5_1CILi128EEENS7_ILi64EEENS7_ILi96EEEEEELi96ENS_10bfloat16_tEfNS_4arch4Sm80ELb0ELb0ELb1ELb1ELb0ELb0ELb1ELb0EEENS1_21CollectiveEpilogueFwdINS6_IJS8_SA_S9_EEENS6_IJNS7_ILi1EEESI_SI_EEESC_SE_Li128ELb1ELb1ELb0ELb0EEENS1_19SingleTileSchedulerILb1ELb0ELb1ELi128EEEEEEEEEvNT_6ParamsE,(.L_x_755 - _ZN7cutlass13device_kernelIN5flash19enable_sm80_to_sm89INS1_16FlashAttnFwdSm80INS1_25CollectiveMainloopFwdSm80ILi4ELi1ELb0EN4cute5tupleIJNS5_1CILi128EEENS7_ILi64EEENS7_ILi96EEEEEELi96ENS_10bfloat16_tEfNS_4arch4Sm80ELb0ELb0ELb1ELb1ELb0ELb0ELb1ELb0EEENS1_21CollectiveEpilogueFwdINS6_IJS8_SA_S9_EEENS6_IJNS7_ILi1EEESI_SI_EEESC_SE_Li128ELb1ELb1ELb0ELb0EEENS1_19SingleTileSchedulerILb1ELb0ELb1ELi128EEEEEEEEEvNT_6ParamsE)
        .other          _ZN7cutlass13device_kernelIN5flash19enable_sm80_to_sm89INS1_16FlashAttnFwdSm80INS1_25CollectiveMainloopFwdSm80ILi4ELi1ELb0EN4cute5tupleIJNS5_1CILi128EEENS7_ILi64EEENS7_ILi96EEEEEELi96ENS_10bfloat16_tEfNS_4arch4Sm80ELb0ELb0ELb1ELb1ELb0ELb0ELb1ELb0EEENS1_21CollectiveEpilogueFwdINS6_IJS8_SA_S9_EEENS6_IJNS7_ILi1EEESI_SI_EEESC_SE_Li128ELb1ELb1ELb0ELb0EEENS1_19SingleTileSchedulerILb1ELb0ELb1ELi128EEEEEEEEEvNT_6ParamsE,@"STO_CUDA_ENTRY STV_DEFAULT"
_ZN7cutlass13device_kernelIN5flash19enable_sm80_to_sm89INS1_16FlashAttnFwdSm80INS1_25CollectiveMainloopFwdSm80ILi4ELi1ELb0EN4cute5tupleIJNS5_1CILi128EEENS7_ILi64EEENS7_ILi96EEEEEELi96ENS_10bfloat16_tEfNS_4arch4Sm80ELb0ELb0ELb1ELb1ELb0ELb0ELb1ELb0EEENS1_21CollectiveEpilogueFwdINS6_IJS8_SA_S9_EEENS6_IJNS7_ILi1EEESI_SI_EEESC_SE_Li128ELb1ELb1ELb0ELb0EEENS1_19SingleTileSchedulerILb1ELb0ELb1ELi128EEEEEEEEEvNT_6ParamsE:
[----:B------:R-:W-:Y:S02]  /*0000*/  MOV R1, c[0x0][0x28] ;  /* 0x00000a0000017a02 */ /* 0x000fe40000000f00 */
[----:B------:R-:W1:Y:S01]  /*0010*/  S2R R155, SR_TID.X ;  /* 0x00000000009b7919 */ /* 0x000e620000002100 */
[----:B------:R-:W-:Y:S01]  /*0020*/  IMAD.MOV.U32 R13, RZ, RZ, 0x4 ;  /* 0x00000004ff0d7424 */ /* 0x000fe200078e00ff */
[----:B------:R-:W-:Y:S01]  /*0030*/  ULDC.64 UR4, c[0x0][0x118] ;  /* 0x0000460000047ab9 */ /* 0x000fe20000000a00 */
[----:B------:R-:W-:Y:S01]  /*0040*/  IADD3 R1, R1, -0x60, RZ ;  /* 0xffffffa001017810 */ /* 0x000fe20007ffe0ff */
[----:B------:R-:W2:Y:S04]  /*0050*/  S2R R5, SR_CTAID.Z ;  /* 0x0000000000057919 */ /* 0x000ea80000002700 */
[----:B------:R-:W3:Y:S01]  /*0060*/  S2R R48, SR_CTAID.X ;  /* 0x0000000000307919 */ /* 0x000ee20000002500 */
[----:B-1----:R-:W-:Y:S01]  /*0070*/  SHF.R.U32.HI R0, RZ, 0x5, R155 ;  /* 0x00000005ff007819 */ /* 0x002fe2000001169b */
[----:B--2---:R-:W-:-:S05]  /*0080*/  IMAD.WIDE R2, R5, R13, c[0x0][0x568] ;  /* 0x00015a0005027625 */ /* 0x004fca00078e020d */
[----:B------:R-:W1:Y:S02]  /*0090*/  SHFL.IDX PT, R0, R0, RZ, 0x1f ;  /* 0x00001fff00007589 */ /* 0x000e6400000e0000 */
[----:B-1----:R-:W-:-:S13]  /*00a0*/  ISETP.NE.AND P0, PT, R0, RZ, PT ;  /* 0x000000ff0000720c */ /* 0x002fda0003f05270 */
[----:B------:R-:W-:Y:S05]  /*00b0*/  @!P0 BRA `(.L_x_10) ;  /* 0x0000014000008947 */ /* 0x000fea0003800000 */
[----:B---3--:R-:W-:-:S04]  /*00c0*/  ISETP.NE.U32.AND P0, PT, RZ, c[0x0][0x568], PT ;  /* 0x00015a00ff007a0c */ /* 0x008fc80003f05070 */
[----:B------:R-:W-:-:S13]  /*00d0*/  ISETP.NE.AND.EX P0, PT, RZ, c[0x0][0x56c], PT, P0 ;  /* 0x00015b00ff007a0c */ /* 0x000fda0003f05300 */
[----:B------:R-:W-:Y:S05]  /*00e0*/  @!P0 BRA `(.L_x_11) ;  /* 0x0000002000008947 */ /* 0x000fea0003800000 */
[----:B------:R1:W5:Y:S01]  /*00f0*/  LDG.E R0, [R2.64] ;  /* 0x0000000402007981 */ /* 0x000362000c1e1900 */
[----:B------:R-:W-:Y:S05]  /*0100*/  BRA `(.L_x_12) ;  /* 0x0000009000007947 */ /* 0x000fea0003800000 */
.L_x_11:
[----:B------:R-:W-:-:S04]  /*0110*/  ISETP.NE.U32.AND P0, PT, RZ, c[0x0][0x560], PT ;  /* 0x00015800ff007a0c */ /* 0x000fc80003f05070 */
[----:B------:R-:W-:-:S13]  /*0120*/  ISETP.NE.AND.EX P0, PT, RZ, c[0x0][0x564], PT, P0 ;  /* 0x00015900ff007a0c */ /* 0x000fda0003f05300 */
[----:B------:R-:W-:Y:S05]  /*0130*/  @!P0 BRA `(.L_x_13) ;  /* 0x0000005000008947 */ /* 0x000fea0003800000 */
[----:B------:R-:W-:-:S05]  /*0140*/  IMAD.WIDE R2, R5, R13, c[0x0][0x560] ;  /* 0x0001580005027625 */ /* 0x000fca00078e020d */
[----:B------:R-:W2:Y:S04]  /*0150*/  LDG.E R4, [R2.64] ;  /* 0x0000000402047981 */ /* 0x000ea8000c1e1900 */
[----:B------:R-:W2:Y:S02]  /*0160*/  LDG.E R0, [R2.64+0x4] ;  /* 0x0000040402007981 */ /* 0x000ea4000c1e1900 */
[----:B--2---:R-:W-:Y:S01]  /*0170*/  IADD3 R0, -R4, R0, RZ ;  /* 0x0000000004007210 */ /* 0x004fe20007ffe1ff */
[----:B------:R-:W-:Y:S05]  /*0180*/  BRA `(.L_x_12) ;  /* 0x0000001000007947 */ /* 0x000fea0003800000 */
.L_x_13:
[----:B------:R-:W-:-:S05]  /*0190*/  MOV R0, c[0x0][0x54c] ;  /* 0x0001530000007a02 */ /* 0x000fca0000000f00 */
.L_x_12:
[----:B-----5:R-:W-:Y:S01]  /*01a0*/  IMAD R0, R0, c[0x0][0x548], RZ ;  /* 0x0001520000007a24 */ /* 0x020fe200078e02ff */
[----:B-1----:R-:W-:-:S04]  /*01b0*/  SHF.L.U32 R2, R48, 0x7, RZ ;  /* 0x0000000730027819 */ /* 0x002fc800000006ff */
[----:B------:R-:W-:-:S04]  /*01c0*/  ISETP.GE.AND P0, PT, R2, R0, PT ;  /* 0x000000000200720c */ /* 0x000fc80003f06270 */
[----:B------:R-:W-:-:S05]  /*01d0*/  SEL R0, R5, 0xffffffff, !P0 ;  /* 0xffffffff05007807 */ /* 0x000fca0004000000 */
[----:B------:R1:W-:Y:S01]  /*01e0*/  STL [R1+0x30], R0 ;  /* 0x0000300001007387 */ /* 0x0003e20000100800 */
[----:B------:R-:W-:Y:S05]  /*01f0*/  BRA `(.L_x_14) ;  /* 0x0000013000007947 */ /* 0x000fea0003800000 */
.L_x_10:
[----:B---3--:R-:W-:-:S04]  /*0200*/  ISETP.NE.U32.AND P0, PT, RZ, c[0x0][0x568], PT ;  /* 0x00015a00ff007a0c */ /* 0x008fc80003f05070 */
[----:B------:R-:W-:-:S13]  /*0210*/  ISETP.NE.AND.EX P0, PT, RZ, c[0x0][0x56c], PT, P0 ;  /* 0x00015b00ff007a0c */ /* 0x000fda0003f05300 */
[----:B------:R-:W-:Y:S05]  /*0220*/  @!P0 BRA `(.L_x_15) ;  /* 0x0000002000008947 */ /* 0x000fea0003800000 */
[----:B------:R1:W5:Y:S01]  /*0230*/  LDG.E R0, [R2.64] ;  /* 0x0000000402007981 */ /* 0x000362000c1e1900 */
[----:B------:R-:W-:Y:S05]  /*0240*/  BRA `(.L_x_16) ;  /* 0x0000009000007947 */ /* 0x000fea0003800000 */
.L_x_15:
        /* <DEDUP_REMOVED lines=8> */
.L_x_17:
[----:B------:R-:W-:-:S05]  /*02d0*/  MOV R0, c[0x0][0x54c] ;  /* 0x0001530000007a02 */ /* 0x000fca0000000f00 */
.L_x_16:
[----:B-----5:R-:W-:Y:S01]  /*02e0*/  IMAD R0, R0, c[0x0][0x548], RZ ;  /* 0x0001520000007a24 */ /* 0x020fe200078e02ff */
[----:B-1----:R-:W-:-:S04]  /*02f0*/  SHF.L.U32 R2, R48, 0x7, RZ ;  /* 0x0000000730027819 */ /* 0x002fc800000006ff */
[----:B------:R-:W-:-:S04]  /*0300*/  ISETP.GE.AND P0, PT, R2, R0, PT ;  /* 0x000000000200720c */ /* 0x000fc80003f06270 */
[----:B------:R-:W-:-:S05]  /*0310*/  SEL R0, R5, 0xffffffff, !P0 ;  /* 0xffffffff05007807 */ /* 0x000fca0004000000 */
[----:B------:R1:W-:Y:S04]  /*0320*/  STL [R1+0x30], R0 ;  /* 0x0000300001007387 */ /* 0x0003e80000100800 */
.L_x_14:
[----:B------:R-:W2:Y:S02]  /*0330*/  LDL R49, [R1+0x30] ;  /* 0x0000300001317983 */ /* 0x000ea40000100800 */
[----:B--2---:R-:W-:-:S13]  /*0340*/  ISETP.GE.AND P0, PT, R49, RZ, PT ;  /* 0x000000ff3100720c */ /* 0x004fda0003f06270 */
[----:B------:R-:W-:Y:S05]  /*0350*/  @!P0 EXIT ;  /* 0x000000000000894d */ /* 0x000fea0003800000 */
[----:B------:R-:W-:Y:S01]  /*0360*/  ISETP.NE.U32.AND P2, PT, RZ, c[0x0][0x370], PT ;  /* 0x0000dc00ff007a0c */ /* 0x000fe20003f45070 */
[----:B------:R-:W-:Y:S01]  /*0370*/  CS2R R10, SRZ ;  /* 0x00000000000a7805 */ /* 0x000fe2000001ff00 */
[----:B------:R-:W-:Y:S01]  /*0380*/  ISETP.NE.U32.AND P1, PT, RZ, c[0x0][0x360], PT ;  /* 0x0000d800ff007a0c */ /* 0x000fe20003f25070 */
[----:B------:R-:W-:Y:S01]  /*0390*/  IMAD.MOV.U32 R28, RZ, RZ, c[0x0][0x168] ;  /* 0x00005a00ff1c7624 */ /* 0x000fe200078e00ff */
[----:B------:R-:W-:Y:S01]  /*03a0*/  ISETP.NE.AND.EX P2, PT, RZ, c[0x0][0x374], PT, P2 ;  /* 0x0000dd00ff007a0c */ /* 0x000fe20003f45320 */
[----:B------:R-:W-:Y:S01]  /*03b0*/  IMAD.MOV.U32 R12, RZ, RZ, RZ ;  /* 0x000000ffff0c7224 */ /* 0x000fe200078e00ff */
[----:B------:R-:W-:Y:S01]  /*03c0*/  ISETP.NE.AND.EX P1, PT, RZ, c[0x0][0x364], PT, P1 ;  /* 0x0000d900ff007a0c */ /* 0x000fe20003f25310 */
[CC--:B------:R-:W-:Y:S01]  /*03d0*/  IMAD.WIDE R4, R49.reuse, R13.reuse, c[0x0][0x348] ;  /* 0x0000d20031047625 */ /* 0x0c0fe200078e020d */
[----:B------:R-:W-:Y:S02]  /*03e0*/  ISETP.NE.U32.AND P4, PT, RZ, c[0x0][0x348], PT ;  /* 0x0000d200ff007a0c */ /* 0x000fe40003f85070 */
[----:B------:R-:W-:Y:S01]  /*03f0*/  ISETP.NE.U32.AND P0, PT, RZ, c[0x0][0x350], PT ;  /* 0x0000d400ff007a0c */ /* 0x000fe20003f05070 */
[----:B------:R-:W-:Y:S01]  /*0400*/  IMAD.WIDE R2, R49, R13, c[0x0][0x350] ;  /* 0x0000d40031027625 */ /* 0x000fe200078e020d */
[----:B------:R-:W-:-:S02]  /*0410*/  ISETP.NE.AND.EX P4, PT, RZ, c[0x0][0x34c], PT, P4 ;  /* 0x0000d300ff007a0c */ /* 0x000fc40003f85340 */
[----:B------:R-:W-:-:S03]  /*0420*/  ISETP.NE.AND.EX P0, PT, RZ, c[0x0][0x354], PT, P0 ;  /* 0x0000d500ff007a0c */ /* 0x000fc60003f05300 */
[----:B------:R-:W-:-:S04]  /*0430*/  @P2 IMAD.WIDE R8, R49, R13, c[0x0][0x370] ;  /* 0x0000dc0031082625 */ /* 0x000fc800078e020d */
[----:B------:R-:W-:Y:S01]  /*0440*/  @P1 IMAD.WIDE R6, R49, R13, c[0x0][0x360] ;  /* 0x0000d80031061625 */ /* 0x000fe200078e020d */
[----:B------:R2:W5:Y:S04]  /*0450*/  @P2 LDG.E R11, [R8.64] ;  /* 0x00000004080b2981 */ /* 0x000568000c1e1900 */
[----:B------:R2:W5:Y:S04]  /*0460*/  @P1 LDG.E R28, [R6.64] ;  /* 0x00000004061c1981 */ /* 0x000568000c1e1900 */
[----:B------:R2:W5:Y:S04]  /*0470*/  @P4 LDG.E R10, [R4.64] ;  /* 0x00000004040a4981 */ /* 0x000568000c1e1900 */
[----:B------:R2:W5:Y:S01]  /*0480*/  @P0 LDG.E R12, [R2.64] ;  /* 0x00000004020c0981 */ /* 0x000562000c1e1900 */
[----:B-1----:R-:W-:Y:S01]  /*0490*/  IMAD.MOV.U32 R0, RZ, RZ, c[0x0][0x1d0] ;  /* 0x00007400ff007624 */ /* 0x002fe200078e00ff */
[----:B------:R-:W-:Y:S05]  /*04a0*/  @P1 BRA `(.L_x_18) ;  /* 0x0000004000001947 */ /* 0x000fea0003800000 */
[----:B------:R-:W-:Y:S05]  /*04b0*/  @!P4 BRA `(.L_x_18) ;  /* 0x000000300000c947 */ /* 0x000fea0003800000 */
[----:B--2---:R1:W2:Y:S04]  /*04c0*/  LDG.E R6, [R4.64] ;  /* 0x0000000404067981 */ /* 0x0042a8000c1e1900 */
[----:B-1----:R-:W2:Y:S02]  /*04d0*/  LDG.E R4, [R4.64+0x4] ;  /* 0x0000040404047981 */ /* 0x002ea4000c1e1900 */
[----:B--2--5:R-:W-:-:S02]  /*04e0*/  IADD3 R28, -R6, R4, RZ ;  /* 0x00000004061c7210 */ /* 0x024fc40007ffe1ff */
.L_x_18:
[----:B------:R-:W-:-:S04]  /*04f0*/  ISETP.NE.U32.AND P1, PT, RZ, c[0x0][0x368], PT ;  /* 0x0000da00ff007a0c */ /* 0x000fc80003f25070 */
[----:B------:R-:W-:-:S13]  /*0500*/  ISETP.NE.AND.EX P1, PT, RZ, c[0x0][0x36c], PT, P1 ;  /* 0x0000db00ff007a0c */ /* 0x000fda0003f25310 */
[----:B------:R-:W-:Y:S05]  /*0510*/  @!P1 BRA `(.L_x_19) ;  /* 0x0000003000009947 */ /* 0x000fea0003800000 */
[----:B--2---:R-:W-:-:S05]  /*0520*/  IMAD.WIDE R2, R49, R13, c[0x0][0x368] ;  /* 0x0000da0031027625 */ /* 0x004fca00078e020d */
[----:B------:R1:W5:Y:S01]  /*0530*/  LDG.E R0, [R2.64] ;  /* 0x0000000402007981 */ /* 0x000362000c1e1900 */
[----:B------:R-:W-:Y:S05]  /*0540*/  BRA `(.L_x_20) ;  /* 0x0000004000007947 */ /* 0x000fea0003800000 */
.L_x_19:
[----:B------:R-:W-:Y:S05]  /*0550*/  @!P0 BRA `(.L_x_20) ;  /* 0x0000003000008947 */ /* 0x000fea0003800000 */
[----:B------:R1:W3:Y:S04]  /*0560*/  LDG.E R0, [R2.64] ;  /* 0x0000000402007981 */ /* 0x0002e8000c1e1900 */
[----:B-12---:R-:W3:Y:S02]  /*0570*/  LDG.E R2, [R2.64+0x4] ;  /* 0x0000040402027981 */ /* 0x006ee4000c1e1900 */
[----:B---3--:R-:W-:-:S05]  /*0580*/  IADD3 R0, -R0, R2, RZ ;  /* 0x0000000200007210 */ /* 0x008fca0007ffe1ff */
.L_x_20:
[--C-:B-----5:R-:W-:Y:S01]  /*0590*/  IMAD.IADD R145, R0, 0x1, -R11.reuse ;  /* 0x0000000100917824 */ /* 0x120fe200078e0a0b */
[----:B------:R-:W-:Y:S01]  /*05a0*/  PLOP3.LUT P1, PT, PT, PT, PT, 0x80, 0x0 ;  /* 0x000000000000781c */ /* 0x000fe20003f2f070 */
[----:B------:R-:W-:Y:S01]  /*05b0*/  IMAD.IADD R11, R12, 0x1, R11 ;  /* 0x000000010c0b7824 */ /* 0x000fe200078e020b */
[----:B------:R-:W-:Y:S01]  /*05c0*/  CS2R R94, SRZ ;  /* 0x00000000005e7805 */ /* 0x000fe2000001ff00 */
[----:B------:R-:W-:Y:S01]  /*05d0*/  CS2R R92, SRZ ;  /* 0x00000000005c7805 */ /* 0x000fe2000001ff00 */
[C---:B------:R-:W-:Y:S01]  /*05e0*/  ISETP.GE.AND P2, PT, R145.reuse, 0x1, PT ;  /* 0x000000019100780c */ /* 0x040fe20003f46270 */
[----:B------:R-:W-:Y:S01]  /*05f0*/  CS2R R98, SRZ ;  /* 0x0000000000627805 */ /* 0x000fe2000001ff00 */
[----:B------:R-:W-:Y:S01]  /*0600*/  IADD3 R0, R145, 0x3f, RZ ;  /* 0x0000003f91007810 */ /* 0x000fe20007ffe0ff */
[----:B------:R-:W-:Y:S01]  /*0610*/  CS2R R96, SRZ ;  /* 0x0000000000607805 */ /* 0x000fe2000001ff00 */
[----:B------:R-:W-:Y:S01]  /*0620*/  MOV R12, RZ ;  /* 0x000000ff000c7202 */ /* 0x000fe20000000f00 */
[----:B------:R-:W-:Y:S01]  /*0630*/  IMAD.MOV.U32 R90, RZ, RZ, RZ ;  /* 0x000000ffff5a7224 */ /* 0x000fe200078e00ff */
[----:B-12---:R-:W-:Y:S01]  /*0640*/  SHF.R.S32.HI R2, RZ, 0x1f, R0 ;  /* 0x0000001fff027819 */ /* 0x006fe20000011400 */
[----:B------:R-:W-:Y:S01]  /*0650*/  CS2R R88, SRZ ;  /* 0x0000000000587805 */ /* 0x000fe2000001ff00 */
[----:B------:R-:W-:Y:S01]  /*0660*/  CS2R R86, SRZ ;  /* 0x0000000000567805 */ /* 0x000fe2000001ff00 */
[----:B------:R-:W-:Y:S01]  /*0670*/  CS2R R84, SRZ ;  /* 0x0000000000547805 */ /* 0x000fe2000001ff00 */
[----:B------:R-:W-:Y:S01]  /*0680*/  LEA.HI R250, R2, R0, RZ, 0x6 ;  /* 0x0000000002fa7211 */ /* 0x000fe200078f30ff */
[----:B------:R-:W-:Y:S01]  /*0690*/  CS2R R14, SRZ ;  /* 0x00000000000e7805 */ /* 0x000fe2000001ff00 */
[----:B------:R-:W-:Y:S01]  /*06a0*/  IMAD.MOV.U32 R78, RZ, RZ, RZ ;  /* 0x000000ffff4e7224 */ /* 0x000fe200078e00ff */
[----:B------:R-:W-:Y:S01]  /*06b0*/  MOV R76, RZ ;  /* 0x000000ff004c7202 */ /* 0x000fe20000000f00 */
        /* <DEDUP_REMOVED lines=16> */
[----:B------:R-:W-:Y:S01]  /*07c0*/  CS2R R26, SRZ ;  /* 0x00000000001a7805 */ /* 0x000fe2000001ff00 */
[----:B------:R-:W-:Y:S01]  /*07d0*/  IMAD.MOV.U32 R160, RZ, RZ, RZ ;  /* 0x000000ffffa07224 */ /* 0x000fe200078e00ff */
[----:B------:R-:W-:Y:S01]  /*07e0*/  MOV R158, RZ ;  /* 0x000000ff009e7202 */ /* 0x000fe20000000f00 */
[----:B------:R-:W-:Y:S01]  /*07f0*/  CS2R R156, SRZ ;  /* 0x00000000009c7805 */ /* 0x000fe2000001ff00 */
[----:B------:R-:W-:Y:S01]  /*0800*/  CS2R R150, SRZ ;  /* 0x0000000000967805 */ /* 0x000fe2000001ff00 */
[----:B------:R-:W-:Y:S01]  /*0810*/  CS2R R30, SRZ ;  /* 0x00000000001e7805 */ /* 0x000fe2000001ff00 */
[----:B------:R-:W-:Y:S01]  /*0820*/  IMAD.MOV.U32 R148, RZ, RZ, RZ ;  /* 0x000000ffff947224 */ /* 0x000fe200078e00ff */
[----:B------:R-:W-:Y:S01]  /*0830*/  MOV R154, RZ ;  /* 0x000000ff009a7202 */ /* 0x000fe20000000f00 */
[----:B------:R-:W-:Y:S01]  /*0840*/  CS2R R32, SRZ ;  /* 0x0000000000207805 */ /* 0x000fe2000001ff00 */
[----:B------:R-:W-:Y:S01]  /*0850*/  IMAD.MOV.U32 R152, RZ, RZ, RZ ;  /* 0x000000ffff987224 */ /* 0x000fe200078e00ff */
[----:B------:R-:W-:Y:S01]  /*0860*/  CS2R R146, SRZ ;  /* 0x0000000000927805 */ /* 0x000fe2000001ff00 */
        /* <DEDUP_REMOVED lines=18> */
[----:B------:R-:W-:Y:S01]  /*0990*/  CS2R R42, SRZ ;  /* 0x00000000002a7805 */ /* 0x000fe2000001ff00 */
[----:B------:R-:W-:Y:S01]  /*09a0*/  MOV R122, RZ ;  /* 0x000000ff007a7202 */ /* 0x000fe20000000f00 */
[----:B------:R-:W-:Y:S01]  /*09b0*/  IMAD.MOV.U32 R120, RZ, RZ, RZ ;  /* 0x000000ffff787224 */ /* 0x000fe200078e00ff */
[----:B------:R-:W-:Y:S01]  /*09c0*/  CS2R R110, SRZ ;  /* 0x00000000006e7805 */ /* 0x000fe2000001ff00 */
[----:B------:R-:W-:Y:S01]  /*09d0*/  MOV R108, RZ ;  /* 0x000000ff006c7202 */ /* 0x000fe20000000f00 */
[----:B------:R-:W-:Y:S01]  /*09e0*/  CS2R R44, SRZ ;  /* 0x00000000002c7805 */ /* 0x000fe2000001ff00 */
[----:B------:R-:W-:Y:S01]  /*09f0*/  IMAD.MOV.U32 R114, RZ, RZ, RZ ;  /* 0x000000ffff727224 */ /* 0x000fe200078e00ff */
[----:B------:R-:W-:Y:S01]  /*0a00*/  MOV R112, RZ ;  /* 0x000000ff00707202 */ /* 0x000fe20000000f00 */
[----:B------:R-:W-:Y:S01]  /*0a10*/  IMAD.MOV.U32 R54, RZ, RZ, RZ ;  /* 0x000000ffff367224 */ /* 0x000fe200078e00ff */
[----:B------:R-:W-:Y:S01]  /*0a20*/  MOV R53, RZ ;  /* 0x000000ff00357202 */ /* 0x000fe20000000f00 */
[----:B------:R-:W-:Y:S01]  /*0a30*/  CS2R R50, SRZ ;  /* 0x0000000000327805 */ /* 0x000fe2000001ff00 */
[----:B------:R-:W-:Y:S05]  /*0a40*/  @!P2 BRA `(.L_x_21) ;  /* 0x000091000000a947 */ /* 0x000fea0003800000 */
[----:B------:R-:W-:-:S04]  /*0a50*/  ISETP.NE.U32.AND P1, PT, RZ, c[0x0][0x340], PT ;  /* 0x0000d000ff007a0c */ /* 0x000fc80003f25070 */
[----:B------:R-:W-:-:S13]  /*0a60*/  ISETP.NE.AND.EX P1, PT, RZ, c[0x0][0x344], PT, P1 ;  /* 0x0000d100ff007a0c */ /* 0x000fda0003f25310 */
[----:B------:R-:W-:-:S05]  /*0a70*/  @P1 IMAD.WIDE R2, R49, R13, c[0x0][0x340] ;  /* 0x0000d00031021625 */ /* 0x000fca00078e020d */
[----:B------:R1:W2:Y:S01]  /*0a80*/  @P1 LDG.E R26, [R2.64] ;  /* 0x00000004021a1981 */ /* 0x0002a2000c1e1900 */
[----:B------:R-:W-:Y:S01]  /*0a90*/  SHF.R.S32.HI R14, RZ, 0x1f, R155 ;  /* 0x0000001fff0e7819 */ /* 0x000fe2000001149b */
[----:B------:R-:W-:Y:S01]  /*0aa0*/  IMAD.MOV.U32 R7, RZ, RZ, c[0x0][0x2c4] ;  /* 0x0000b100ff077624 */ /* 0x000fe200078e00ff */
[----:B------:R-:W-:Y:S01]  /*0ab0*/  SHF.R.S32.HI R0, RZ, 0x1f, R10 ;  /* 0x0000001fff007819 */ /* 0x000fe2000001140a */
[----:B------:R-:W3:Y:S01]  /*0ac0*/  S2R R31, SR_CTAID.Y ;  /* 0x00000000001f7919 */ /* 0x000ee20000002600 */
[CC--:B------:R-:W-:Y:S01]  /*0ad0*/  LEA.HI R5, R14.reuse, R155.reuse, RZ, 0x4 ;  /* 0x0000009b0e057211 */ /* 0x0c0fe200078f20ff */
[----:B------:R-:W-:Y:S01]  /*0ae0*/  BSSY B0, `(.L_x_22) ;  /* 0x00000b5000007945 */ /* 0x000fe20003800000 */
[-C--:B------:R-:W-:Y:S01]  /*0af0*/  LEA.HI R13, R14, R155.reuse, RZ, 0x2 ;  /* 0x0000009b0e0d7211 */ /* 0x080fe200078f10ff */
[----:B------:R-:W-:Y:S01]  /*0b00*/  IMAD R0, R0, c[0x0][0x178], RZ ;  /* 0x00005e0000007a24 */ /* 0x000fe200078e02ff */
[----:B------:R-:W-:Y:S02]  /*0b10*/  SHF.R.S32.HI R6, RZ, 0x4, R5 ;  /* 0x00000004ff067819 */ /* 0x000fe40000011405 */
[----:B------:R-:W-:Y:S01]  /*0b20*/  LEA.HI R29, R14, R155, RZ, 0x3 ;  /* 0x0000009b0e1d7211 */ /* 0x000fe200078f18ff */
[----:B------:R-:W-:Y:S01]  /*0b30*/  IMAD R0, R10, c[0x0][0x17c], R0 ;  /* 0x00005f000a007a24 */ /* 0x000fe200078e0200 */
[----:B------:R-:W-:-:S02]  /*0b40*/  LEA.HI R4, R5, R6, RZ, 0x1 ;  /* 0x0000000605047211 */ /* 0x000fc400078f08ff */
[----:B------:R-:W-:Y:S02]  /*0b50*/  LOP3.LUT R5, R5, 0xfffffff0, RZ, 0xc0, !PT ;  /* 0xfffffff005057812 */ /* 0x000fe400078ec0ff */
[----:B------:R-:W-:Y:S02]  /*0b60*/  LOP3.LUT R4, R4, 0xfffffffe, RZ, 0xc0, !PT ;  /* 0xfffffffe04047812 */ /* 0x000fe400078ec0ff */
[----:B------:R-:W-:Y:S02]  /*0b70*/  ISETP.NE.AND P2, PT, R7, 0x1, PT ;  /* 0x000000010700780c */ /* 0x000fe40003f45270 */
[----:B------:R-:W-:Y:S01]  /*0b80*/  LOP3.LUT R7, R13, 0xfffffffc, RZ, 0xc0, !PT ;  /* 0xfffffffc0d077812 */ /* 0x000fe200078ec0ff */
[----:B------:R-:W-:Y:S01]  /*0b90*/  IMAD.IADD R25, R6, 0x1, -R4 ;  /* 0x0000000106197824 */ /* 0x000fe200078e0a04 */
[----:B------:R-:W-:Y:S01]  /*0ba0*/  SHF.R.S32.HI R6, RZ, 0x3, R29 ;  /* 0x00000003ff067819 */ /* 0x000fe2000001141d */
[----:B-1----:R-:W-:Y:S01]  /*0bb0*/  IMAD.WIDE.U32 R2, R10, c[0x0][0x178], RZ ;  /* 0x00005e000a027a25 */ /* 0x002fe200078e00ff */
[----:B------:R-:W-:-:S02]  /*0bc0*/  SHF.R.S32.HI R36, RZ, 0x2, R13 ;  /* 0x00000002ff247819 */ /* 0x000fc4000001140d */
[----:B------:R-:W-:Y:S01]  /*0bd0*/  SHF.R.S32.HI R9, RZ, 0x1f, R11 ;  /* 0x0000001fff097819 */ /* 0x000fe2000001140b */
[----:B------:R-:W-:Y:S01]  /*0be0*/  IMAD.IADD R3, R3, 0x1, R0 ;  /* 0x0000000103037824 */ /* 0x000fe200078e0200 */
[----:B---3--:R-:W-:Y:S01]  /*0bf0*/  SHF.R.S32.HI R30, RZ, 0x1f, R31 ;  /* 0x0000001fff1e7819 */ /* 0x008fe2000001141f */
[C---:B------:R-:W-:Y:S01]  /*0c00*/  IMAD.IADD R0, R155.reuse, 0x1, -R5 ;  /* 0x000000019b007824 */ /* 0x040fe200078e0a05 */
[----:B------:R-:W-:Y:S01]  /*0c10*/  LEA.HI R156, R14, R155, RZ, 0x5 ;  /* 0x0000009b0e9c7211 */ /* 0x000fe200078f28ff */
[----:B------:R-:W-:Y:S01]  /*0c20*/  IMAD.IADD R12, R155, 0x1, -R7 ;  /* 0x000000019b0c7824 */ /* 0x000fe200078e0a07 */
[----:B------:R-:W-:Y:S01]  /*0c30*/  SHF.R.S32.HI R21, RZ, 0x1f, R49 ;  /* 0x0000001fff157819 */ /* 0x000fe20000011431 */
[----:B------:R-:W-:Y:S01]  /*0c40*/  IMAD R10, R30, c[0x0][0x1b8], RZ ;  /* 0x00006e001e0a7a24 */ /* 0x000fe200078e02ff */
[----:B------:R-:W-:Y:S01]  /*0c50*/  LEA.HI R15, R0, R0, RZ, 0x1 ;  /* 0x00000000000f7211 */ /* 0x000fe200078f08ff */
[----:B------:R-:W-:Y:S01]  /*0c60*/  IMAD.WIDE.U32 R2, R31, c[0x0][0x1b8], R2 ;  /* 0x00006e001f027a25 */ /* 0x000fe200078e0002 */
[----:B------:R-:W-:-:S02]  /*0c70*/  SHF.R.S32.HI R5, RZ, 0x1f, R0 ;  /* 0x0000001fff057819 */ /* 0x000fc40000011400 */
[----:B------:R-:W-:Y:S02]  /*0c80*/  LOP3.LUT R4, R15, 0x7fffffe, RZ, 0xc0, !PT ;  /* 0x07fffffe0f047812 */ /* 0x000fe400078ec0ff */
[----:B------:R-:W-:Y:S02]  /*0c90*/  LEA.HI R23, R5, R0, RZ, 0x3 ;  /* 0x0000000005177211 */ /* 0x000fe400078f18ff */
[----:B------:R-:W-:Y:S01]  /*0ca0*/  LOP3.LUT R5, R29, 0xfffffff8, RZ, 0xc0, !PT ;  /* 0xfffffff81d057812 */ /* 0x000fe200078ec0ff */
[----:B------:R-:W-:Y:S01]  /*0cb0*/  IMAD.IADD R22, R0, 0x1, -R4 ;  /* 0x0000000100167824 */ /* 0x000fe200078e0a04 */
[----:B------:R-:W-:Y:S01]  /*0cc0*/  IADD3 R4, P3, R11, R36, RZ ;  /* 0x000000240b047210 */ /* 0x000fe20007f7e0ff */
[----:B------:R-:W-:Y:S01]  /*0cd0*/  IMAD.SHL.U32 R0, R6, 0x40, RZ ;  /* 0x0000004006007824 */ /* 0x000fe200078e00ff */
[----:B------:R-:W-:Y:S01]  /*0ce0*/  SHF.R.S32.HI R14, RZ, 0x1, R15 ;  /* 0x00000001ff0e7819 */ /* 0x000fe2000001140f */
[----:B------:R-:W-:Y:S01]  /*0cf0*/  IMAD.SHL.U32 R6, R12, 0x8, RZ ;  /* 0x000000080c067824 */ /* 0x000fe200078e00ff */
[----:B------:R-:W-:Y:S01]  /*0d00*/  SHF.R.S32.HI R16, RZ, 0x5, R156 ;  /* 0x00000005ff107819 */ /* 0x000fe2000001149c */
[----:B------:R-:W-:Y:S01]  /*0d10*/  IMAD.IADD R5, R155, 0x1, -R5 ;  /* 0x000000019b057824 */ /* 0x000fe200078e0a05 */
[----:B------:R-:W-:-:S04]  /*0d20*/  LOP3.LUT R0, R0, 0xc0, RZ, 0xc0, !PT ;  /* 0x000000c000007812 */ /* 0x000fc800078ec0ff */
[----:B------:R-:W-:Y:S02]  /*0d30*/  LOP3.LUT R8, R0, 0x18, R6, 0xf8, !PT ;  /* 0x0000001800087812 */ /* 0x000fe400078ef806 */
[----:B------:R-:W-:Y:S02]  /*0d40*/  SHF.R.U32.HI R7, RZ, 0x3, R0 ;  /* 0x00000003ff077819 */ /* 0x000fe40000011600 */
[----:B------:R-:W-:Y:S02]  /*0d50*/  LEA.HI R17, R5, R5, RZ, 0x1 ;  /* 0x0000000505117211 */ /* 0x000fe400078f08ff */
[----:B------:R-:W-:Y:S01]  /*0d60*/  LOP3.LUT R20, R8, R7, RZ, 0x3c, !PT ;  /* 0x0000000708147212 */ /* 0x000fe200078e3cff */
[----:B------:R-:W-:Y:S01]  /*0d70*/  IMAD R8, R31, c[0x0][0x1bc], R10 ;  /* 0x00006f001f087a24 */ /* 0x000fe200078e020a */
[----:B------:R-:W-:Y:S02]  /*0d80*/  LEA.HI.X.SX32 R7, R36, R9, 0x1, P3 ;  /* 0x0000000924077211 */ /* 0x000fe400018f0eff */
[----:B------:R-:W-:Y:S01]  /*0d90*/  LOP3.LUT R0, R17, 0x7fffffe, RZ, 0xc0, !PT ;  /* 0x07fffffe11007812 */ /* 0x000fe200078ec0ff */
[----:B------:R-:W-:Y:S01]  /*0da0*/  IMAD.IADD R3, R3, 0x1, R8 ;  /* 0x0000000103037824 */ /* 0x000fe200078e0208 */
[----:B------:R-:W-:Y:S01]  /*0db0*/  SHF.R.S32.HI R37, RZ, 0x1, R17 ;  /* 0x00000001ff257819 */ /* 0x000fe20000011411 */
[----:B------:R-:W-:Y:S01]  /*0dc0*/  IMAD R9, R7, c[0x0][0x1e0], RZ ;  /* 0x0000780007097a24 */ /* 0x000fe200078e02ff */
[----:B------:R-:W-:Y:S01]  /*0dd0*/  IADD3 R27, R5, -R0, RZ ;  /* 0x80000000051b7210 */ /* 0x000fe20007ffe0ff */
[----:B------:R-:W-:Y:S01]  /*0de0*/  IMAD R5, R7, c[0x0][0x208], RZ ;  /* 0x0000820007057a24 */ /* 0x000fe200078e02ff */
[----:B------:R-:W-:Y:S01]  /*0df0*/  IADD3 R0, R6, 0x40, RZ ;  /* 0x0000004006007810 */ /* 0x000fe20007ffe0ff */
[----:B------:R-:W-:Y:S01]  /*0e00*/  IMAD R18, R4, c[0x0][0x1e4], R9 ;  /* 0x0000790004127a24 */ /* 0x000fe200078e0209 */
[----:B------:R-:W-:Y:S01]  /*0e10*/  SHF.R.S32.HI R7, RZ, 0x1f, R6 ;  /* 0x0000001fff077819 */ /* 0x000fe20000011406 */
[----:B------:R-:W-:Y:S01]  /*0e20*/  IMAD R9, R12, 0x20, R36 ;  /* 0x000000200c097824 */ /* 0x000fe200078e0224 */
[----:B------:R-:W-:Y:S01]  /*0e30*/  ISETP.GE.AND P5, PT, R0, c[0x0][0x1d4], PT ;  /* 0x0000750000007a0c */ /* 0x000fe20003fa6270 */
[----:B------:R-:W-:Y:S01]  /*0e40*/  IMAD R19, R4, c[0x0][0x20c], R5 ;  /* 0x0000830004137a24 */ /* 0x000fe200078e0205 */
[----:B------:R-:W-:Y:S01]  /*0e50*/  ISETP.GE.AND P3, PT, R0, c[0x0][0x198], PT ;  /* 0x0000660000007a0c */ /* 0x000fe20003f66270 */
[----:B------:R-:W-:Y:S01]  /*0e60*/  IMAD R9, R48, 0x80, R9 ;  /* 0x0000008030097824 */ /* 0x000fe200078e0209 */
[----:B------:R-:W-:Y:S01]  /*0e70*/  LEA.HI R0, R13, R36, RZ, 0x1 ;  /* 0x000000240d007211 */ /* 0x000fe200078f08ff */
[----:B------:R-:W-:Y:S01]  /*0e80*/  IMAD.WIDE.U32 R10, R4, c[0x0][0x1e0], R6 ;  /* 0x00007800040a7a25 */ /* 0x000fe200078e0006 */
[----:B------:R-:W-:-:S02]  /*0e90*/  SHF.R.S32.HI R12, RZ, 0x1f, R15 ;  /* 0x0000001fff0c7819 */ /* 0x000fc4000001140f */
[----:B------:R-:W-:Y:S01]  /*0ea0*/  LOP3.LUT R0, R0, 0x7fffffe, RZ, 0xc0, !PT ;  /* 0x07fffffe00007812 */ /* 0x000fe200078ec0ff */
[----:B------:R-:W-:Y:S01]  /*0eb0*/  @P2 IMAD.HI.U32 R8, R9, c[0x0][0x2c8], RZ ;  /* 0x0000b20009082a27 */ /* 0x000fe200078e00ff */
[----:B------:R-:W-:Y:S02]  /*0ec0*/  SEL R15, R21, RZ, !P4 ;  /* 0x000000ff150f7207 */ /* 0x000fe40006000000 */
[----:B------:R-:W-:Y:S01]  /*0ed0*/  IADD3 R17, R6, 0x20, RZ ;  /* 0x0000002006117810 */ /* 0x000fe20007ffe0ff */
[----:B------:R-:W-:Y:S01]  /*0ee0*/  IMAD.MOV.U32 R13, RZ, RZ, R9 ;  /* 0x000000ffff0d7224 */ /* 0x000fe200078e0009 */
[----:B------:R-:W-:Y:S01]  /*0ef0*/  @P2 SHF.R.U32.HI R13, RZ, c[0x0][0x2cc], R8 ;  /* 0x0000b300ff0d2a19 */ /* 0x000fe20000011608 */
[----:B------:R-:W-:Y:S01]  /*0f00*/  IMAD.IADD R0, R36, 0x1, -R0 ;  /* 0x0000000124007824 */ /* 0x000fe200078e0a00 */
[----:B------:R-:W-:Y:S01]  /*0f10*/  LEA.HI R8, R12, R14, RZ, 0x2 ;  /* 0x0000000e0c087211 */ /* 0x000fe200078f10ff */
[----:B------:R-:W-:Y:S01]  /*0f20*/  IMAD R15, R15, c[0x0][0x1c0], RZ ;  /* 0x000070000f0f7a24 */ /* 0x000fe200078e02ff */
[----:B------:R-:W-:Y:S01]  /*0f30*/  ISETP.GE.AND P6, PT, R17, c[0x0][0x1d4], PT ;  /* 0x0000750011007a0c */ /* 0x000fe20003fc6270 */
[----:B------:R-:W-:Y:S01]  /*0f40*/  IMAD R0, R16, 0x8, R0 ;  /* 0x0000000810007824 */ /* 0x000fe200078e0200 */
[----:B------:R-:W-:Y:S01]  /*0f50*/  LOP3.LUT R8, R8, 0xfffffffc, RZ, 0xc0, !PT ;  /* 0xfffffffc08087812 */ /* 0x000fe200078ec0ff */
[----:B------:R-:W-:Y:S01]  /*0f60*/  IMAD.SHL.U32 R12, R37, 0x40, RZ ;  /* 0x00000040250c7824 */ /* 0x000fe200078e00ff */
[----:B------:R-:W-:Y:S01]  /*0f70*/  IADD3 R11, R11, R18, RZ ;  /* 0x000000120b0b7210 */ /* 0x000fe20007ffe0ff */
[----:B------:R-:W-:Y:S01]  /*0f80*/  IMAD.U32 R233, R0, 0x20, R20 ;  /* 0x0000002000e97824 */ /* 0x000fe200078e0014 */
[----:B------:R-:W-:Y:S01]  /*0f90*/  SEL R0, R49, RZ, !P4 ;  /* 0x000000ff31007207 */ /* 0x000fe20006000000 */
[----:B------:R-:W-:Y:S01]  /*0fa0*/  IMAD.IADD R20, R14, 0x1, -R8 ;  /* 0x000000010e147824 */ /* 0x000fe200078e0a08 */
[----:B------:R-:W-:Y:S01]  /*0fb0*/  LOP3.LUT P2, RZ, R37, 0x2, RZ, 0xc0, !PT ;  /* 0x0000000225ff7812 */ /* 0x000fe2000784c0ff */
[----:B------:R-:W-:Y:S01]  /*0fc0*/  IMAD.SHL.U32 R8, R23, 0x20, RZ ;  /* 0x0000002017087824 */ /* 0x000fe200078e00ff */
[----:B------:R-:W-:Y:S01]  /*0fd0*/  ISETP.GE.AND P2, PT, R6, c[0x0][0x1d4], PT ;  /* 0x0000750006007a0c */ /* 0x000fe20003f46270 */
[----:B------:R-:W-:Y:S01]  /*0fe0*/  IMAD R15, R0, c[0x0][0x1c4], R15 ;  /* 0x00007100000f7a24 */ /* 0x000fe200078e020f */
[----:B------:R-:W-:Y:S01]  /*0ff0*/  ISETP.GE.AND P4, PT, R6, c[0x0][0x198], PT ;  /* 0x0000660006007a0c */ /* 0x000fe20003f86270 */
[----:B------:R-:W-:Y:S01]  /*1000*/  IMAD.WIDE.U32 R2, R0, c[0x0][0x1c0], R2 ;  /* 0x0000700000027a25 */ /* 0x000fe200078e0002 */
[----:B------:R-:W-:-:S02]  /*1010*/  LOP3.LUT R8, R8, 0xffffff00, RZ, 0xc0, !PT ;  /* 0xffffff0008087812 */ /* 0x000fc400078ec0ff */
[----:B------:R-:W-:Y:S01]  /*1020*/  P2R R32, PR, RZ, 0x4 ;  /* 0x00000004ff207803 */ /* 0x000fe20000000000 */
[----:B------:R-:W-:Y:S02]  /*1030*/  IMAD.MOV R0, RZ, RZ, -R13 ;  /* 0x000000ffff007224 */ /* 0x000fe400078e0a0d */
[--C-:B------:R-:W-:Y:S02]  /*1040*/  IMAD R24, R22, 0x20, R8.reuse ;  /* 0x0000002016187824 */ /* 0x100fe400078e0208 */
[----:B------:R-:W-:Y:S01]  /*1050*/  IMAD R18, R0, c[0x0][0x2c4], R9 ;  /* 0x0000b10000127a24 */ /* 0x000fe200078e0209 */
[----:B------:R-:W-:Y:S01]  /*1060*/  LOP3.LUT R0, R12, 0xc0, RZ, 0xc0, !PT ;  /* 0x000000c00c007812 */ /* 0x000fe200078ec0ff */
[----:B------:R-:W-:Y:S01]  /*1070*/  IMAD R9, R16, 0x200, R8 ;  /* 0x0000020010097824 */ /* 0x000fe200078e0208 */
[----:B------:R-:W-:Y:S01]  /*1080*/  SEL R8, RZ, 0xffffffff, P6 ;  /* 0xffffffffff087807 */ /* 0x000fe20003000000 */
[----:B------:R-:W-:Y:S01]  /*1090*/  IMAD.WIDE.U32 R4, R4, c[0x0][0x208], R6 ;  /* 0x0000820004047a25 */ /* 0x000fe200078e0006 */
[----:B------:R-:W-:Y:S01]  /*10a0*/  LOP3.LUT R14, R0, 0x8, R29, 0xf8, !PT ;  /* 0x00000008000e7812 */ /* 0x000fe200078ef81d */
[----:B------:R1:W-:Y:S01]  /*10b0*/  STL [R1+0x58], R32 ;  /* 0x0000582001007387 */ /* 0x0003e20000100800 */
[----:B------:R-:W-:Y:S01]  /*10c0*/  SHF.R.U32.HI R12, RZ, 0x3, R0 ;  /* 0x00000003ff0c7819 */ /* 0x000fe20000011600 */
[----:B------:R-:W-:Y:S01]  /*10d0*/  IMAD.SHL.U32 R0, R8, 0x2, RZ ;  /* 0x0000000208007824 */ /* 0x000fe200078e00ff */
[----:B------:R-:W-:Y:S01]  /*10e0*/  LEA R23, R22, R9, 0x5 ;  /* 0x0000000916177211 */ /* 0x000fe200078e28ff */
[----:B------:R-:W-:Y:S01]  /*10f0*/  IMAD.IADD R5, R5, 0x1, R19 ;  /* 0x0000000105057824 */ /* 0x000fe200078e0213 */
[----:B------:R-:W-:Y:S01]  /*1100*/  SEL R9, RZ, 0x1, P2 ;  /* 0x00000001ff097807 */ /* 0x000fe20001000000 */
[----:B------:R-:W-:Y:S01]  /*1110*/  IMAD R19, R30, c[0x0][0x1e8], RZ ;  /* 0x00007a001e137a24 */ /* 0x000fe200078e02ff */
[----:B------:R-:W-:Y:S01]  /*1120*/  LOP3.LUT R16, R14, R12, RZ, 0x3c, !PT ;  /* 0x0000000c0e107212 */ /* 0x000fe200078e3cff */
[----:B------:R-:W-:Y:S01]  /*1130*/  IMAD.MOV.U32 R8, RZ, RZ, R2 ;  /* 0x000000ffff087224 */ /* 0x000fe200078e0002 */
[----:B------:R-:W-:Y:S01]  /*1140*/  LOP3.LUT R12, R0, 0x2, R9, 0xe2, !PT ;  /* 0x00000002000c7812 */ /* 0x000fe200078ee209 */
[----:B------:R-:W-:Y:S01]  /*1150*/  IMAD.IADD R9, R3, 0x1, R15 ;  /* 0x0000000103097824 */ /* 0x000fe200078e020f */
[----:B------:R-:W-:Y:S01]  /*1160*/  SHF.R.S32.HI R0, RZ, 0x1f, R13 ;  /* 0x0000001fff007819 */ /* 0x000fe2000001140d */
[C---:B------:R-:W-:Y:S01]  /*1170*/  IMAD R19, R31.reuse, c[0x0][0x1ec], R19 ;  /* 0x00007b001f137a24 */ /* 0x040fe200078e0213 */
[----:B------:R-:W-:Y:S01]  /*1180*/  SEL R3, RZ, 0x4, P5 ;  /* 0x00000004ff037807 */ /* 0x000fe20002800000 */
[----:B------:R-:W-:Y:S01]  /*1190*/  IMAD.WIDE.U32 R10, R31, c[0x0][0x1e8], R10 ;  /* 0x00007a001f0a7a25 */ /* 0x000fe200078e000a */
[----:B------:R-:W-:-:S02]  /*11a0*/  ISETP.GE.AND P2, PT, R17, c[0x0][0x198], PT ;  /* 0x0000660011007a0c */ /* 0x000fc40003f46270 */
[----:B------:R-:W-:Y:S01]  /*11b0*/  LOP3.LUT R38, R12, R3, RZ, 0xfc, !PT ;  /* 0x000000030c267212 */ /* 0x000fe200078efcff */
[----:B------:R-:W-:Y:S01]  /*11c0*/  IMAD R0, R0, c[0x0][0x1b0], RZ ;  /* 0x00006c0000007a24 */ /* 0x000fe200078e02ff */
[----:B------:R-:W-:Y:S01]  /*11d0*/  SHF.R.S32.HI R3, RZ, 0x1f, R18 ;  /* 0x0000001fff037819 */ /* 0x000fe20000011412 */
[----:B------:R-:W-:-:S04]  /*11e0*/  IMAD.WIDE.U32 R8, R13, c[0x0][0x1b0], R8 ;  /* 0x00006c000d087a25 */ /* 0x000fc800078e0008 */
[----:B------:R-:W-:Y:S02]  /*11f0*/  IMAD R12, R13, c[0x0][0x1b4], R0 ;  /* 0x00006d000d0c7a24 */ /* 0x000fe400078e0200 */
[----:B------:R-:W-:Y:S02]  /*1200*/  IMAD.SHL.U32 R0, R20, 0x40, RZ ;  /* 0x0000004014007824 */ /* 0x000fe400078e00ff */
[----:B------:R-:W-:Y:S02]  /*1210*/  IMAD.IADD R13, R11, 0x1, R19 ;  /* 0x000000010b0d7824 */ /* 0x000fe400078e0213 */
[----:B------:R-:W-:Y:S01]  /*1220*/  IMAD.SHL.U32 R11, R25, 0x8, RZ ;  /* 0x00000008190b7824 */ /* 0x000fe200078e00ff */
[----:B------:R-:W-:Y:S01]  /*1230*/  LOP3.LUT R0, R0, 0xc0, RZ, 0xc0, !PT ;  /* 0x000000c000007812 */ /* 0x000fe200078ec0ff */
[----:B------:R-:W-:-:S04]  /*1240*/  IMAD.WIDE.U32 R14, R31, c[0x0][0x210], R4 ;  /* 0x000084001f0e7a25 */ /* 0x000fc800078e0004 */
[----:B------:R-:W-:Y:S02]  /*1250*/  IMAD.IADD R9, R9, 0x1, R12 ;  /* 0x0000000109097824 */ /* 0x000fe400078e020c */
[----:B------:R-:W-:Y:S02]  /*1260*/  IMAD R2, R25, 0x8, R27 ;  /* 0x0000000819027824 */ /* 0x000fe400078e021b */
[----:B------:R-:W-:Y:S01]  /*1270*/  IMAD.MOV.U32 R12, RZ, RZ, R10 ;  /* 0x000000ffff0c7224 */ /* 0x000fe200078e000a */
[----:B------:R-:W-:Y:S01]  /*1280*/  LOP3.LUT R10, R0, 0x8, R11, 0xf8, !PT ;  /* 0x00000008000a7812 */ /* 0x000fe200078ef80b */
[----:B------:R-:W-:Y:S01]  /*1290*/  IMAD R22, R30, c[0x0][0x210], RZ ;  /* 0x000084001e167a24 */ /* 0x000fe200078e02ff */
[----:B------:R-:W-:Y:S01]  /*12a0*/  SHF.R.U32.HI R0, RZ, 0x3, R0 ;  /* 0x00000003ff007819 */ /* 0x000fe20000011600 */
[----:B------:R-:W-:Y:S02]  /*12b0*/  IMAD R3, R3, c[0x0][0x1a8], RZ ;  /* 0x00006a0003037a24 */ /* 0x000fe400078e02ff */
[----:B------:R-:W-:-:S02]  /*12c0*/  IMAD.U32 R2, R2, 0x20, R16 ;  /* 0x0000002002027824 */ /* 0x000fc400078e0010 */
[----:B------:R-:W-:Y:S02]  /*12d0*/  IMAD R22, R31, c[0x0][0x214], R22 ;  /* 0x000085001f167a24 */ /* 0x000fe400078e0216 */
[----:B------:R-:W-:Y:S01]  /*12e0*/  IMAD R16, R18, c[0x0][0x1ac], R3 ;  /* 0x00006b0012107a24 */ /* 0x000fe200078e0203 */
[----:B------:R-:W-:Y:S01]  /*12f0*/  LOP3.LUT R3, R10, R0, RZ, 0x3c, !PT ;  /* 0x000000000a037212 */ /* 0x000fe200078e3cff */
[----:B------:R-:W-:Y:S01]  /*1300*/  IMAD.IADD R11, R15, 0x1, R22 ;  /* 0x000000010f0b7824 */ /* 0x000fe200078e0216 */
[----:B------:R-:W-:Y:S01]  /*1310*/  MOV R10, R14 ;  /* 0x0000000e000a7202 */ /* 0x000fe20000000f00 */
[----:B------:R-:W-:-:S04]  /*1320*/  IMAD.WIDE.U32 R8, R18, c[0x0][0x1a8], R8 ;  /* 0x00006a0012087a25 */ /* 0x000fc800078e0008 */
[----:B------:R-:W-:Y:S02]  /*1330*/  IMAD.IADD R9, R9, 0x1, R16 ;  /* 0x0000000109097824 */ /* 0x000fe400078e0210 */
[----:B------:R-:W-:Y:S02]  /*1340*/  IMAD R16, R28, c[0x0][0x2c4], RZ ;  /* 0x0000b1001c107a24 */ /* 0x000fe400078e02ff */
[----:B------:R-:W-:Y:S01]  /*1350*/  IMAD R19, R48, 0x80, R36 ;  /* 0x0000008030137824 */ /* 0x000fe200078e0224 */
[--C-:B--2---:R-:W-:Y:S01]  /*1360*/  @P1 SHF.R.S32.HI R5, RZ, 0x1f, R26.reuse ;  /* 0x0000001fff051819 */ /* 0x104fe2000001141a */
[----:B------:R-:W-:Y:S01]  /*1370*/  @P1 IMAD.MOV.U32 R4, RZ, RZ, R26 ;  /* 0x000000ffff041224 */ /* 0x000fe200078e001a */
[----:B------:R-:W-:Y:S01]  /*1380*/  @!P1 MOV R5, R21 ;  /* 0x0000001500059202 */ /* 0x000fe20000000f00 */
[----:B------:R-:W-:Y:S01]  /*1390*/  @!P1 IMAD.MOV.U32 R4, RZ, RZ, R49 ;  /* 0x000000ffff049224 */ /* 0x000fe200078e0031 */
[----:B------:R-:W-:Y:S01]  /*13a0*/  LOP3.LUT P1, RZ, R20, 0x2, RZ, 0xc0, !PT ;  /* 0x0000000214ff7812 */ /* 0x000fe2000782c0ff */
[----:B------:R-:W-:Y:S01]  /*13b0*/  IMAD.MOV.U32 R20, RZ, RZ, 0x10 ;  /* 0x00000010ff147424 */ /* 0x000fe200078e00ff */
[----:B------:R-:W-:-:S02]  /*13c0*/  SEL R5, R5, RZ, !P0 ;  /* 0x000000ff05057207 */ /* 0x000fc40004000000 */
[----:B------:R-:W-:Y:S01]  /*13d0*/  SEL R0, R4, RZ, !P0 ;  /* 0x000000ff04007207 */ /* 0x000fe20004000000 */
[----:B------:R-:W-:Y:S01]  /*13e0*/  IMAD.IADD R4, R3, 0x1, R24 ;  /* 0x0000000103047824 */ /* 0x000fe200078e0218 */
[C---:B------:R-:W-:Y:S01]  /*13f0*/  LEA R18, P0, R8.reuse, c[0x0][0x160], 0x1 ;  /* 0x0000580008127a11 */ /* 0x040fe200078008ff */
[C---:B------:R-:W-:Y:S02]  /*1400*/  IMAD R14, R5.reuse, c[0x0][0x1f0], RZ ;  /* 0x00007c00050e7a24 */ /* 0x040fe400078e02ff */
[----:B------:R-:W-:Y:S01]  /*1410*/  IMAD R5, R5, c[0x0][0x218], RZ ;  /* 0x0000860005057a24 */ /* 0x000fe200078e02ff */
[----:B------:R-:W-:Y:S01]  /*1420*/  LEA.HI.X R15, R8, c[0x0][0x164], R9, 0x1, P0 ;  /* 0x00005900080f7a11 */ /* 0x000fe200000f0c09 */
[C---:B------:R-:W-:Y:S01]  /*1430*/  IMAD.WIDE.U32 R40, R0.reuse, c[0x0][0x218], R10 ;  /* 0x0000860000287a25 */ /* 0x040fe200078e000a */
[----:B------:R-:W-:Y:S01]  /*1440*/  ISETP.GE.AND P0, PT, R19, R16, PT ;  /* 0x000000101300720c */ /* 0x000fe20003f06270 */
[----:B------:R1:W2:Y:S02]  /*1450*/  SHFL.IDX PT, R8, R18, RZ, 0x1c1f ;  /* 0x001c1fff12087589 */ /* 0x0002a400000e0000 */
[----:B------:R-:W-:-:S02]  /*1460*/  IMAD R5, R0, c[0x0][0x21c], R5 ;  /* 0x0000870000057a24 */ /* 0x000fc400078e0205 */
[C---:B------:R-:W-:Y:S01]  /*1470*/  IMAD R14, R0.reuse, c[0x0][0x1f4], R14 ;  /* 0x00007d00000e7a24 */ /* 0x040fe200078e020e */
[----:B------:R1:W3:Y:S01]  /*1480*/  SHFL.IDX PT, R9, R15, RZ, 0x1c1f ;  /* 0x001c1fff0f097589 */ /* 0x0002e200000e0000 */
[----:B------:R-:W-:Y:S01]  /*1490*/  IMAD.WIDE.U32 R30, R0, c[0x0][0x1f0], R12 ;  /* 0x00007c00001e7a25 */ /* 0x000fe200078e000c */
[----:B------:R-:W-:-:S03]  /*14a0*/  SEL R0, R20, 0xfffffff0, !P1 ;  /* 0xfffffff014007807 */ /* 0x000fc60004800000 */
[----:B------:R-:W-:Y:S01]  /*14b0*/  IMAD.IADD R27, R41, 0x1, R5 ;  /* 0x00000001291b7824 */ /* 0x000fe200078e0205 */
[----:B------:R1:W-:Y:S01]  /*14c0*/  STL.64 [R1+0x50], R30 ;  /* 0x0000501e01007387 */ /* 0x0003e20000100a00 */
[----:B------:R-:W-:Y:S02]  /*14d0*/  IMAD.IADD R35, R31, 0x1, R14 ;  /* 0x000000011f237824 */ /* 0x000fe400078e020e */
[----:B------:R-:W-:Y:S01]  /*14e0*/  IMAD.IADD R3, R3, 0x1, R23 ;  /* 0x0000000103037824 */ /* 0x000fe200078e0217 */
[----:B------:R1:W-:Y:S04]  /*14f0*/  STL.64 [R1+0x48], R40 ;  /* 0x0000482801007387 */ /* 0x0003e80000100a00 */
[----:B------:R1:W-:Y:S04]  /*1500*/  STL [R1+0x44], R27 ;  /* 0x0000441b01007387 */ /* 0x0003e80000100800 */
[----:B------:R1:W-:Y:S01]  /*1510*/  STL [R1+0x3c], R35 ;  /* 0x00003c2301007387 */ /* 0x0003e20000100800 */
[----:B------:R-:W-:Y:S05]  /*1520*/  @P0 BRA `(.L_x_23) ;  /* 0x0000010000000947 */ /* 0x000fea0003800000 */
[----:B--2---:R-:W-:Y:S02]  /*1530*/  IADD3 R5, R6, 0x40, RZ ;  /* 0x0000004006057810 */ /* 0x004fe40007ffe0ff */
[----:B------:R-:W-:-:S02]  /*1540*/  SHF.R.S32.HI R13, RZ, 0x1f, R17 ;  /* 0x0000001fff0d7819 */ /* 0x000fc40000011411 */
[----:B------:R-:W-:Y:S02]  /*1550*/  SHF.R.S32.HI R12, RZ, 0x1f, R5 ;  /* 0x0000001fff0c7819 */ /* 0x000fe40000011405 */
[----:B------:R-:W-:Y:S02]  /*1560*/  LEA.HI R13, R13, R17, RZ, 0x3 ;  /* 0x000000110d0d7211 */ /* 0x000fe400078f18ff */
[----:B------:R-:W-:Y:S02]  /*1570*/  LEA.HI R5, R12, R5, RZ, 0x3 ;  /* 0x000000050c057211 */ /* 0x000fe400078f18ff */
[C---:B------:R-:W-:Y:S02]  /*1580*/  LEA R10, P0, R6.reuse, R8, 0x1 ;  /* 0x00000008060a7211 */ /* 0x040fe400078008ff */
[----:B------:R-:W-:Y:S02]  /*1590*/  LOP3.LUT R12, R13, 0xfffffff8, RZ, 0xc0, !PT ;  /* 0xfffffff80d0c7812 */ /* 0x000fe400078ec0ff */
[----:B------:R-:W-:Y:S01]  /*15a0*/  LOP3.LUT R14, R5, 0xfffffff8, RZ, 0xc0, !PT ;  /* 0xfffffff8050e7812 */ /* 0x000fe200078ec0ff */
[----:B------:R-:W-:Y:S01]  /*15b0*/  IMAD.SHL.U32 R5, R233, 0x2, RZ ;  /* 0x00000002e9057824 */ /* 0x000fe200078e00ff */
[----:B---3--:R-:W-:Y:S01]  /*15c0*/  LEA.HI.X R11, R6, R9, R7, 0x1, P0 ;  /* 0x00000009060b7211 */ /* 0x008fe200000f0c07 */
[----:B------:R-:W-:-:S04]  /*15d0*/  IMAD.WIDE R12, R12, 0x2, R8 ;  /* 0x000000020c0c7825 */ /* 0x000fc800078e0208 */
[----:B------:R-:W-:Y:S01]  /*15e0*/  IMAD.WIDE R8, R14, 0x2, R8 ;  /* 0x000000020e087825 */ /* 0x000fe200078e0208 */
[----:B------:R-:W-:Y:S01]  /*15f0*/  @!PT LDS RZ, [RZ] ;  /* 0x00000000fffff984 */ /* 0x000fe20000000800 */
[----:B------:R2:W-:Y:S04]  /*1600*/  LDGSTS.E.BYPASS.LTC128B.128 [R5+0x6100], [R10.64], !P4 ;  /* 0x061000000a057fae */ /* 0x0005e8000e101d44 */
[----:B------:R2:W-:Y:S04]  /*1610*/  LDGSTS.E.BYPASS.LTC128B.128 [R5+0x8100], [R12.64], !P2 ;  /* 0x081000000c057fae */ /* 0x0005e8000d101d44 */
[----:B------:R2:W-:Y:S02]  /*1620*/  LDGSTS.E.BYPASS.LTC128B.128 [R5+0xa100], [R8.64], !P3 ;  /* 0x0a10000008057fae */ /* 0x0005e4000d901d44 */
.L_x_23:
[----:B--2---:R-:W-:Y:S05]  /*1630*/  BSYNC B0 ;  /* 0x0000000000007941 */ /* 0x004fea0003800000 */
.L_x_22:
[----:B------:R-:W-:Y:S01]  /*1640*/  IADD3 R5, R19, 0x20, RZ ;  /* 0x0000002013057810 */ /* 0x000fe20007ffe0ff */
[----:B---3--:R2:W3:Y:S01]  /*1650*/  SHFL.IDX PT, R9, R15, 0x1, 0x1c1f ;  /* 0x003c1f000f097f89 */ /* 0x0084e200000e0000 */
[----:B------:R-:W-:Y:S02]  /*1660*/  BSSY B0, `(.L_x_24) ;  /* 0x0000014000007945 */ /* 0x000fe40003800000 */
[----:B------:R-:W-:Y:S01]  /*1670*/  ISETP.GE.AND P0, PT, R5, R16, PT ;  /* 0x000000100500720c */ /* 0x000fe20003f06270 */
[----:B------:R2:W4:-:S12]  /*1680*/  SHFL.IDX PT, R8, R18, 0x1, 0x1c1f ;  /* 0x003c1f0012087f89 */ /* 0x00051800000e0000 */
[----:B------:R-:W-:Y:S05]  /*1690*/  @P0 BRA `(.L_x_25) ;  /* 0x0000010000000947 */ /* 0x000fea0003800000 */
[----:B------:R-:W-:Y:S02]  /*16a0*/  IADD3 R5, R6, 0x40, RZ ;  /* 0x0000004006057810 */ /* 0x000fe40007ffe0ff */
[----:B------:R-:W-:Y:S02]  /*16b0*/  SHF.R.S32.HI R13, RZ, 0x1f, R17 ;  /* 0x0000001fff0d7819 */ /* 0x000fe40000011411 */
[----:B------:R-:W-:Y:S02]  /*16c0*/  SHF.R.S32.HI R12, RZ, 0x1f, R5 ;  /* 0x0000001fff0c7819 */ /* 0x000fe40000011405 */
[----:B------:R-:W-:Y:S02]  /*16d0*/  LEA.HI R13, R13, R17, RZ, 0x3 ;  /* 0x000000110d0d7211 */ /* 0x000fe400078f18ff */
[----:B------:R-:W-:Y:S02]  /*16e0*/  LEA.HI R5, R12, R5, RZ, 0x3 ;  /* 0x000000050c057211 */ /* 0x000fe400078f18ff */
[----:B----4-:R-:W-:-:S02]  /*16f0*/  LEA R10, P0, R6, R8, 0x1 ;  /* 0x00000008060a7211 */ /* 0x010fc400078008ff */
        /* <DEDUP_REMOVED lines=10> */
.L_x_25:
[----:B------:R-:W-:Y:S05]  /*17a0*/  BSYNC B0 ;  /* 0x0000000000007941 */ /* 0x000fea0003800000 */
.L_x_24:
[----:B---3--:R-:W-:Y:S01]  /*17b0*/  IADD3 R5, R19, 0x40, RZ ;  /* 0x0000004013057810 */ /* 0x008fe20007ffe0ff */
[----:B------:R3:W1:Y:S01]  /*17c0*/  SHFL.IDX PT, R9, R15, 0x2, 0x1c1f ;  /* 0x005c1f000f097f89 */ /* 0x00066200000e0000 */
[----:B------:R-:W-:Y:S02]  /*17d0*/  BSSY B0, `(.L_x_26) ;  /* 0x0000014000007945 */ /* 0x000fe40003800000 */
[----:B------:R-:W-:Y:S01]  /*17e0*/  ISETP.GE.AND P0, PT, R5, R16, PT ;  /* 0x000000100500720c */ /* 0x000fe20003f06270 */
[----:B----4-:R3:W4:-:S12]  /*17f0*/  SHFL.IDX PT, R8, R18, 0x2, 0x1c1f ;  /* 0x005c1f0012087f89 */ /* 0x01071800000e0000 */
        /* <DEDUP_REMOVED lines=10> */
[----:B-1----:R-:W-:Y:S01]  /*18a0*/  LEA.HI.X R11, R6, R9, R7, 0x1, P0 ;  /* 0x00000009060b7211 */ /* 0x002fe200000f0c07 */
[----:B------:R-:W-:-:S04]  /*18b0*/  IMAD.WIDE R12, R12, 0x2, R8 ;  /* 0x000000020c0c7825 */ /* 0x000fc800078e0208 */
[----:B------:R-:W-:Y:S01]  /*18c0*/  IMAD.WIDE R8, R14, 0x2, R8 ;  /* 0x000000020e087825 */ /* 0x000fe200078e0208 */
[----:B------:R-:W-:Y:S01]  /*18d0*/  @!PT LDS RZ, [RZ] ;  /* 0x00000000fffff984 */ /* 0x000fe20000000800 */
[----:B------:R1:W-:Y:S04]  /*18e0*/  LDGSTS.E.BYPASS.LTC128B.128 [R5+0x7100], [R10.64], !P4 ;  /* 0x071000000a057fae */ /* 0x0003e8000e101d44 */
[----:B------:R1:W-:Y:S04]  /*18f0*/  LDGSTS.E.BYPASS.LTC128B.128 [R5+0x9100], [R12.64], !P2 ;  /* 0x091000000c057fae */ /* 0x0003e8000d101d44 */
[----:B------:R1:W-:Y:S02]  /*1900*/  LDGSTS.E.BYPASS.LTC128B.128 [R5+0xb100], [R8.64], !P3 ;  /* 0x0b10000008057fae */ /* 0x0003e4000d901d44 */
.L_x_27:
[----:B------:R-:W-:Y:S05]  /*1910*/  BSYNC B0 ;  /* 0x0000000000007941 */ /* 0x000fea0003800000 */
.L_x_26:
[----:B-1--4-:R-:W1:Y:S01]  /*1920*/  SHFL.IDX PT, R8, R18, 0x3, 0x1c1f ;  /* 0x007c1f0012087f89 */ /* 0x012e6200000e0000 */
[----:B------:R-:W-:Y:S01]  /*1930*/  IADD3 R5, R19, 0x60, RZ ;  /* 0x0000006013057810 */ /* 0x000fe20007ffe0ff */
[----:B------:R-:W-:Y:S01]  /*1940*/  IMAD.SHL.U32 R233, R233, 0x2, RZ ;  /* 0x00000002e9e97824 */ /* 0x000fe200078e00ff */
[----:B------:R-:W-:Y:S01]  /*1950*/  LEA.HI.SX32 R24, R250, 0xffffffff, 0x1a ;  /* 0xfffffffffa187811 */ /* 0x000fe200078fd2ff */
[----:B------:R-:W4:Y:S01]  /*1960*/  SHFL.IDX PT, R9, R15, 0x3, 0x1c1f ;  /* 0x007c1f000f097f89 */ /* 0x000f2200000e0000 */
[----:B------:R-:W-:Y:S01]  /*1970*/  ISETP.GE.AND P1, PT, R5, R16, PT ;  /* 0x000000100500720c */ /* 0x000fe20003f26270 */
[----:B------:R-:W-:-:S02]  /*1980*/  IMAD.MOV.U32 R12, RZ, RZ, c[0x0][0x1e0] ;  /* 0x00007800ff0c7624 */ /* 0x000fc400078e00ff */
[----:B------:R-:W-:Y:S02]  /*1990*/  IMAD.MOV.U32 R25, RZ, RZ, 0x6 ;  /* 0x00000006ff197424 */ /* 0x000fe400078e00ff */
[----:B------:R-:W-:Y:S02]  /*19a0*/  IMAD.MOV.U32 R166, RZ, RZ, R34 ;  /* 0x000000ffffa67224 */ /* 0x000fe400078e0022 */
[----:B------:R-:W-:Y:S01]  /*19b0*/  IMAD.MOV.U32 R167, RZ, RZ, R35 ;  /* 0x000000ffffa77224 */ /* 0x000fe200078e0023 */
[C---:B------:R-:W-:Y:S01]  /*19c0*/  SHF.L.U64.HI R157, R12.reuse, R25, c[0x0][0x1e4] ;  /* 0x000079000c9d7619 */ /* 0x040fe20000010219 */
[C---:B------:R-:W-:Y:S02]  /*19d0*/  IMAD.SHL.U32 R159, R12.reuse, 0x40, RZ ;  /* 0x000000400c9f7824 */ /* 0x040fe400078e00ff */
[----:B------:R-:W-:Y:S02]  /*19e0*/  IMAD.MOV.U32 R166, RZ, RZ, R30 ;  /* 0x000000ffffa67224 */ /* 0x000fe400078e001e */
[----:B------:R-:W-:-:S02]  /*19f0*/  IMAD.SHL.U32 R158, R12, 0x20, RZ ;  /* 0x000000200c9e7824 */ /* 0x000fc400078e00ff */
[----:B------:R-:W-:Y:S01]  /*1a00*/  IMAD.SHL.U32 R219, R3, 0x2, RZ ;  /* 0x0000000203db7824 */ /* 0x000fe200078e00ff */
[----:B------:R-:W-:Y:S01]  /*1a10*/  STL.64 [R1+0x38], R166 ;  /* 0x000038a601007387 */ /* 0x000fe20000100a00 */
[----:B------:R-:W-:Y:S01]  /*1a20*/  IMAD.SHL.U32 R216, R2, 0x2, RZ ;  /* 0x0000000202d87824 */ /* 0x000fe200078e00ff */
[----:B-1----:R-:W-:Y:S01]  /*1a30*/  @!P1 LEA R10, P0, R6, R8, 0x1 ;  /* 0x00000008060a9211 */ /* 0x002fe200078008ff */
[----:B------:R-:W-:Y:S02]  /*1a40*/  IMAD.MOV.U32 R26, RZ, RZ, R40 ;  /* 0x000000ffff1a7224 */ /* 0x000fe400078e0028 */
[----:B------:R-:W-:Y:S01]  /*1a50*/  IMAD R144, R24, -0x40, R145 ;  /* 0xffffffc018907824 */ /* 0x000fe200078e0291 */
[----:B----4-:R-:W-:Y:S01]  /*1a60*/  @!P1 LEA.HI.X R11, R6, R9, R7, 0x1, P0 ;  /* 0x00000009060b9211 */ /* 0x010fe200000f0c07 */
[----:B------:R-:W-:Y:S01]  /*1a70*/  IMAD R220, R0, 0x2, R219 ;  /* 0x0000000200dc7824 */ /* 0x000fe200078e02db */
[----:B------:R-:W-:Y:S01]  /*1a80*/  @!P1 IADD3 R6, R6, 0x40, RZ ;  /* 0x0000004006069810 */ /* 0x000fe20007ffe0ff */
[----:B------:R-:W-:Y:S01]  /*1a90*/  STL.64 [R1+0x40], R26 ;  /* 0x0000401a01007387 */ /* 0x000fe20000100a00 */
[----:B------:R-:W-:Y:S01]  /*1aa0*/  @!P1 SHF.R.S32.HI R7, RZ, 0x1f, R17 ;  /* 0x0000001fff079819 */ /* 0x000fe20000011411 */
[----:B------:R-:W-:Y:S01]  /*1ab0*/  IMAD.SHL.U32 R217, R4, 0x2, RZ ;  /* 0x0000000204d97824 */ /* 0x000fe200078e00ff */
[----:B------:R-:W-:Y:S01]  /*1ac0*/  @!P1 SHF.R.S32.HI R5, RZ, 0x1f, R6 ;  /* 0x0000001fff059819 */ /* 0x000fe20000011406 */
[----:B------:R-:W-:Y:S01]  /*1ad0*/  @!PT LDS RZ, [RZ] ;  /* 0x00000000fffff984 */ /* 0x000fe20000000800 */
[----:B------:R1:W-:Y:S01]  /*1ae0*/  @!P1 LDGSTS.E.BYPASS.LTC128B.128 [R233+0x7900], [R10.64], !P4 ;  /* 0x079000000ae99fae */ /* 0x0003e2000e101d44 */
[----:B------:R-:W-:Y:S01]  /*1af0*/  @!P1 LEA.HI R7, R7, R17, RZ, 0x3 ;  /* 0x0000001107079211 */ /* 0x000fe200078f18ff */
[----:B------:R-:W-:Y:S01]  /*1b00*/  IMAD R218, R0, 0x2, R217 ;  /* 0x0000000200da7824 */ /* 0x000fe200078e02d9 */
[----:B------:R-:W-:-:S02]  /*1b10*/  @!P1 LEA.HI R6, R5, R6, RZ, 0x3 ;  /* 0x0000000605069211 */ /* 0x000fc400078f18ff */
[----:B------:R-:W-:Y:S02]  /*1b20*/  @!P1 LOP3.LUT R5, R7, 0xfffffff8, RZ, 0xc0, !PT ;  /* 0xfffffff807059812 */ /* 0x000fe400078ec0ff */
[----:B------:R-:W-:Y:S02]  /*1b30*/  ISETP.NE.AND P4, PT, R32, RZ, PT ;  /* 0x000000ff2000720c */ /* 0x000fe40003f85270 */
[----:B------:R-:W-:Y:S01]  /*1b40*/  IADD3 R221, R216, 0x3120, RZ ;  /* 0x00003120d8dd7810 */ /* 0x000fe20007ffe0ff */
[----:B-1----:R-:W-:Y:S01]  /*1b50*/  IMAD.IADD R11, R145, 0x1, -R36 ;  /* 0x00000001910b7824 */ /* 0x002fe200078e0a24 */
[----:B------:R-:W-:Y:S01]  /*1b60*/  @!P1 LOP3.LUT R10, R6, 0xfffffff8, RZ, 0xc0, !PT ;  /* 0xfffffff8060a9812 */ /* 0x000fe200078ec0ff */
[----:B------:R-:W-:-:S04]  /*1b70*/  @!P1 IMAD.WIDE R6, R5, 0x2, R8 ;  /* 0x0000000205069825 */ /* 0x000fc800078e0208 */
[----:B------:R-:W-:Y:S01]  /*1b80*/  IMAD R5, R24, -0x40, R11 ;  /* 0xffffffc018057824 */ /* 0x000fe200078e020b */
[----:B------:R1:W-:Y:S01]  /*1b90*/  @!P1 LDGSTS.E.BYPASS.LTC128B.128 [R233+0x9900], [R6.64], !P2 ;  /* 0x0990000006e99fae */ /* 0x0003e2000d101d44 */
[----:B------:R-:W-:Y:S01]  /*1ba0*/  @!P1 IMAD.WIDE R8, R10, 0x2, R8 ;  /* 0x000000020a089825 */ /* 0x000fe200078e0208 */
[----:B------:R-:W-:Y:S02]  /*1bb0*/  SHF.R.S32.HI R10, RZ, 0x1f, R24 ;  /* 0x0000001fff0a7819 */ /* 0x000fe40000011418 */
[C---:B------:R-:W-:Y:S01]  /*1bc0*/  ISETP.GE.AND P0, PT, R5.reuse, 0x1, PT ;  /* 0x000000010500780c */ /* 0x040fe20003f06270 */
[----:B------:R-:W-:Y:S01]  /*1bd0*/  IMAD.MOV.U32 R11, RZ, RZ, c[0x0][0x208] ;  /* 0x00008200ff0b7624 */ /* 0x000fe200078e00ff */
[----:B------:R4:W-:Y:S01]  /*1be0*/  @!P1 LDGSTS.E.BYPASS.LTC128B.128 [R233+0xb900], [R8.64], !P3 ;  /* 0x0b90000008e99fae */ /* 0x0009e2000d901d44 */
[----:B------:R-:W-:Y:S02]  /*1bf0*/  ISETP.GE.AND P2, PT, R5, 0x21, PT ;  /* 0x000000210500780c */ /* 0x000fe40003f46270 */
[----:B------:R-:W-:Y:S01]  /*1c00*/  LOP3.LUT P3, RZ, R37, 0x2, RZ, 0xc0, !PT ;  /* 0x0000000225ff7812 */ /* 0x000fe2000786c0ff */
[----:B------:R-:W0:Y:S01]  /*1c10*/  LDGDEPBAR ;  /* 0x00000000000079af */ /* 0x000e220000000000 */
[----:B-1----:R-:W-:-:S04]  /*1c20*/  IMAD.WIDE.U32 R6, R24, R159, R166 ;  /* 0x0000009f18067225 */ /* 0x002fc800078e00a6 */
[----:B----4-:R-:W-:Y:S02]  /*1c30*/  IMAD R8, R157, R24, RZ ;  /* 0x000000189d087224 */ /* 0x010fe400078e02ff */
[----:B------:R-:W-:Y:S02]  /*1c40*/  IMAD.MOV.U32 R9, RZ, RZ, 0x5 ;  /* 0x00000005ff097424 */ /* 0x000fe400078e00ff */
[----:B------:R-:W-:Y:S01]  /*1c50*/  IMAD R5, R10, R159, R8 ;  /* 0x0000009f0a057224 */ /* 0x000fe200078e0208 */
[----:B------:R-:W-:Y:S01]  /*1c60*/  BAR.SYNC.DEFER_BLOCKING 0x0 ;  /* 0x0000000000007b1d */ /* 0x000fe20000010000 */
[----:B------:R-:W-:Y:S02]  /*1c70*/  @P0 LEA R8, P1, R6, c[0x0][0x1c8], 0x1 ;  /* 0x0000720006080a11 */ /* 0x000fe400078208ff */
[----:B------:R-:W-:Y:S01]  /*1c80*/  IMAD.IADD R5, R7, 0x1, R5 ;  /* 0x0000000107057824 */ /* 0x000fe200078e0205 */
[----:B------:R-:W-:-:S04]  /*1c90*/  SHF.L.U64.HI R164, R12, R9, c[0x0][0x1e4] ;  /* 0x000079000ca47619 */ /* 0x000fc80000010209 */
[----:B------:R-:W-:Y:S02]  /*1ca0*/  @P0 LEA.HI.X R9, R6, c[0x0][0x1cc], R5, 0x1, P1 ;  /* 0x0000730006090a11 */ /* 0x000fe400008f0c05 */
[----:B------:R-:W-:-:S05]  /*1cb0*/  @P2 IADD3 R7, P1, R158, R6, RZ ;  /* 0x000000069e072210 */ /* 0x000fca0007f3e0ff */
[----:B------:R-:W-:Y:S01]  /*1cc0*/  @P2 IMAD.X R5, R164, 0x1, R5, P1 ;  /* 0x00000001a4052824 */ /* 0x000fe200008e0605 */
[----:B------:R-:W-:-:S04]  /*1cd0*/  @P2 LEA R6, P1, R7, c[0x0][0x1c8], 0x1 ;  /* 0x0000720007062a11 */ /* 0x000fc800078208ff */
[----:B------:R-:W-:Y:S02]  /*1ce0*/  @P2 LEA.HI.X R7, R7, c[0x0][0x1cc], R5, 0x1, P1 ;  /* 0x0000730007072a11 */ /* 0x000fe400008f0c05 */
[----:B------:R-:W-:Y:S01]  /*1cf0*/  LOP3.LUT R5, R38, 0x1, RZ, 0xc0, !PT ;  /* 0x0000000126057812 */ /* 0x000fe200078ec0ff */
[----:B------:R-:W-:Y:S01]  /*1d00*/  @!PT LDS RZ, [RZ] ;  /* 0x00000000fffff984 */ /* 0x000fe20000000800 */
[----:B------:R-:W-:Y:S01]  /*1d10*/  @!PT LDS RZ, [RZ] ;  /* 0x00000000fffff984 */ /* 0x000fe20000000800 */
[----:B------:R-:W-:Y:S01]  /*1d20*/  @!PT LDS RZ, [RZ] ;  /* 0x00000000fffff984 */ /* 0x000fe20000000800 */
[----:B------:R1:W-:Y:S04]  /*1d30*/  @P0 LDGSTS.E.BYPASS.LTC128B.128 [R233+0x3100], [R8.64], !P4 ;  /* 0x0310000008e90fae */ /* 0x0003e8000e101d44 */
[----:B------:R1:W-:Y:S04]  /*1d40*/  @P0 LDGSTS.E.BYPASS.LTC128B.128 [R233+0x4100], [R8.64+0x40], !P6 ;  /* 0x0410004008e90fae */ /* 0x0003e8000f101d44 */
[----:B------:R1:W-:Y:S01]  /*1d50*/  @P0 LDGSTS.E.BYPASS.LTC128B.128 [R233+0x5100], [R8.64+0x80], !P5 ;  /* 0x0510008008e90fae */ /* 0x0003e2000e901d44 */
[----:B------:R-:W-:Y:S01]  /*1d60*/  ISETP.NE.U32.AND P0, PT, R5, 0x1, PT ;  /* 0x000000010500780c */ /* 0x000fe20003f05070 */
[----:B------:R-:W-:-:S02]  /*1d70*/  IMAD.IADD R5, R144, 0x1, -R36 ;  /* 0x0000000190057824 */ /* 0x000fc400078e0a24 */
[----:B------:R4:W-:Y:S04]  /*1d80*/  @P2 LDGSTS.E.BYPASS.LTC128B.128 [R233+0x3900], [R6.64], !P4 ;  /* 0x0390000006e92fae */ /* 0x0009e8000e101d44 */
[----:B------:R4:W-:Y:S04]  /*1d90*/  @P2 LDGSTS.E.BYPASS.LTC128B.128 [R233+0x4900], [R6.64+0x40], !P6 ;  /* 0x0490004006e92fae */ /* 0x0009e8000f101d44 */
[----:B------:R4:W-:Y:S01]  /*1da0*/  @P2 LDGSTS.E.BYPASS.LTC128B.128 [R233+0x5900], [R6.64+0x80], !P5 ;  /* 0x0590008006e92fae */ /* 0x0009e2000e901d44 */
[----:B------:R-:W-:-:S03]  /*1db0*/  LOP3.LUT P2, RZ, R38, 0x2, RZ, 0xc0, !PT ;  /* 0x0000000226ff7812 */ /* 0x000fc6000784c0ff */
[----:B------:R-:W0:Y:S01]  /*1dc0*/  LDGDEPBAR ;  /* 0x00000000000079af */ /* 0x000e220000000000 */
[C---:B-1----:R-:W-:Y:S01]  /*1dd0*/  SHF.L.U64.HI R9, R11.reuse, R25, c[0x0][0x20c] ;  /* 0x000083000b097619 */ /* 0x042fe20000010219 */
[----:B------:R-:W-:Y:S01]  /*1de0*/  IMAD.SHL.U32 R11, R11, 0x40, RZ ;  /* 0x000000400b0b7824 */ /* 0x000fe200078e00ff */
[----:B------:R-:W-:-:S03]  /*1df0*/  IADD3 R8, R216, 0x3100, RZ ;  /* 0x00003100d8087810 */ /* 0x000fc60007ffe0ff */
[----:B------:R-:W-:Y:S01]  /*1e00*/  IMAD R2, R9, R24, RZ ;  /* 0x0000001809027224 */ /* 0x000fe200078e02ff */
[----:B------:R-:W-:Y:S02]  /*1e10*/  @P3 IADD3 R221, R8, -0x20, RZ ;  /* 0xffffffe008dd3810 */ /* 0x000fe40007ffe0ff */
[C---:B------:R-:W-:Y:S01]  /*1e20*/  ISETP.LT.OR P3, PT, R5.reuse, 0x1, P0 ;  /* 0x000000010500780c */ /* 0x040fe20000761670 */
[-C--:B------:R-:W-:Y:S01]  /*1e30*/  IMAD R3, R10, R11.reuse, R2 ;  /* 0x0000000b0a037224 */ /* 0x080fe200078e0202 */
[----:B------:R-:W-:Y:S01]  /*1e40*/  ISETP.LT.OR P0, PT, R5, 0x21, P0 ;  /* 0x000000210500780c */ /* 0x000fe20000701670 */
[----:B----4-:R-:W-:Y:S01]  /*1e50*/  IMAD.WIDE.U32 R6, R24, R11, R26 ;  /* 0x0000000b18067225 */ /* 0x010fe200078e001a */
[----:B------:R-:W-:-:S04]  /*1e60*/  DEPBAR.LE SB0, 0x1 ;  /* 0x000080400000791a */ /* 0x000fc80000000000 */
[----:B------:R-:W-:-:S04]  /*1e70*/  DEPBAR.LE SB0, 0x0 ;  /* 0x000080000000791a */ /* 0x000fc80000000000 */
[----:B------:R-:W-:Y:S01]  /*1e80*/  BAR.SYNC.DEFER_BLOCKING 0x0 ;  /* 0x0000000000007b1d */ /* 0x000fe20000010000 */
[----:B------:R-:W-:Y:S01]  /*1e90*/  IMAD.IADD R3, R7, 0x1, R3 ;  /* 0x0000000107037824 */ /* 0x000fe200078e0203 */
[----:B------:R-:W-:-:S04]  /*1ea0*/  LEA R2, P1, R6, c[0x0][0x1f8], 0x1 ;  /* 0x00007e0006027a11 */ /* 0x000fc800078208ff */
[----:B------:R-:W-:Y:S02]  /*1eb0*/  LEA.HI.X R3, R6, c[0x0][0x1fc], R3, 0x1, P1 ;  /* 0x00007f0006037a11 */ /* 0x000fe400008f0c03 */
[----:B------:R-:W-:-:S05]  /*1ec0*/  IADD3 R6, P1, R11, R2, RZ ;  /* 0x000000020b067210 */ /* 0x000fca0007f3e0ff */
[----:B------:R-:W-:Y:S01]  /*1ed0*/  IMAD.X R7, R9, 0x1, R3, P1 ;  /* 0x0000000109077824 */ /* 0x000fe200008e0603 */
[C---:B------:R-:W-:Y:S02]  /*1ee0*/  ISETP.LT.OR P1, PT, R5.reuse, 0x1, !P2 ;  /* 0x000000010500780c */ /* 0x040fe40005721670 */
[----:B------:R-:W-:Y:S01]  /*1ef0*/  ISETP.LT.OR P2, PT, R5, 0x21, !P2 ;  /* 0x000000210500780c */ /* 0x000fe20005741670 */
[----:B--23--:R-:W-:Y:S04]  /*1f00*/  LDSM.16.M88.4 R16, [R219+0x6100] ;  /* 0x00610000db10783b */ /* 0x00cfe80000000200 */
[----:B------:R-:W1:Y:S04]  /*1f10*/  LDSM.16.M88.4 R20, [R216+0x3100] ;  /* 0x00310000d814783b */ /* 0x000e680000000200 */
[----:B------:R-:W2:Y:S04]  /*1f20*/  LDSM.16.M88.4 R12, [R219+0x7100] ;  /* 0x00710000db0c783b */ /* 0x000ea80000000200 */
[----:B------:R-:W3:Y:S04]  /*1f30*/  LDSM.16.M88.4 R28, [R216+0x3900] ;  /* 0x00390000d81c783b */ /* 0x000ee80000000200 */
[----:B------:R-:W4:Y:S04]  /*1f40*/  LDSM.16.M88.4 R32, [R216+0x3500] ;  /* 0x00350000d820783b */ /* 0x000f280000000200 */
[----:B------:R-:W5:Y:S04]  /*1f50*/  LDSM.16.M88.4 R24, [R216+0x3d00] ;  /* 0x003d0000d818783b */ /* 0x000f680000000200 */
[----:B------:R-:W-:Y:S04]  /*1f60*/  LDSM.16.M88.4 R40, [R220+0x6100] ;  /* 0x00610000dc28783b */ /* 0x000fe80000000200 */
[----:B------:R-:W4:Y:S04]  /*1f70*/  LDSM.16.M88.4 R44, [R221] ;  /* 0x00000000dd2c783b */ /* 0x000f280000000200 */
[----:B------:R-:W4:Y:S04]  /*1f80*/  LDSM.16.M88.4 R8, [R220+0x7100] ;  /* 0x00710000dc08783b */ /* 0x000f280000000200 */
[----:B------:R-:W-:Y:S04]  /*1f90*/  LDSM.16.M88.4 R48, [R221+0x400] ;  /* 0x00040000dd30783b */ /* 0x000fe80000000200 */
[----:B------:R-:W5:Y:S04]  /*1fa0*/  LDSM.16.M88.4 R60, [R221+0x800] ;  /* 0x00080000dd3c783b */ /* 0x000f680000000200 */
[----:B------:R-:W5:Y:S01]  /*1fb0*/  LDSM.16.M88.4 R76, [R221+0xc00] ;  /* 0x000c0000dd4c783b */ /* 0x000f620000000200 */
[----:B-1----:R-:W-:Y:S03]  /*1fc0*/  HMMA.16816.F32.BF16 R52, R16, R20, RZ ;  /* 0x000000141034723c */ /* 0x002fe600000418ff */
[----:B------:R-:W-:Y:S01]  /*1fd0*/  @!PT LDS RZ, [RZ] ;  /* 0x00000000fffff984 */ /* 0x000fe20000000800 */
[----:B------:R-:W-:Y:S01]  /*1fe0*/  @!PT LDS RZ, [RZ] ;  /* 0x00000000fffff984 */ /* 0x000fe20000000800 */
[----:B------:R-:W-:Y:S01]  /*1ff0*/  @!PT LDS RZ, [RZ] ;  /* 0x00000000fffff984 */ /* 0x000fe20000000800 */
[----:B------:R1:W-:Y:S01]  /*2000*/  LDGSTS.E.BYPASS.LTC128B.128 [R233+0x100], [R2.64], !P3 ;  /* 0x0010000002e97fae */ /* 0x0003e2000d901d44 */
[----:B------:R-:W-:-:S03]  /*2010*/  LOP3.LUT P3, RZ, R38, 0x4, RZ, 0xc0, !PT ;  /* 0x0000000426ff7812 */ /* 0x000fc6000786c0ff */
[----:B------:R1:W-:Y:S01]  /*2020*/  LDGSTS.E.BYPASS.LTC128B.128 [R233+0x1100], [R2.64+0x40], !P1 ;  /* 0x0110004002e97fae */ /* 0x0003e2000c901d44 */
[C---:B------:R-:W-:Y:S01]  /*2030*/  ISETP.LT.OR P1, PT, R5.reuse, 0x1, !P3 ;  /* 0x000000010500780c */ /* 0x040fe20005f21670 */
[----:B--2---:R-:W-:Y:S01]  /*2040*/  HMMA.16816.F32.BF16 R92, R12, R20, RZ ;  /* 0x000000140c5c723c */ /* 0x004fe200000418ff */
[----:B------:R-:W-:-:S07]  /*2050*/  ISETP.LT.OR P3, PT, R5, 0x21, !P3 ;  /* 0x000000210500780c */ /* 0x000fce0005f61670 */
[C---:B---3--:R-:W-:Y:S04]  /*2060*/  HMMA.16816.F32.BF16 R104, R12.reuse, R28, RZ ;  /* 0x0000001c0c68723c */ /* 0x048fe800000418ff */
[----:B------:R1:W-:Y:S04]  /*2070*/  LDGSTS.E.BYPASS.LTC128B.128 [R233+0x2100], [R2.64+0x80], !P1 ;  /* 0x0210008002e97fae */ /* 0x0003e8000c901d44 */
[----:B------:R2:W-:Y:S01]  /*2080*/  LDGSTS.E.BYPASS.LTC128B.128 [R233+0x900], [R6.64], !P0 ;  /* 0x0090000006e97fae */ /* 0x0005e2000c101d44 */
[C---:B------:R-:W-:Y:S03]  /*2090*/  HMMA.16816.F32.BF16 R100, R12.reuse, R22, RZ ;  /* 0x000000160c64723c */ /* 0x040fe600000418ff */
[----:B------:R2:W-:Y:S04]  /*20a0*/  LDGSTS.E.BYPASS.LTC128B.128 [R233+0x1900], [R6.64+0x40], !P2 ;  /* 0x0190004006e97fae */ /* 0x0005e8000d101d44 */
[----:B------:R2:W-:Y:S01]  /*20b0*/  LDGSTS.E.BYPASS.LTC128B.128 [R233+0x2900], [R6.64+0x80], !P3 ;  /* 0x0290008006e97fae */ /* 0x0005e2000d901d44 */
[C---:B----4-:R-:W-:Y:S03]  /*20c0*/  HMMA.16816.F32.BF16 R108, R12.reuse, R32, RZ ;  /* 0x000000200c6c723c */ /* 0x050fe600000418ff */
[----:B------:R-:W-:Y:S04]  /*20d0*/  LDSM.16.M88.4 R64, [R216+0x4100] ;  /* 0x00410000d840783b */ /* 0x000fe80000000200 */
[----:B------:R-:W3:Y:S01]  /*20e0*/  LDSM.16.M88.4 R36, [R219+0x8100] ;  /* 0x00810000db24783b */ /* 0x000ee20000000200 */
[----:B-----5:R-:W-:Y:S03]  /*20f0*/  HMMA.16816.F32.BF16 R96, R12, R24, RZ ;  /* 0x000000180c60723c */ /* 0x020fe600000418ff */
[----:B------:R-:W-:Y:S01]  /*2100*/  LDSM.16.M88.4 R56, [R221+0x1000] ;  /* 0x00100000dd38783b */ /* 0x000fe20000000200 */
[----:B-1----:R-:W-:-:S03]  /*2110*/  LOP3.LUT R3, R156, 0xffffffe0, RZ, 0xc0, !PT ;  /* 0xffffffe09c037812 */ /* 0x002fc600078ec0ff */
[----:B------:R-:W0:Y:S01]  /*2120*/  LDGDEPBAR ;  /* 0x00000000000079af */ /* 0x000e220000000000 */
[C---:B------:R-:W-:Y:S08]  /*2130*/  HMMA.16816.F32.BF16 R88, R12.reuse, R34, RZ ;  /* 0x000000220c58723c */ /* 0x040ff000000418ff */
[C---:B------:R-:W-:Y:S08]  /*2140*/  HMMA.16816.F32.BF16 R84, R12.reuse, R30, RZ ;  /* 0x0000001e0c54723c */ /* 0x040ff000000418ff */
[----:B------:R-:W-:Y:S08]  /*2150*/  HMMA.16816.F32.BF16 R68, R12, R26, RZ ;  /* 0x0000001a0c44723c */ /* 0x000ff000000418ff */
[----:B------:R-:W-:Y:S01]  /*2160*/  HMMA.16816.F32.BF16 R12, R40, R44, R52 ;  /* 0x0000002c280c723c */ /* 0x000fe20000041834 */
[----:B------:R-:W-:Y:S07]  /*2170*/  LDSM.16.M88.4 R52, [R216+0x5100] ;  /* 0x00510000d834783b */ /* 0x000fee0000000200 */
[C---:B------:R-:W-:Y:S08]  /*2180*/  HMMA.16816.F32.BF16 R72, R16.reuse, R32, RZ ;  /* 0x000000201048723c */ /* 0x040ff000000418ff */
[C---:B------:R-:W-:Y:S01]  /*2190*/  HMMA.16816.F32.BF16 R116, R16.reuse, R34, RZ ;  /* 0x000000221074723c */ /* 0x040fe200000418ff */
[----:B------:R-:W1:Y:S07]  /*21a0*/  LDSM.16.M88.4 R32, [R219+0x9100] ;  /* 0x00910000db20783b */ /* 0x000e6e0000000200 */
[C---:B------:R-:W-:Y:S08]  /*21b0*/  HMMA.16816.F32.BF16 R112, R16.reuse, R28, RZ ;  /* 0x0000001c1070723c */ /* 0x040ff000000418ff */
[C---:B------:R-:W-:Y:S01]  /*21c0*/  HMMA.16816.F32.BF16 R124, R16.reuse, R30, RZ ;  /* 0x0000001e107c723c */ /* 0x040fe200000418ff */
[----:B------:R-:W4:Y:S07]  /*21d0*/  LDSM.16.M88.4 R28, [R220+0x8100] ;  /* 0x00810000dc1c783b */ /* 0x000f2e0000000200 */
[----:B------:R-:W-:Y:S08]  /*21e0*/  HMMA.16816.F32.BF16 R120, R16, R22, RZ ;  /* 0x000000161078723c */ /* 0x000ff000000418ff */
[C---:B------:R-:W-:Y:S08]  /*21f0*/  HMMA.16816.F32.BF16 R20, R8.reuse, R44, R92 ;  /* 0x0000002c0814723c */ /* 0x040ff0000004185c */
[C---:B------:R-:W-:Y:S08]  /*2200*/  HMMA.16816.F32.BF16 R136, R8.reuse, R60, R104 ;  /* 0x0000003c0888723c */ /* 0x040ff00000041868 */
[C---:B------:R-:W-:Y:S08]  /*2210*/  HMMA.16816.F32.BF16 R92, R8.reuse, R46, R100 ;  /* 0x0000002e085c723c */ /* 0x040ff00000041864 */
[C---:B------:R-:W-:Y:S08]  /*2220*/  HMMA.16816.F32.BF16 R108, R8.reuse, R48, R108 ;  /* 0x00000030086c723c */ /* 0x040ff0000004186c */
[C---:B------:R-:W-:Y:S08]  /*2230*/  HMMA.16816.F32.BF16 R140, R8.reuse, R76, R96 ;  /* 0x0000004c088c723c */ /* 0x040ff00000041860 */
[C---:B------:R-:W-:Y:S08]  /*2240*/  HMMA.16816.F32.BF16 R100, R8.reuse, R50, R88 ;  /* 0x000000320864723c */ /* 0x040ff00000041858 */
[C---:B------:R-:W-:Y:S08]  /*2250*/  HMMA.16816.F32.BF16 R104, R8.reuse, R62, R84 ;  /* 0x0000003e0868723c */ /* 0x040ff00000041854 */
[----:B------:R-:W-:Y:S08]  /*2260*/  HMMA.16816.F32.BF16 R132, R8, R78, R68 ;  /* 0x0000004e0884723c */ /* 0x000ff00000041844 */
[----:B---3--:R-:W-:Y:S01]  /*2270*/  HMMA.16816.F32.BF16 R8, R36, R64, R12 ;  /* 0x000000402408723c */ /* 0x008fe2000004180c */
[----:B------:R-:W-:Y:S07]  /*2280*/  LDSM.16.M88.4 R12, [R219+0xb100] ;  /* 0x00b10000db0c783b */ /* 0x000fee0000000200 */
[C---:B------:R-:W-:Y:S08]  /*2290*/  HMMA.16816.F32.BF16 R80, R16.reuse, R24, RZ ;  /* 0x000000181050723c */ /* 0x040ff000000418ff */
[----:B------:R-:W-:Y:S01]  /*22a0*/  HMMA.16816.F32.BF16 R128, R16, R26, RZ ;  /* 0x0000001a1080723c */ /* 0x000fe200000418ff */
[----:B------:R-:W3:Y:S04]  /*22b0*/  LDSM.16.M88.4 R16, [R220+0x9100] ;  /* 0x00910000dc10783b */ /* 0x000ee80000000200 */
[----:B------:R-:W5:Y:S03]  /*22c0*/  LDSM.16.M88.4 R24, [R219+0xa100] ;  /* 0x00a10000db18783b */ /* 0x000f660000000200 */
[C---:B------:R-:W-:Y:S08]  /*22d0*/  HMMA.16816.F32.BF16 R96, R40.reuse, R48, R72 ;  /* 0x000000302860723c */ /* 0x040ff00000041848 */
[----:B------:R-:W-:Y:S01]  /*22e0*/  HMMA.16816.F32.BF16 R72, R40, R46, R120 ;  /* 0x0000002e2848723c */ /* 0x000fe20000041878 */
[----:B------:R-:W-:Y:S07]  /*22f0*/  LDSM.16.M88.4 R44, [R221+0x2000] ;  /* 0x00200000dd2c783b */ /* 0x000fee0000000200 */
[----:B-1----:R-:W-:Y:S01]  /*2300*/  HMMA.16816.F32.BF16 R68, R32, R64, R20 ;  /* 0x000000402044723c */ /* 0x002fe20000041814 */
[----:B------:R-:W1:Y:S07]  /*2310*/  LDSM.16.M88.4 R20, [R220+0xa100] ;  /* 0x00a10000dc14783b */ /* 0x000e6e0000000200 */
[----:B----4-:R-:W-:Y:S08]  /*2320*/  HMMA.16816.F32.BF16 R8, R28, R56, R8 ;  /* 0x000000381c08723c */ /* 0x010ff00000041808 */
[C---:B------:R-:W-:Y:S08]  /*2330*/  HMMA.16816.F32.BF16 R112, R40.reuse, R60, R112 ;  /* 0x0000003c2870723c */ /* 0x040ff00000041870 */
[----:B------:R-:W-:Y:S08]  /*2340*/  HMMA.16816.F32.BF16 R124, R40, R62, R124 ;  /* 0x0000003e287c723c */ /* 0x000ff0000004187c */
[----:B------:R-:W-:Y:S08]  /*2350*/  HMMA.16816.F32.BF16 R60, R32, R66, R92 ;  /* 0x00000042203c723c */ /* 0x000ff0000004185c */
[----:B------:R-:W-:Y:S01]  /*2360*/  HMMA.16816.F32.BF16 R88, R40, R50, R116 ;  /* 0x000000322858723c */ /* 0x000fe20000041874 */
[----:B------:R-:W4:Y:S07]  /*2370*/  LDSM.16.M88.4 R48, [R216+0x4500] ;  /* 0x00450000d830783b */ /* 0x000f2e0000000200 */
[----:B------:R-:W-:Y:S08]  /*2380*/  HMMA.16816.F32.BF16 R64, R36, R66, R72 ;  /* 0x000000422440723c */ /* 0x000ff00000041848 */
[----:B---3--:R-:W-:Y:S08]  /*2390*/  HMMA.16816.F32.BF16 R68, R16, R56, R68 ;  /* 0x000000381044723c */ /* 0x008ff00000041844 */
[----:B-----5:R-:W-:Y:S01]  /*23a0*/  HMMA.16816.F32.BF16 R72, R24, R52, R8 ;  /* 0x000000341848723c */ /* 0x020fe20000041808 */
[----:B------:R-:W3:Y:S07]  /*23b0*/  LDSM.16.M88.4 R8, [R220+0xb100] ;  /* 0x00b10000dc08783b */ /* 0x000eee0000000200 */
[C---:B------:R-:W-:Y:S08]  /*23c0*/  HMMA.16816.F32.BF16 R148, R40.reuse, R76, R80 ;  /* 0x0000004c2894723c */ /* 0x040ff00000041850 */
[----:B------:R-:W-:Y:S08]  /*23d0*/  HMMA.16816.F32.BF16 R128, R40, R78, R128 ;  /* 0x0000004e2880723c */ /* 0x000ff00000041880 */
[-C--:B------:R-:W-:Y:S01]  /*23e0*/  HMMA.16816.F32.BF16 R40, R16, R58.reuse, R60 ;  /* 0x0000003a1028723c */ /* 0x080fe2000004183c */
[----:B------:R-:W5:Y:S07]  /*23f0*/  LDSM.16.M88.4 R60, [R221+0x1400] ;  /* 0x00140000dd3c783b */ /* 0x000f6e0000000200 */
[----:B------:R-:W-:Y:S01]  /*2400*/  HMMA.16816.F32.BF16 R64, R28, R58, R64 ;  /* 0x0000003a1c40723c */ /* 0x000fe20000041840 */
[----:B------:R-:W2:Y:S07]  /*2410*/  LDSM.16.M88.4 R56, [R216+0x4900] ;  /* 0x00490000d838783b */ /* 0x000eae0000000200 */
[----:B------:R-:W-:Y:S08]  /*2420*/  HMMA.16816.F32.BF16 R68, R12, R52, R68 ;  /* 0x000000340c44723c */ /* 0x000ff00000041844 */
[----:B-1----:R-:W-:Y:S08]  /*2430*/  HMMA.16816.F32.BF16 R84, R20, R44, R72 ;  /* 0x0000002c1454723c */ /* 0x002ff00000041848 */
[-C--:B----4-:R-:W-:Y:S08]  /*2440*/  HMMA.16816.F32.BF16 R72, R36, R48.reuse, R96 ;  /* 0x000000302448723c */ /* 0x090ff00000041860 */
[----:B------:R-:W-:Y:S08]  /*2450*/  HMMA.16816.F32.BF16 R80, R32, R48, R108 ;  /* 0x000000302050723c */ /* 0x000ff0000004186c */
[----:B------:R-:W-:Y:S01]  /*2460*/  HMMA.16816.F32.BF16 R76, R12, R54, R40 ;  /* 0x000000360c4c723c */ /* 0x000fe20000041828 */
[----:B------:R-:W-:-:S04]  /*2470*/  FMUL.FTZ R2, R84, c[0x0][0x320] ;  /* 0x0000c80054027a20 */ /* 0x000fc80000410000 */
[----:B------:R1:W-:Y:S03]  /*2480*/  MUFU.TANH R154, R2 ;  /* 0x00000002009a7308 */ /* 0x0003e60000002400 */
[-C--:B------:R-:W-:Y:S08]  /*2490*/  HMMA.16816.F32.BF16 R96, R32, R50.reuse, R100 ;  /* 0x000000322060723c */ /* 0x080ff00000041864 */
[----:B------:R-:W-:Y:S01]  /*24a0*/  HMMA.16816.F32.BF16 R92, R36, R50, R88 ;  /* 0x00000032245c723c */ /* 0x000fe20000041858 */
[----:B------:R-:W4:Y:S01]  /*24b0*/  LDSM.16.M88.4 R88, [R216+0x4d00] ;  /* 0x004d0000d858783b */ /* 0x000f220000000200 */
[----:B-1----:R-:W-:-:S06]  /*24c0*/  FMUL.FTZ R2, R85, c[0x0][0x320] ;  /* 0x0000c80055027a20 */ /* 0x002fcc0000410000 */
[----:B------:R-:W-:Y:S01]  /*24d0*/  HMMA.16816.F32.BF16 R40, R24, R54, R64 ;  /* 0x000000361828723c */ /* 0x000fe20000041840 */
[----:B------:R-:W1:Y:S01]  /*24e0*/  LDSM.16.M88.4 R52, [R216+0x5500] ;  /* 0x00550000d834783b */ /* 0x000e620000000200 */
[----:B------:R2:W-:Y:S06]  /*24f0*/  MUFU.TANH R153, R2 ;  /* 0x0000000200997308 */ /* 0x0005ec0000002400 */
[----:B---3--:R-:W-:Y:S08]  /*2500*/  HMMA.16816.F32.BF16 R48, R8, R44, R68 ;  /* 0x0000002c0830723c */ /* 0x008ff00000041844 */
[----:B-----5:R-:W-:Y:S01]  /*2510*/  HMMA.16816.F32.BF16 R64, R28, R60, R72 ;  /* 0x0000003c1c40723c */ /* 0x020fe20000041848 */
[----:B--2---:R-:W-:-:S04]  /*2520*/  FMUL.FTZ R2, R86, c[0x0][0x320] ;  /* 0x0000c80056027a20 */ /* 0x004fc80000410000 */
[----:B------:R2:W-:Y:S03]  /*2530*/  MUFU.TANH R152, R2 ;  /* 0x0000000200987308 */ /* 0x0005e60000002400 */
[----:B------:R-:W-:Y:S08]  /*2540*/  HMMA.16816.F32.BF16 R68, R16, R60, R80 ;  /* 0x0000003c1044723c */ /* 0x000ff00000041850 */
[----:B------:R-:W-:Y:S01]  /*2550*/  HMMA.16816.F32.BF16 R80, R8, R46, R76 ;  /* 0x0000002e0850723c */ /* 0x000fe2000004184c */
[----:B--2---:R-:W-:-:S07]  /*2560*/  FMUL.FTZ R2, R87, c[0x0][0x320] ;  /* 0x0000c80057027a20 */ /* 0x004fce0000410000 */
[----:B------:R-:W-:Y:S01]  /*2570*/  HMMA.16816.F32.BF16 R44, R20, R46, R40 ;  /* 0x0000002e142c723c */ /* 0x000fe20000041828 */
[----:B------:R-:W2:Y:S01]  /*2580*/  LDSM.16.M88.4 R40, [R221+0x2400] ;  /* 0x00240000dd28783b */ /* 0x000ea20000000200 */
[----:B------:R3:W-:Y:S06]  /*2590*/  MUFU.TANH R147, R2 ;  /* 0x0000000200937308 */ /* 0x0007ec0000002400 */
[C---:B------:R-:W-:Y:S08]  /*25a0*/  HMMA.16816.F32.BF16 R100, R32.reuse, R58, R104 ;  /* 0x0000003a2064723c */ /* 0x040ff00000041868 */
[----:B------:R-:W-:Y:S01]  /*25b0*/  HMMA.16816.F32.BF16 R84, R32, R56, R136 ;  /* 0x000000382054723c */ /* 0x000fe20000041888 */
[----:B---3--:R-:W-:-:S04]  /*25c0*/  FMUL.FTZ R2, R48, c[0x0][0x320] ;  /* 0x0000c80030027a20 */ /* 0x008fc80000410000 */
[----:B------:R3:W5:Y:S03]  /*25d0*/  MUFU.TANH R146, R2 ;  /* 0x0000000200927308 */ /* 0x0007660000002400 */
[C---:B----4-:R-:W-:Y:S08]  /*25e0*/  HMMA.16816.F32.BF16 R108, R32.reuse, R88, R140 ;  /* 0x00000058206c723c */ /* 0x050ff0000004188c */
[----:B------:R-:W-:Y:S01]  /*25f0*/  HMMA.16816.F32.BF16 R104, R32, R90, R132 ;  /* 0x0000005a2068723c */ /* 0x000fe20000041884 */
[----:B---3--:R-:W-:-:S07]  /*2600*/  FMUL.FTZ R2, R49, c[0x0][0x320] ;  /* 0x0000c80031027a20 */ /* 0x008fce0000410000 */
[-C--:B------:R-:W-:Y:S01]  /*2610*/  HMMA.16816.F32.BF16 R32, R28, R62.reuse, R92 ;  /* 0x0000003e1c20723c */ /* 0x080fe2000004185c */
[----:B------:R3:W4:Y:S07]  /*2620*/  MUFU.TANH R123, R2 ;  /* 0x00000002007b7308 */ /* 0x00072e0000002400 */
[----:B------:R-:W-:Y:S08]  /*2630*/  HMMA.16816.F32.BF16 R60, R16, R62, R96 ;  /* 0x0000003e103c723c */ /* 0x000ff00000041860 */
[----:B------:R-:W-:Y:S01]  /*2640*/  HMMA.16816.F32.BF16 R72, R36, R56, R112 ;  /* 0x000000382448723c */ /* 0x000fe20000041870 */
[----:B---3--:R-:W-:-:S04]  /*2650*/  FMUL.FTZ R2, R50, c[0x0][0x320] ;  /* 0x0000c80032027a20 */ /* 0x008fc80000410000 */
[----:B------:R3:W-:Y:S03]  /*2660*/  MUFU.TANH R122, R2 ;  /* 0x00000002007a7308 */ /* 0x0007e60000002400 */
[----:B-1----:R-:W-:Y:S08]  /*2670*/  HMMA.16816.F32.BF16 R32, R24, R54, R32 ;  /* 0x000000361820723c */ /* 0x002ff00000041820 */
[----:B------:R-:W-:Y:S01]  /*2680*/  HMMA.16816.F32.BF16 R92, R36, R88, R148 ;  /* 0x00000058245c723c */ /* 0x000fe20000041894 */
[----:B---3--:R-:W-:-:S07]  /*2690*/  FMUL.FTZ R2, R51, c[0x0][0x320] ;  /* 0x0000c80033027a20 */ /* 0x008fce0000410000 */
[-C--:B------:R-:W-:Y:S01]  /*26a0*/  HMMA.16816.F32.BF16 R48, R24, R52.reuse, R64 ;  /* 0x000000341830723c */ /* 0x080fe20000041840 */
[----:B------:R1:W-:Y:S07]  /*26b0*/  MUFU.TANH R120, R2 ;  /* 0x0000000200787308 */ /* 0x0003ee0000002400 */
[----:B------:R-:W-:Y:S01]  /*26c0*/  HMMA.16816.F32.BF16 R64, R12, R52, R68 ;  /* 0x000000340c40723c */ /* 0x000fe20000041844 */
[----:B-1----:R-:W-:-:S04]  /*26d0*/  FMUL.FTZ R2, R44, c[0x0][0x320] ;  /* 0x0000c8002c027a20 */ /* 0x002fc80000410000 */
[----:B------:R1:W-:Y:S11]  /*26e0*/  MUFU.TANH R121, R2 ;  /* 0x0000000200797308 */ /* 0x0003f60000002400 */
[-C--:B--2---:R-:W-:Y:S01]  /*26f0*/  HMMA.16816.F32.BF16 R68, R20, R40.reuse, R48 ;  /* 0x000000281444723c */ /* 0x084fe20000041830 */
[----:B------:R-:W2:Y:S07]  /*2700*/  LDSM.16.M88.4 R48, [R221+0x1800] ;  /* 0x00180000dd30783b */ /* 0x000eae0000000200 */
[----:B------:R-:W-:Y:S01]  /*2710*/  HMMA.16816.F32.BF16 R76, R8, R40, R64 ;  /* 0x00000028084c723c */ /* 0x000fe20000041840 */
[----:B-1----:R-:W-:-:S04]  /*2720*/  FMUL.FTZ R2, R45, c[0x0][0x320] ;  /* 0x0000c8002d027a20 */ /* 0x002fc80000410000 */
[----:B------:R1:W-:Y:S02]  /*2730*/  MUFU.TANH R119, R2 ;  /* 0x0000000200777308 */ /* 0x0003e40000002400 */
[----:B-1----:R-:W-:-:S06]  /*2740*/  FMUL.FTZ R2, R46, c[0x0][0x320] ;  /* 0x0000c8002e027a20 */ /* 0x002fcc0000410000 */
[----:B------:R1:W-:Y:S01]  /*2750*/  MUFU.TANH R118, R2 ;  /* 0x0000000200767308 */ /* 0x0003e20000002400 */
[----:B--2---:R-:W-:Y:S08]  /*2760*/  HMMA.16816.F32.BF16 R64, R16, R48, R84 ;  /* 0x000000301040723c */ /* 0x004ff00000041854 */
[----:B------:R-:W-:Y:S01]  /*2770*/  HMMA.16816.F32.BF16 R84, R36, R90, R128 ;  /* 0x0000005a2454723c */ /* 0x000fe20000041880 */
[----:B-1----:R-:W-:-:S02]  /*2780*/  FMUL.FTZ R2, R47, c[0x0][0x320] ;  /* 0x0000c8002f027a20 */ /* 0x002fc40000410000 */
[----:B------:R-:W1:Y:S02]  /*2790*/  LDSM.16.M88.4 R44, [R216+0x5900] ;  /* 0x00590000d82c783b */ /* 0x000e640000000200 */
[----:B------:R2:W-:Y:S02]  /*27a0*/  MUFU.TANH R117, R2 ;  /* 0x0000000200757308 */ /* 0x0005e40000002400 */
[----:B--2---:R-:W-:-:S06]  /*27b0*/  FMUL.FTZ R2, R80, c[0x0][0x320] ;  /* 0x0000c80050027a20 */ /* 0x004fcc0000410000 */
[----:B------:R2:W3:Y:S02]  /*27c0*/  MUFU.TANH R116, R2 ;  /* 0x0000000200747308 */ /* 0x0004e40000002400 */
[----:B--2---:R-:W-:-:S06]  /*27d0*/  FMUL.FTZ R2, R81, c[0x0][0x320] ;  /* 0x0000c80051027a20 */ /* 0x004fcc0000410000 */
[----:B------:R2:W1:Y:S02]  /*27e0*/  MUFU.TANH R114, R2 ;  /* 0x0000000200727308 */ /* 0x0004640000002400 */
[----:B--2---:R-:W-:-:S06]  /*27f0*/  FMUL.FTZ R2, R82, c[0x0][0x320] ;  /* 0x0000c80052027a20 */ /* 0x004fcc0000410000 */
[----:B------:R2:W-:Y:S02]  /*2800*/  MUFU.TANH R113, R2 ;  /* 0x0000000200717308 */ /* 0x0005e40000002400 */
[----:B--2---:R-:W-:Y:S02]  /*2810*/  FMUL.FTZ R2, R83, c[0x0][0x320] ;  /* 0x0000c80053027a20 */ /* 0x004fe40000410000 */
[----:B------:R-:W-:Y:S04]  /*2820*/  HMMA.16816.F32.BF16 R80, R36, R58, R124 ;  /* 0x0000003a2450723c */ /* 0x000fe8000004187c */
[----:B------:R2:W-:Y:S04]  /*2830*/  MUFU.TANH R99, R2 ;  /* 0x0000000200637308 */ /* 0x0005e80000002400 */
[----:B------:R-:W-:Y:S01]  /*2840*/  HMMA.16816.F32.BF16 R56, R12, R54, R60 ;  /* 0x000000360c38723c */ /* 0x000fe2000004183c */
[----:B------:R-:W3:Y:S07]  /*2850*/  LDSM.16.M88.4 R52, [R221+0x2800] ;  /* 0x00280000dd34783b */ /* 0x000eee0000000200 */
[----:B------:R-:W-:Y:S01]  /*2860*/  HMMA.16816.F32.BF16 R60, R28, R48, R72 ;  /* 0x000000301c3c723c */ /* 0x000fe20000041848 */
[----:B--2---:R-:W-:-:S04]  /*2870*/  FMUL.FTZ R2, R68, c[0x0][0x320] ;  /* 0x0000c80044027a20 */ /* 0x004fc80000410000 */
[----:B------:R2:W-:Y:S03]  /*2880*/  MUFU.TANH R112, R2 ;  /* 0x0000000200707308 */ /* 0x0005e60000002400 */
[----:B-1----:R-:W-:Y:S08]  /*2890*/  HMMA.16816.F32.BF16 R36, R12, R44, R64 ;  /* 0x0000002c0c24723c */ /* 0x002ff00000041840 */
[----:B------:R-:W-:Y:S01]  /*28a0*/  HMMA.16816.F32.BF16 R72, R8, R42, R56 ;  /* 0x0000002a0848723c */ /* 0x000fe20000041838 */
[----:B--2---:R-:W-:-:S07]  /*28b0*/  FMUL.FTZ R2, R69, c[0x0][0x320] ;  /* 0x0000c80045027a20 */ /* 0x004fce0000410000 */
[----:B------:R-:W-:Y:S01]  /*28c0*/  HMMA.16816.F32.BF16 R56, R24, R44, R60 ;  /* 0x0000002c1838723c */ /* 0x000fe2000004183c */
[----:B------:R-:W-:Y:S01]  /*28d0*/  LDSM.16.M88.4 R60, [R216+0x5d00] ;  /* 0x005d0000d83c783b */ /* 0x000fe20000000200 */
[----:B------:R1:W-:Y:S02]  /*28e0*/  MUFU.TANH R98, R2 ;  /* 0x0000000200627308 */ /* 0x0003e40000002400 */
[----:B-1----:R-:W-:-:S06]  /*28f0*/  FMUL.FTZ R2, R70, c[0x0][0x320] ;  /* 0x0000c80046027a20 */ /* 0x002fcc0000410000 */
[----:B------:R1:W-:-:S14]  /*2900*/  MUFU.TANH R134, R2 ;  /* 0x0000000200867308 */ /* 0x0003dc0000002400 */
[----:B---3--:R-:W-:Y:S01]  /*2910*/  HMMA.16816.F32.BF16 R56, R20, R52, R56 ;  /* 0x000000341438723c */ /* 0x008fe20000041838 */
[----:B-1----:R-:W-:-:S07]  /*2920*/  FMUL.FTZ R2, R71, c[0x0][0x320] ;  /* 0x0000c80047027a20 */ /* 0x002fce0000410000 */
[----:B------:R-:W-:Y:S01]  /*2930*/  HMMA.16816.F32.BF16 R68, R20, R42, R32 ;  /* 0x0000002a1444723c */ /* 0x000fe20000041820 */
[----:B------:R-:W1:Y:S01]  /*2940*/  LDSM.16.M88.4 R32, [R221+0x1c00] ;  /* 0x001c0000dd20783b */ /* 0x000e620000000200 */
[----:B------:R2:W-:Y:S06]  /*2950*/  MUFU.TANH R135, R2 ;  /* 0x0000000200877308 */ /* 0x0005ec0000002400 */
[----:B------:R-:W-:Y:S08]  /*2960*/  HMMA.16816.F32.BF16 R40, R28, R50, R80 ;  /* 0x000000321c28723c */ /* 0x000ff00000041850 */
[----:B------:R-:W-:-:S02]  /*2970*/  FMUL.FTZ R58, R58, c[0x0][0x320] ;  /* 0x0000c8003a3a7a20 */ /* 0x000fc40000410000 */
[----:B--2---:R-:W-:-:S04]  /*2980*/  FMUL.FTZ R2, R76, c[0x0][0x320] ;  /* 0x0000c8004c027a20 */ /* 0x004fc80000410000 */
[----:B------:R2:W3:Y:S02]  /*2990*/  MUFU.TANH R97, R2 ;  /* 0x0000000200617308 */ /* 0x0004e40000002400 */
[----:B--2---:R-:W-:Y:S01]  /*29a0*/  FMUL.FTZ R2, R77, c[0x0][0x320] ;  /* 0x0000c8004d027a20 */ /* 0x004fe20000410000 */
[----:B-1----:R-:W-:Y:S05]  /*29b0*/  HMMA.16816.F32.BF16 R64, R16, R32, R108 ;  /* 0x000000201040723c */ /* 0x002fea000004186c */
[----:B------:R1:W2:Y:S03]  /*29c0*/  MUFU.TANH R96, R2 ;  /* 0x0000000200607308 */ /* 0x0002a60000002400 */
[----:B------:R-:W-:Y:S01]  /*29d0*/  HMMA.16816.F32.BF16 R84, R28, R34, R84 ;  /* 0x000000221c54723c */ /* 0x000fe20000041854 */
[----:B-1----:R-:W-:-:S04]  /*29e0*/  FMUL.FTZ R2, R78, c[0x0][0x320] ;  /* 0x0000c8004e027a20 */ /* 0x002fc80000410000 */
[----:B------:R1:W-:Y:S02]  /*29f0*/  MUFU.TANH R89, R2 ;  /* 0x0000000200597308 */ /* 0x0003e40000002400 */
[----:B-1----:R-:W-:Y:S02]  /*2a00*/  FMUL.FTZ R2, R79, c[0x0][0x320] ;  /* 0x0000c8004f027a20 */ /* 0x002fe40000410000 */
[----:B------:R-:W-:Y:S04]  /*2a10*/  HMMA.16816.F32.BF16 R76, R16, R50, R100 ;  /* 0x00000032104c723c */ /* 0x000fe80000041864 */
[----:B------:R1:W-:Y:S04]  /*2a20*/  MUFU.TANH R88, R2 ;  /* 0x0000000200587308 */ /* 0x0003e80000002400 */
[----:B------:R-:W-:Y:S08]  /*2a30*/  HMMA.16816.F32.BF16 R48, R28, R32, R92 ;  /* 0x000000201c30723c */ /* 0x000ff0000004185c */
[----:B------:R-:W-:Y:S01]  /*2a40*/  HMMA.16816.F32.BF16 R28, R12, R60, R64 ;  /* 0x0000003c0c1c723c */ /* 0x000fe20000041840 */
[----:B-1----:R-:W-:-:S04]  /*2a50*/  FMUL.FTZ R2, R68, c[0x0][0x320] ;  /* 0x0000c80044027a20 */ /* 0x002fc80000410000 */
[----:B------:R1:W-:Y:S02]  /*2a60*/  MUFU.TANH R133, R2 ;  /* 0x0000000200857308 */ /* 0x0003e40000002400 */
[----:B-1----:R-:W-:-:S06]  /*2a70*/  FMUL.FTZ R2, R69, c[0x0][0x320] ;  /* 0x0000c80045027a20 */ /* 0x002fcc0000410000 */
[----:B------:R1:W-:Y:S02]  /*2a80*/  MUFU.TANH R132, R2 ;  /* 0x0000000200847308 */ /* 0x0003e40000002400 */
[----:B-1----:R-:W-:-:S06]  /*2a90*/  FMUL.FTZ R2, R70, c[0x0][0x320] ;  /* 0x0000c80046027a20 */ /* 0x002fcc0000410000 */
[----:B------:R1:W-:Y:S02]  /*2aa0*/  MUFU.TANH R160, R2 ;  /* 0x0000000200a07308 */ /* 0x0003e40000002400 */
[----:B-1----:R-:W-:Y:S02]  /*2ab0*/  FMUL.FTZ R2, R71, c[0x0][0x320] ;  /* 0x0000c80047027a20 */ /* 0x002fe40000410000 */
[----:B------:R-:W-:Y:S04]  /*2ac0*/  HMMA.16816.F32.BF16 R68, R8, R52, R36 ;  /* 0x000000340844723c */ /* 0x000fe80000041824 */
[----:B------:R1:W-:Y:S04]  /*2ad0*/  MUFU.TANH R161, R2 ;  /* 0x0000000200a17308 */ /* 0x0003e80000002400 */
[----:B------:R-:W-:Y:S08]  /*2ae0*/  HMMA.16816.F32.BF16 R36, R24, R46, R40 ;  /* 0x0000002e1824723c */ /* 0x000ff00000041828 */
[----:B------:R-:W-:Y:S01]  /*2af0*/  HMMA.16816.F32.BF16 R40, R16, R34, R104 ;  /* 0x000000221028723c */ /* 0x000fe20000041868 */
[----:B-1----:R-:W-:-:S04]  /*2b00*/  FMUL.FTZ R2, R72, c[0x0][0x320] ;  /* 0x0000c80048027a20 */ /* 0x002fc80000410000 */
[----:B------:R1:W1:Y:S03]  /*2b10*/  MUFU.TANH R83, R2 ;  /* 0x0000000200537308 */ /* 0x0002660000002400 */
[----:B------:R-:W-:Y:S08]  /*2b20*/  HMMA.16816.F32.BF16 R16, R12, R46, R76 ;  /* 0x0000002e0c10723c */ /* 0x000ff0000004184c */
[----:B------:R-:W-:Y:S01]  /*2b30*/  HMMA.16816.F32.BF16 R36, R20, R54, R36 ;  /* 0x000000361424723c */ /* 0x000fe20000041824 */
[----:B-1----:R-:W-:-:S07]  /*2b40*/  FMUL.FTZ R2, R73, c[0x0][0x320] ;  /* 0x0000c80049027a20 */ /* 0x002fce0000410000 */
[----:B------:R-:W-:Y:S01]  /*2b50*/  HMMA.16816.F32.BF16 R32, R24, R60, R48 ;  /* 0x0000003c1820723c */ /* 0x000fe20000041830 */
[----:B------:R1:W-:Y:S07]  /*2b60*/  MUFU.TANH R82, R2 ;  /* 0x0000000200527308 */ /* 0x0003ee0000002400 */
[----:B------:R-:W-:Y:S08]  /*2b70*/  HMMA.16816.F32.BF16 R16, R8, R54, R16 ;  /* 0x000000360810723c */ /* 0x000ff00000041810 */
[----:B------:R-:W-:Y:S01]  /*2b80*/  HMMA.16816.F32.BF16 R12, R12, R62, R40 ;  /* 0x0000003e0c0c723c */ /* 0x000fe20000041828 */
[----:B-1----:R-:W-:-:S02]  /*2b90*/  FMUL.FTZ R2, R74, c[0x0][0x320] ;  /* 0x0000c8004a027a20 */ /* 0x002fc40000410000 */
[----:B------:R-:W-:Y:S05]  /*2ba0*/  MUFU.TANH R74, R58 ;  /* 0x0000003a004a7308 */ /* 0x000fea0000002400 */
[----:B------:R-:W-:Y:S03]  /*2bb0*/  HMMA.16816.F32.BF16 R24, R24, R62, R84 ;  /* 0x0000003e1818723c */ /* 0x000fe60000041854 */
[----:B------:R1:W1:Y:S05]  /*2bc0*/  MUFU.TANH R101, R2 ;  /* 0x0000000200657308 */ /* 0x00026a0000002400 */
[----:B------:R-:W-:-:S02]  /*2bd0*/  FMUL.FTZ R7, R16, c[0x0][0x320] ;  /* 0x0000c80010077a20 */ /* 0x000fc40000410000 */
[----:B------:R-:W-:Y:S02]  /*2be0*/  FMUL.FTZ R6, R17, c[0x0][0x320] ;  /* 0x0000c80011067a20 */ /* 0x000fe40000410000 */
[----:B-1----:R-:W-:-:S04]  /*2bf0*/  FMUL.FTZ R2, R75, c[0x0][0x320] ;  /* 0x0000c8004b027a20 */ /* 0x002fc80000410000 */
[----:B------:R1:W-:Y:S02]  /*2c00*/  MUFU.TANH R80, R2 ;  /* 0x0000000200507308 */ /* 0x0003e40000002400 */
[----:B-1----:R-:W-:-:S06]  /*2c10*/  FMUL.FTZ R2, R56, c[0x0][0x320] ;  /* 0x0000c80038027a20 */ /* 0x002fcc0000410000 */
[----:B------:R1:W-:Y:S02]  /*2c20*/  MUFU.TANH R81, R2 ;  /* 0x0000000200517308 */ /* 0x0003e40000002400 */
[----:B-1----:R-:W-:-:S06]  /*2c30*/  FMUL.FTZ R2, R57, c[0x0][0x320] ;  /* 0x0000c80039027a20 */ /* 0x002fcc0000410000 */
[----:B------:R1:W-:Y:S02]  /*2c40*/  MUFU.TANH R75, R2 ;  /* 0x00000002004b7308 */ /* 0x0003e40000002400 */
[----:B-1----:R-:W-:Y:S02]  /*2c50*/  FMUL.FTZ R2, R59, c[0x0][0x320] ;  /* 0x0000c8003b027a20 */ /* 0x002fe40000410000 */
[----:B------:R-:W1:Y:S01]  /*2c60*/  LDSM.16.M88.4 R56, [R221+0x2c00] ;  /* 0x002c0000dd38783b */ /* 0x000e620000000200 */
[----:B------:R-:W-:-:S04]  /*2c70*/  DEPBAR.LE SB0, 0x0 ;  /* 0x000080000000791a */ /* 0x000fc80000000000 */
[----:B------:R2:W-:Y:S02]  /*2c80*/  MUFU.TANH R73, R2 ;  /* 0x0000000200497308 */ /* 0x0005e40000002400 */
[----:B--2---:R-:W-:-:S06]  /*2c90*/  FMUL.FTZ R2, R68, c[0x0][0x320] ;  /* 0x0000c80044027a20 */ /* 0x004fcc0000410000 */
[----:B------:R2:W-:Y:S01]  /*2ca0*/  MUFU.TANH R72, R2 ;  /* 0x0000000200487308 */ /* 0x0005e20000002400 */
[----:B-1----:R-:W-:Y:S01]  /*2cb0*/  HMMA.16816.F32.BF16 R32, R20, R56, R32 ;  /* 0x000000381420723c */ /* 0x002fe20000041820 */
[----:B--2---:R-:W-:-:S06]  /*2cc0*/  FMUL.FTZ R2, R69, c[0x0][0x320] ;  /* 0x0000c80045027a20 */ /* 0x004fcc0000410000 */
[----:B------:R1:W-:Y:S01]  /*2cd0*/  MUFU.TANH R68, R2 ;  /* 0x0000000200447308 */ /* 0x0003e20000002400 */
[C---:B------:R-:W-:Y:S08]  /*2ce0*/  HMMA.16816.F32.BF16 R28, R8.reuse, R56, R28 ;  /* 0x00000038081c723c */ /* 0x040ff0000004181c */
[----:B------:R-:W-:Y:S01]  /*2cf0*/  HMMA.16816.F32.BF16 R12, R8, R58, R12 ;  /* 0x0000003a080c723c */ /* 0x000fe2000004180c */
[----:B------:R-:W-:Y:S01]  /*2d00*/  MUFU.TANH R9, R7 ;  /* 0x0000000700097308 */ /* 0x000fe20000002400 */
[----:B-1----:R-:W-:-:S06]  /*2d10*/  FMUL.FTZ R2, R70, c[0x0][0x320] ;  /* 0x0000c80046027a20 */ /* 0x002fcc0000410000 */
[----:B------:R-:W-:Y:S01]  /*2d20*/  HMMA.16816.F32.BF16 R24, R20, R58, R24 ;  /* 0x0000003a1418723c */ /* 0x000fe20000041818 */
[----:B------:R1:W-:Y:S08]  /*2d30*/  MUFU.TANH R65, R2 ;  /* 0x0000000200417308 */ /* 0x0003f00000002400 */
[----:B------:R2:W-:Y:S01]  /*2d40*/  MUFU.TANH R10, R6 ;  /* 0x00000006000a7308 */ /* 0x0005e20000002400 */
[----:B-1----:R-:W-:-:S07]  /*2d50*/  FMUL.FTZ R2, R71, c[0x0][0x320] ;  /* 0x0000c80047027a20 */ /* 0x002fce0000410000 */
[----:B------:R1:W-:Y:S07]  /*2d60*/  MUFU.TANH R64, R2 ;  /* 0x0000000200407308 */ /* 0x0003ee0000002400 */
[----:B------:R-:W-:Y:S02]  /*2d70*/  FMUL.FTZ R26, R26, c[0x0][0x320] ;  /* 0x0000c8001a1a7a20 */ /* 0x000fe40000410000 */
[----:B--2---:R-:W-:-:S04]  /*2d80*/  FMUL.FTZ R6, R29, c[0x0][0x320] ;  /* 0x0000c8001d067a20 */ /* 0x004fc80000410000 */
[----:B------:R-:W-:Y:S01]  /*2d90*/  MUFU.TANH R26, R26 ;  /* 0x0000001a001a7308 */ /* 0x000fe20000002400 */
[----:B-1----:R-:W-:-:S07]  /*2da0*/  FMUL.FTZ R2, R36, c[0x0][0x320] ;  /* 0x0000c80024027a20 */ /* 0x002fce0000410000 */
[----:B------:R1:W-:Y:S02]  /*2db0*/  MUFU.TANH R60, R2 ;  /* 0x00000002003c7308 */ /* 0x0003e40000002400 */
[----:B-1----:R-:W-:Y:S02]  /*2dc0*/  IMAD.IADD R2, R155, 0x1, -R3 ;  /* 0x000000019b027824 */ /* 0x002fe400078e0a03 */
[----:B------:R-:W-:-:S03]  /*2dd0*/  FMUL.FTZ R3, R37, c[0x0][0x320] ;  /* 0x0000c80025037a20 */ /* 0x000fc60000410000 */
[----:B------:R-:W-:Y:S01]  /*2de0*/  SHF.R.S32.HI R5, RZ, 0x1f, R2 ;  /* 0x0000001fff057819 */ /* 0x000fe20000011402 */
[----:B------:R1:W-:Y:S03]  /*2df0*/  MUFU.TANH R50, R3 ;  /* 0x0000000300327308 */ /* 0x0003e60000002400 */
[----:B-1----:R-:W-:Y:S01]  /*2e00*/  LEA.HI R3, R5, R2, RZ, 0x2 ;  /* 0x0000000205037211 */ /* 0x002fe200078f10ff */
[----:B------:R-:W-:-:S03]  /*2e10*/  FMUL.FTZ R5, R38, c[0x0][0x320] ;  /* 0x0000c80026057a20 */ /* 0x000fc60000410000 */
[----:B------:R-:W-:Y:S01]  /*2e20*/  LOP3.LUT R3, R3, 0x7ffffffc, RZ, 0xc0, !PT ;  /* 0x7ffffffc03037812 */ /* 0x000fe200078ec0ff */
[----:B------:R1:W-:Y:S04]  /*2e30*/  MUFU.TANH R49, R5 ;  /* 0x0000000500317308 */ /* 0x0003e80000002400 */
[----:B------:R-:W-:Y:S02]  /*2e40*/  IMAD.IADD R2, R2, 0x1, -R3 ;  /* 0x0000000102027824 */ /* 0x000fe400078e0a03 */
[----:B------:R-:W-:Y:S02]  /*2e50*/  FMUL.FTZ R3, R39, c[0x0][0x320] ;  /* 0x0000c80027037a20 */ /* 0x000fe40000410000 */
[----:B------:R-:W-:Y:S02]  /*2e60*/  IMAD R2, R2, -0x2, R144 ;  /* 0xfffffffe02027824 */ /* 0x000fe400078e0290 */
[----:B------:R2:W-:Y:S01]  /*2e70*/  MUFU.TANH R38, R3 ;  /* 0x0000000300267308 */ /* 0x0005e20000002400 */
[----:B------:R-:W-:Y:S02]  /*2e80*/  BAR.SYNC.DEFER_BLOCKING 0x0 ;  /* 0x0000000000007b1d */ /* 0x000fe40000010000 */
[----:B------:R-:W-:-:S02]  /*2e90*/  ISETP.GT.AND P0, PT, R2, RZ, PT ;  /* 0x000000ff0200720c */ /* 0x000fc40003f04270 */
[----:B------:R-:W-:Y:S01]  /*2ea0*/  ISETP.GT.AND P1, PT, R2, 0x1, PT ;  /* 0x000000010200780c */ /* 0x000fe20003f24270 */
[----:B-1----:R-:W-:Y:S01]  /*2eb0*/  FMUL.FTZ R5, R18, c[0x0][0x320] ;  /* 0x0000c80012057a20 */ /* 0x002fe20000410000 */
[----:B------:R-:W-:Y:S02]  /*2ec0*/  ISETP.GT.AND P3, PT, R2, 0x8, PT ;  /* 0x000000080200780c */ /* 0x000fe40003f64270 */
[----:B-----5:R-:W-:Y:S01]  /*2ed0*/  FSEL R16, R146, -INF , P0 ;  /* 0xff80000092107808 */ /* 0x020fe20000000000 */
[----:B------:R1:W5:Y:S01]  /*2ee0*/  MUFU.TANH R7, R5 ;  /* 0x0000000500077308 */ /* 0x0003620000002400 */
[----:B----4-:R-:W-:Y:S02]  /*2ef0*/  FSEL R17, R123, -INF , P1 ;  /* 0xff8000007b117808 */ /* 0x010fe40000800000 */
[----:B------:R-:W-:Y:S02]  /*2f00*/  ISETP.GT.AND P2, PT, R2, 0x9, PT ;  /* 0x000000090200780c */ /* 0x000fe40003f44270 */
[----:B------:R-:W-:Y:S01]  /*2f10*/  FSEL R18, R116, -INF , P3 ;  /* 0xff80000074127808 */ /* 0x000fe20001800000 */
[----:B--2---:R-:W-:Y:S01]  /*2f20*/  FMUL.FTZ R3, R19, c[0x0][0x320] ;  /* 0x0000c80013037a20 */ /* 0x004fe20000410000 */
[----:B------:R-:W-:-:S02]  /*2f30*/  FSEL R36, R122, -INF , P0 ;  /* 0xff8000007a247808 */ /* 0x000fc40000000000 */
[----:B------:R-:W-:Y:S01]  /*2f40*/  FSEL R46, R152, -INF , P0 ;  /* 0xff800000982e7808 */ /* 0x000fe20000000000 */
[----:B------:R2:W4:Y:S01]  /*2f50*/  MUFU.TANH R8, R3 ;  /* 0x0000000300087308 */ /* 0x0005220000002400 */
[----:B------:R-:W-:Y:S02]  /*2f60*/  FSEL R41, R154, -INF , P0 ;  /* 0xff8000009a297808 */ /* 0x000fe40000000000 */
[----:B------:R-:W-:Y:S02]  /*2f70*/  ISETP.GT.AND P0, PT, R2, 0x10, PT ;  /* 0x000000100200780c */ /* 0x000fe40003f04270 */
[----:B------:R-:W-:Y:S01]  /*2f80*/  FSEL R19, R114, -INF , P2 ;  /* 0xff80000072137808 */ /* 0x000fe20001000000 */
[----:B-1----:R-:W-:Y:S01]  /*2f90*/  FMUL.FTZ R5, R30, c[0x0][0x320] ;  /* 0x0000c8001e057a20 */ /* 0x002fe20000410000 */
[----:B------:R-:W-:Y:S02]  /*2fa0*/  FSEL R37, R120, -INF , P1 ;  /* 0xff80000078257808 */ /* 0x000fe40000800000 */
[----:B------:R-:W-:-:S02]  /*2fb0*/  FSEL R45, R147, -INF , P1 ;  /* 0xff800000932d7808 */ /* 0x000fc40000800000 */
[----:B------:R-:W-:Y:S02]  /*2fc0*/  FSEL R42, R153, -INF , P1 ;  /* 0xff800000992a7808 */ /* 0x000fe40000800000 */
[----:B------:R-:W-:Y:S02]  /*2fd0*/  ISETP.GT.AND P1, PT, R2, 0x11, PT ;  /* 0x000000110200780c */ /* 0x000fe40003f24270 */
[----:B---3--:R-:W-:Y:S01]  /*2fe0*/  FSEL R51, R97, -INF , P0 ;  /* 0xff80000061337808 */ /* 0x008fe20000000000 */
[----:B--2---:R-:W-:Y:S01]  /*2ff0*/  FMUL.FTZ R3, R32, c[0x0][0x320] ;  /* 0x0000c80020037a20 */ /* 0x004fe20000410000 */
[----:B------:R-:W-:Y:S02]  /*3000*/  FSEL R39, R113, -INF , P3 ;  /* 0xff80000071277808 */ /* 0x000fe40001800000 */
[----:B------:R-:W-:Y:S01]  /*3010*/  FSEL R47, R118, -INF , P3 ;  /* 0xff800000762f7808 */ /* 0x000fe20001800000 */
[----:B------:R1:W-:Y:S01]  /*3020*/  MUFU.TANH R32, R3 ;  /* 0x0000000300207308 */ /* 0x0003e20000002400 */
[----:B------:R-:W-:-:S02]  /*3030*/  FSEL R43, R121, -INF , P3 ;  /* 0xff800000792b7808 */ /* 0x000fc40001800000 */
[----:B------:R-:W-:Y:S02]  /*3040*/  ISETP.GT.AND P3, PT, R2, 0x18, PT ;  /* 0x000000180200780c */ /* 0x000fe40003f64270 */
[----:B------:R-:W-:Y:S02]  /*3050*/  FSEL R53, R96, -INF , P1 ;  /* 0xff80000060357808 */ /* 0x000fe40000800000 */
[----:B------:R-:W-:Y:S02]  /*3060*/  FSEL R40, R99, -INF , P2 ;  /* 0xff80000063287808 */ /* 0x000fe40001000000 */
[----:B------:R-:W-:Y:S02]  /*3070*/  FSEL R48, R117, -INF , P2 ;  /* 0xff80000075307808 */ /* 0x000fe40001000000 */
[----:B------:R-:W-:Y:S02]  /*3080*/  FSEL R44, R119, -INF , P2 ;  /* 0xff800000772c7808 */ /* 0x000fe40001000000 */
[----:B------:R-:W-:-:S02]  /*3090*/  ISETP.GT.AND P2, PT, R2, 0x19, PT ;  /* 0x000000190200780c */ /* 0x000fc40003f44270 */
[----:B------:R-:W-:Y:S01]  /*30a0*/  FSEL R52, R83, -INF , P3 ;  /* 0xff80000053347808 */ /* 0x000fe20001800000 */
[----:B-1----:R-:W-:Y:S01]  /*30b0*/  FMUL.FTZ R3, R28, c[0x0][0x320] ;  /* 0x0000c8001c037a20 */ /* 0x002fe20000410000 */
[----:B------:R-:W-:Y:S01]  /*30c0*/  FSEL R101, R101, -INF , P3 ;  /* 0xff80000065657808 */ /* 0x000fe20001800000 */
[----:B------:R1:W-:Y:S01]  /*30d0*/  MUFU.TANH R28, R5 ;  /* 0x00000005001c7308 */ /* 0x0003e20000002400 */
[----:B------:R-:W-:Y:S02]  /*30e0*/  FSEL R160, R160, -INF , P3 ;  /* 0xff800000a0a07808 */ /* 0x000fe40001800000 */
[----:B------:R-:W-:Y:S02]  /*30f0*/  FSEL R133, R133, -INF , P3 ;  /* 0xff80000085857808 */ /* 0x000fe40001800000 */
[----:B------:R-:W-:Y:S02]  /*3100*/  FSEL R55, R89, -INF , P0 ;  /* 0xff80000059377808 */ /* 0x000fe40000000000 */
[----:B------:R-:W-:Y:S01]  /*3110*/  FSEL R134, R134, -INF , P0 ;  /* 0xff80000086867808 */ /* 0x000fe20000000000 */
[----:B------:R2:W3:Y:S01]  /*3120*/  MUFU.TANH R11, R3 ;  /* 0x00000003000b7308 */ /* 0x0004e20000002400 */
[----:B------:R-:W-:-:S02]  /*3130*/  FSEL R106, R112, -INF , P0 ;  /* 0xff800000706a7808 */ /* 0x000fc40000000000 */
[C---:B------:R-:W-:Y:S02]  /*3140*/  ISETP.GT.AND P3, PT, R2.reuse, 0x28, PT ;  /* 0x000000280200780c */ /* 0x040fe40003f64270 */
[----:B------:R-:W-:Y:S02]  /*3150*/  ISETP.GT.AND P0, PT, R2, 0x20, PT ;  /* 0x000000200200780c */ /* 0x000fe40003f04270 */
[----:B------:R-:W-:Y:S01]  /*3160*/  FSEL R54, R82, -INF , P2 ;  /* 0xff80000052367808 */ /* 0x000fe20001000000 */
[----:B-1----:R-:W-:Y:S01]  /*3170*/  FMUL.FTZ R5, R12, c[0x0][0x320] ;  /* 0x0000c8000c057a20 */ /* 0x002fe20000410000 */
[----:B------:R-:W-:Y:S01]  /*3180*/  FSEL R100, R88, -INF , P1 ;  /* 0xff80000058647808 */ /* 0x000fe20000800000 */
[----:B------:R1:W1:Y:S01]  /*3190*/  MUFU.TANH R12, R6 ;  /* 0x00000006000c7308 */ /* 0x0002620000002400 */
[----:B------:R-:W-:Y:S02]  /*31a0*/  FSEL R135, R135, -INF , P1 ;  /* 0xff80000087877808 */ /* 0x000fe40000800000 */
[----:B------:R-:W-:-:S02]  /*31b0*/  FSEL R107, R98, -INF , P1 ;  /* 0xff800000626b7808 */ /* 0x000fc40000800000 */
[----:B-----5:R-:W-:Y:S02]  /*31c0*/  FSEL R176, R7, -INF , P3 ;  /* 0xff80000007b07808 */ /* 0x020fe40001800000 */
[----:B--2---:R-:W-:Y:S01]  /*31d0*/  FMNMX.FTZ R3, R16, R17, !PT ;  /* 0x0000001110037209 */ /* 0x004fe20007810000 */
[----:B------:R2:W5:Y:S01]  /*31e0*/  MUFU.TANH R7, R5 ;  /* 0x0000000500077308 */ /* 0x0005620000002400 */
[----:B------:R-:W-:Y:S02]  /*31f0*/  ISETP.GT.AND P1, PT, R2, 0x21, PT ;  /* 0x000000210200780c */ /* 0x000fe40003f24270 */
[----:B------:R-:W-:Y:S02]  /*3200*/  FMNMX.FTZ R3, R18, R3, !PT ;  /* 0x0000000312037209 */ /* 0x000fe40007810000 */
[----:B------:R-:W-:Y:S02]  /*3210*/  FSEL R173, R72, -INF , P0 ;  /* 0xff80000048ad7808 */ /* 0x000fe40000000000 */
[----:B------:R-:W-:Y:S01]  /*3220*/  FMNMX.FTZ R3, R19, R3, !PT ;  /* 0x0000000313037209 */ /* 0x000fe20007810000 */
[----:B-1----:R-:W-:Y:S01]  /*3230*/  FMUL.FTZ R6, R13, c[0x0][0x320] ;  /* 0x0000c8000d067a20 */ /* 0x002fe20000410000 */
[----:B------:R-:W-:Y:S01]  /*3240*/  FSEL R105, R80, -INF , P2 ;  /* 0xff80000050697808 */ /* 0x000fe20001000000 */
[----:B------:R-:W-:Y:S01]  /*3250*/  FMUL.FTZ R13, R27, c[0x0][0x320] ;  /* 0x0000c8001b0d7a20 */ /* 0x000fe20000410000 */
[----:B------:R-:W-:-:S02]  /*3260*/  FMNMX.FTZ R3, R51, R3, !PT ;  /* 0x0000000333037209 */ /* 0x000fc40007810000 */
[----:B------:R-:W-:Y:S01]  /*3270*/  FSEL R161, R161, -INF , P2 ;  /* 0xff800000a1a17808 */ /* 0x000fe20001000000 */
[----:B------:R-:W1:Y:S01]  /*3280*/  MUFU.TANH R6, R6 ;  /* 0x0000000600067308 */ /* 0x000e620000002400 */
[----:B------:R-:W-:Y:S02]  /*3290*/  FMNMX.FTZ R3, R53, R3, !PT ;  /* 0x0000000335037209 */ /* 0x000fe40007810000 */
[----:B------:R-:W-:Y:S02]  /*32a0*/  FSEL R132, R132, -INF , P2 ;  /* 0xff80000084847808 */ /* 0x000fe40001000000 */
[----:B------:R-:W-:Y:S02]  /*32b0*/  FMNMX.FTZ R3, R52, R3, !PT ;  /* 0x0000000334037209 */ /* 0x000fe40007810000 */
[----:B--2---:R-:W-:Y:S01]  /*32c0*/  FMNMX.FTZ R5, R36, R37, !PT ;  /* 0x0000002524057209 */ /* 0x004fe20007810000 */
[----:B------:R-:W-:Y:S01]  /*32d0*/  MUFU.TANH R13, R13 ;  /* 0x0000000d000d7308 */ /* 0x000fe20000002400 */
[----:B------:R-:W-:-:S02]  /*32e0*/  FMNMX.FTZ R3, R54, R3, !PT ;  /* 0x0000000336037209 */ /* 0x000fc40007810000 */
[----:B------:R-:W-:Y:S02]  /*32f0*/  ISETP.GT.AND P2, PT, R2, 0x29, PT ;  /* 0x000000290200780c */ /* 0x000fe40003f44270 */
[----:B------:R-:W-:Y:S02]  /*3300*/  FSEL R172, R68, -INF , P1 ;  /* 0xff80000044ac7808 */ /* 0x000fe40000800000 */
[----:B------:R-:W-:Y:S02]  /*3310*/  FMNMX.FTZ R3, R173, R3, !PT ;  /* 0x00000003ad037209 */ /* 0x000fe40007810000 */
[----:B------:R-:W-:Y:S02]  /*3320*/  FMNMX.FTZ R5, R39, R5, !PT ;  /* 0x0000000527057209 */ /* 0x000fe40007810000 */
[----:B------:R-:W-:Y:S02]  /*3330*/  FSEL R175, R65, -INF , P0 ;  /* 0xff80000041af7808 */ /* 0x000fe40000000000 */
[----:B------:R-:W-:-:S02]  /*3340*/  FSEL R191, R74, -INF , P0 ;  /* 0xff8000004abf7808 */ /* 0x000fc40000000000 */
[----:B------:R-:W-:Y:S02]  /*3350*/  FSEL R184, R81, -INF , P0 ;  /* 0xff80000051b87808 */ /* 0x000fe40000000000 */
[----:B------:R-:W-:Y:S02]  /*3360*/  FSEL R174, R64, -INF , P1 ;  /* 0xff80000040ae7808 */ /* 0x000fe40000800000 */
[----:B------:R-:W-:Y:S02]  /*3370*/  FSEL R190, R73, -INF , P1 ;  /* 0xff80000049be7808 */ /* 0x000fe40000800000 */
[----:B------:R-:W-:Y:S02]  /*3380*/  FSEL R186, R75, -INF , P1 ;  /* 0xff8000004bba7808 */ /* 0x000fe40000800000 */
[----:B------:R-:W-:Y:S02]  /*3390*/  FSEL R163, R9, -INF , P3 ;  /* 0xff80000009a37808 */ /* 0x000fe40001800000 */
[----:B------:R-:W-:-:S02]  /*33a0*/  FSEL R189, R49, -INF , P3 ;  /* 0xff80000031bd7808 */ /* 0x000fc40001800000 */
[----:B------:R-:W-:Y:S02]  /*33b0*/  FSEL R187, R60, -INF , P3 ;  /* 0xff8000003cbb7808 */ /* 0x000fe40001800000 */
[----:B----4-:R-:W-:Y:S02]  /*33c0*/  FSEL R179, R8, -INF , P2 ;  /* 0xff80000008b37808 */ /* 0x010fe40001000000 */
[----:B------:R-:W-:Y:S02]  /*33d0*/  FSEL R162, R10, -INF , P2 ;  /* 0xff8000000aa27808 */ /* 0x000fe40001000000 */
[----:B------:R-:W-:Y:S02]  /*33e0*/  FSEL R188, R38, -INF , P2 ;  /* 0xff80000026bc7808 */ /* 0x000fe40001000000 */
[----:B------:R-:W-:Y:S02]  /*33f0*/  FSEL R185, R50, -INF , P2 ;  /* 0xff80000032b97808 */ /* 0x000fe40001000000 */
[----:B------:R-:W-:-:S02]  /*3400*/  ISETP.GT.AND P0, PT, R2, 0x30, PT ;  /* 0x000000300200780c */ /* 0x000fc40003f04270 */
[C---:B------:R-:W-:Y:S02]  /*3410*/  ISETP.GT.AND P1, PT, R2.reuse, 0x31, PT ;  /* 0x000000310200780c */ /* 0x040fe40003f24270 */
[C---:B------:R-:W-:Y:S02]  /*3420*/  ISETP.GT.AND P3, PT, R2.reuse, 0x38, PT ;  /* 0x000000380200780c */ /* 0x040fe40003f64270 */
[----:B------:R-:W-:Y:S02]  /*3430*/  ISETP.GT.AND P2, PT, R2, 0x39, PT ;  /* 0x000000390200780c */ /* 0x000fe40003f44270 */
[----:B------:R-:W-:Y:S02]  /*3440*/  FMNMX.FTZ R2, R172, R3, !PT ;  /* 0x00000003ac027209 */ /* 0x000fe40007810000 */
[----:B------:R-:W-:Y:S01]  /*3450*/  FMNMX.FTZ R3, R40, R5, !PT ;  /* 0x0000000528037209 */ /* 0x000fe20007810000 */
[----:B------:R-:W-:Y:S01]  /*3460*/  FMUL.FTZ R5, R31, c[0x0][0x320] ;  /* 0x0000c8001f057a20 */ /* 0x000fe20000410000 */
[----:B------:R-:W-:-:S02]  /*3470*/  FMNMX.FTZ R2, R163, R2, !PT ;  /* 0x00000002a3027209 */ /* 0x000fc40007810000 */
[----:B------:R-:W-:Y:S02]  /*3480*/  FMNMX.FTZ R3, R55, R3, !PT ;  /* 0x0000000337037209 */ /* 0x000fe40007810000 */
[----:B---3--:R-:W-:Y:S02]  /*3490*/  FSEL R205, R11, -INF , P0 ;  /* 0xff8000000bcd7808 */ /* 0x008fe40000000000 */
[----:B------:R-:W-:Y:S01]  /*34a0*/  FMNMX.FTZ R2, R162, R2, !PT ;  /* 0x00000002a2027209 */ /* 0x000fe20007810000 */
[----:B------:R2:W3:Y:S01]  /*34b0*/  MUFU.TANH R11, R5 ;  /* 0x00000005000b7308 */ /* 0x0004e20000002400 */
[----:B------:R-:W-:Y:S02]  /*34c0*/  FMNMX.FTZ R3, R100, R3, !PT ;  /* 0x0000000364037209 */ /* 0x000fe40007810000 */
[----:B------:R-:W-:Y:S02]  /*34d0*/  FSEL R210, R12, -INF , P1 ;  /* 0xff8000000cd27808 */ /* 0x000fe40000800000 */
[----:B------:R-:W-:-:S02]  /*34e0*/  FMNMX.FTZ R2, R205, R2, !PT ;  /* 0x00000002cd027209 */ /* 0x000fc40007810000 */
[----:B------:R-:W-:Y:S02]  /*34f0*/  FMNMX.FTZ R3, R101, R3, !PT ;  /* 0x0000000365037209 */ /* 0x000fe40007810000 */
[----:B-----5:R-:W-:Y:S02]  /*3500*/  FSEL R211, R7, -INF , P3 ;  /* 0xff80000007d37808 */ /* 0x020fe40001800000 */
[----:B------:R-:W-:Y:S02]  /*3510*/  FMNMX.FTZ R2, R210, R2, !PT ;  /* 0x00000002d2027209 */ /* 0x000fe40007810000 */
[----:B------:R-:W-:Y:S02]  /*3520*/  FMNMX.FTZ R3, R105, R3, !PT ;  /* 0x0000000369037209 */ /* 0x000fe40007810000 */
[----:B-1----:R-:W-:Y:S01]  /*3530*/  FSEL R213, R6, -INF , P2 ;  /* 0xff80000006d57808 */ /* 0x002fe20001000000 */
[----:B--2---:R-:W-:Y:S01]  /*3540*/  FMUL.FTZ R5, R14, c[0x0][0x320] ;  /* 0x0000c8000e057a20 */ /* 0x004fe20000410000 */
[----:B------:R-:W-:-:S02]  /*3550*/  FMNMX.FTZ R2, R211, R2, !PT ;  /* 0x00000002d3027209 */ /* 0x000fc40007810000 */
[----:B------:R-:W-:Y:S01]  /*3560*/  FMNMX.FTZ R3, R175, R3, !PT ;  /* 0x00000003af037209 */ /* 0x000fe20007810000 */
[----:B------:R1:W2:Y:S01]  /*3570*/  MUFU.TANH R10, R5 ;  /* 0x00000005000a7308 */ /* 0x0002a20000002400 */
[----:B------:R-:W-:Y:S02]  /*3580*/  FMNMX.FTZ R6, R213, R2, !PT ;  /* 0x00000002d5067209 */ /* 0x000fe40007810000 */
[----:B------:R-:W-:Y:S02]  /*3590*/  FMNMX.FTZ R2, R174, R3, !PT ;  /* 0x00000003ae027209 */ /* 0x000fe40007810000 */
[----:B------:R-:W-:Y:S01]  /*35a0*/  FMNMX.FTZ R3, R41, R42, !PT ;  /* 0x0000002a29037209 */ /* 0x000fe20007810000 */
[----:B------:R-:W4:Y:S01]  /*35b0*/  SHFL.BFLY PT, R7, R6, 0x2, 0x1f ;  /* 0x0c401f0006077f89 */ /* 0x000f2200000e0000 */
[----:B------:R-:W-:Y:S02]  /*35c0*/  FMNMX.FTZ R2, R176, R2, !PT ;  /* 0x00000002b0027209 */ /* 0x000fe40007810000 */
[----:B------:R-:W-:-:S02]  /*35d0*/  FSEL R200, R28, -INF , P0 ;  /* 0xff8000001cc87808 */ /* 0x000fc40000000000 */
[----:B------:R-:W-:Y:S02]  /*35e0*/  FMNMX.FTZ R2, R179, R2, !PT ;  /* 0x00000002b3027209 */ /* 0x000fe40007810000 */
[----:B------:R-:W-:Y:S02]  /*35f0*/  FMNMX.FTZ R3, R43, R3, !PT ;  /* 0x000000032b037209 */ /* 0x000fe40007810000 */
[----:B---3--:R-:W-:Y:S01]  /*3600*/  FSEL R203, R11, -INF , P1 ;  /* 0xff8000000bcb7808 */ /* 0x008fe20000800000 */
[----:B-1----:R-:W-:Y:S01]  /*3610*/  FMUL.FTZ R5, R15, c[0x0][0x320] ;  /* 0x0000c8000f057a20 */ /* 0x002fe20000410000 */
[----:B------:R-:W-:Y:S02]  /*3620*/  FMNMX.FTZ R2, R200, R2, !PT ;  /* 0x00000002c8027209 */ /* 0x000fe40007810000 */
[----:B------:R-:W-:Y:S01]  /*3630*/  FMNMX.FTZ R3, R44, R3, !PT ;  /* 0x000000032c037209 */ /* 0x000fe20007810000 */
[----:B------:R1:W3:Y:S01]  /*3640*/  MUFU.TANH R8, R5 ;  /* 0x0000000500087308 */ /* 0x0002e20000002400 */
[----:B--2---:R-:W-:-:S02]  /*3650*/  FSEL R201, R10, -INF , P3 ;  /* 0xff8000000ac97808 */ /* 0x004fc40001800000 */
[----:B------:R-:W-:Y:S02]  /*3660*/  FMNMX.FTZ R2, R203, R2, !PT ;  /* 0x00000002cb027209 */ /* 0x000fe40007810000 */
[----:B------:R-:W-:Y:S02]  /*3670*/  FMNMX.FTZ R3, R106, R3, !PT ;  /* 0x000000036a037209 */ /* 0x000fe40007810000 */
[----:B------:R-:W-:Y:S02]  /*3680*/  FMNMX.FTZ R2, R201, R2, !PT ;  /* 0x00000002c9027209 */ /* 0x000fe40007810000 */
[----:B------:R-:W-:Y:S02]  /*3690*/  FMNMX.FTZ R3, R107, R3, !PT ;  /* 0x000000036b037209 */ /* 0x000fe40007810000 */
[----:B----4-:R-:W-:Y:S02]  /*36a0*/  FMNMX.FTZ R6, R6, R7, !PT ;  /* 0x0000000706067209 */ /* 0x010fe40007810000 */
[----:B------:R-:W-:-:S02]  /*36b0*/  FMNMX.FTZ R3, R133, R3, !PT ;  /* 0x0000000385037209 */ /* 0x000fc40007810000 */
[----:B------:R-:W-:Y:S01]  /*36c0*/  FSEL R208, R32, -INF , P0 ;  /* 0xff80000020d07808 */ /* 0x000fe20000000000 */
[----:B-1----:R-:W-:Y:S01]  /*36d0*/  FMUL.FTZ R5, R34, c[0x0][0x320] ;  /* 0x0000c80022057a20 */ /* 0x002fe20000410000 */
[----:B---3--:R-:W-:Y:S01]  /*36e0*/  FSEL R209, R8, -INF , P2 ;  /* 0xff80000008d17808 */ /* 0x008fe20001000000 */
[----:B------:R-:W-:Y:S01]  /*36f0*/  FMUL.FTZ R8, R24, c[0x0][0x320] ;  /* 0x0000c80018087a20 */ /* 0x000fe20000410000 */
[----:B------:R-:W1:Y:S01]  /*3700*/  SHFL.BFLY PT, R102, R6, 0x1, 0x1f ;  /* 0x0c201f0006667f89 */ /* 0x000e6200000e0000 */
[----:B------:R2:W3:Y:S01]  /*3710*/  MUFU.TANH R9, R5 ;  /* 0x0000000500097308 */ /* 0x0004e20000002400 */
[----:B------:R-:W-:Y:S02]  /*3720*/  FSEL R214, R26, -INF , P3 ;  /* 0xff8000001ad67808 */ /* 0x000fe40001800000 */
[----:B------:R-:W-:-:S05]  /*3730*/  FSEL R212, R13, -INF , P2 ;  /* 0xff8000000dd47808 */ /* 0x000fca0001000000 */
[----:B------:R4:W5:Y:S01]  /*3740*/  MUFU.TANH R12, R8 ;  /* 0x00000008000c7308 */ /* 0x0009620000002400 */
[----:B--2---:R-:W-:Y:S01]  /*3750*/  FMUL.FTZ R5, R33, c[0x0][0x320] ;  /* 0x0000c80021057a20 */ /* 0x004fe20000410000 */
[----:B---3--:R-:W-:Y:S02]  /*3760*/  FSEL R237, R9, -INF , P0 ;  /* 0xff80000009ed7808 */ /* 0x008fe40000000000 */
[----:B------:R-:W-:-:S04]  /*3770*/  ISETP.GE.AND P0, PT, R145, 0x41, PT ;  /* 0x000000419100780c */ /* 0x000fc80003f06270 */
[----:B------:R2:W3:Y:S01]  /*3780*/  MUFU.TANH R11, R5 ;  /* 0x00000005000b7308 */ /* 0x0004e20000002400 */
[----:B-1----:R-:W-:Y:S01]  /*3790*/  FMNMX.FTZ R102, R6, R102, !PT ;  /* 0x0000006606667209 */ /* 0x002fe20007810000 */
[----:B----4-:R-:W-:Y:S01]  /*37a0*/  FMUL.FTZ R8, R25, c[0x0][0x320] ;  /* 0x0000c80019087a20 */ /* 0x010fe20000410000 */
[----:B-----5:R-:W-:-:S05]  /*37b0*/  FSEL R215, R12, -INF , P3 ;  /* 0xff8000000cd77808 */ /* 0x020fca0001800000 */
[----:B------:R1:W4:Y:S01]  /*37c0*/  MUFU.TANH R10, R8 ;  /* 0x00000008000a7308 */ /* 0x0003220000002400 */
[----:B------:R-:W-:Y:S01]  /*37d0*/  FMUL.FTZ R12, R102, c[0x0][0x2d0] ;  /* 0x0000b400660c7a20 */ /* 0x000fe20000410000 */
[----:B--2---:R-:W-:Y:S02]  /*37e0*/  FMNMX.FTZ R5, R209, R2, !PT ;  /* 0x00000002d1057209 */ /* 0x004fe40007810000 */
[----:B------:R-:W-:Y:S02]  /*37f0*/  FMNMX.FTZ R2, R132, R3, !PT ;  /* 0x0000000384027209 */ /* 0x000fe40007810000 */
[----:B------:R-:W-:Y:S01]  /*3800*/  FMNMX.FTZ R3, R46, R45, !PT ;  /* 0x0000002d2e037209 */ /* 0x000fe20007810000 */
[----:B------:R-:W2:Y:S01]  /*3810*/  SHFL.BFLY PT, R7, R5, 0x2, 0x1f ;  /* 0x0c401f0005077f89 */ /* 0x000ea200000e0000 */
[----:B------:R-:W-:Y:S02]  /*3820*/  FMNMX.FTZ R2, R184, R2, !PT ;  /* 0x00000002b8027209 */ /* 0x000fe40007810000 */
[----:B------:R-:W-:Y:S01]  /*3830*/  FMNMX.FTZ R3, R47, R3, !PT ;  /* 0x000000032f037209 */ /* 0x000fe20007810000 */
[----:B-1----:R-:W-:Y:S01]  /*3840*/  FMUL.FTZ R8, R35, c[0x0][0x320] ;  /* 0x0000c80023087a20 */ /* 0x002fe20000410000 */
[----:B------:R-:W-:-:S02]  /*3850*/  FMNMX.FTZ R2, R186, R2, !PT ;  /* 0x00000002ba027209 */ /* 0x000fc40007810000 */
[----:B------:R-:W-:Y:S02]  /*3860*/  FMNMX.FTZ R3, R48, R3, !PT ;  /* 0x0000000330037209 */ /* 0x000fe40007810000 */
[----:B------:R-:W-:Y:S02]  /*3870*/  FMNMX.FTZ R2, R187, R2, !PT ;  /* 0x00000002bb027209 */ /* 0x000fe40007810000 */
[----:B------:R-:W-:Y:S02]  /*3880*/  FMNMX.FTZ R3, R134, R3, !PT ;  /* 0x0000000386037209 */ /* 0x000fe40007810000 */
[----:B------:R-:W-:Y:S02]  /*3890*/  FMNMX.FTZ R2, R185, R2, !PT ;  /* 0x00000002b9027209 */ /* 0x000fe40007810000 */
[----:B------:R-:W-:Y:S02]  /*38a0*/  FMNMX.FTZ R3, R135, R3, !PT ;  /* 0x0000000387037209 */ /* 0x000fe40007810000 */
[----:B---3--:R-:W-:-:S02]  /*38b0*/  FSEL R15, R11, -INF , P1 ;  /* 0xff8000000b0f7808 */ /* 0x008fc40000800000 */
[----:B------:R-:W-:Y:S01]  /*38c0*/  FMNMX.FTZ R2, R208, R2, !PT ;  /* 0x00000002d0027209 */ /* 0x000fe20007810000 */
[----:B------:R1:W3:Y:S01]  /*38d0*/  MUFU.TANH R11, R8 ;  /* 0x00000008000b7308 */ /* 0x0002e20000002400 */
[----:B------:R-:W-:Y:S02]  /*38e0*/  FMNMX.FTZ R3, R160, R3, !PT ;  /* 0x00000003a0037209 */ /* 0x000fe40007810000 */
[----:B------:R-:W-:Y:S02]  /*38f0*/  FMNMX.FTZ R2, R15, R2, !PT ;  /* 0x000000020f027209 */ /* 0x000fe40007810000 */
[----:B--2---:R-:W-:Y:S02]  /*3900*/  FMNMX.FTZ R9, R5, R7, !PT ;  /* 0x0000000705097209 */ /* 0x004fe40007810000 */
[----:B------:R-:W-:Y:S02]  /*3910*/  FMNMX.FTZ R5, R161, R3, !PT ;  /* 0x00000003a1057209 */ /* 0x000fe40007810000 */
[----:B----4-:R-:W-:-:S02]  /*3920*/  FSEL R222, R10, -INF , P2 ;  /* 0xff8000000ade7808 */ /* 0x010fc40001000000 */
[----:B------:R-:W-:Y:S02]  /*3930*/  FMNMX.FTZ R3, R215, R2, !PT ;  /* 0x00000002d7037209 */ /* 0x000fe40007810000 */
[----:B------:R-:W-:Y:S02]  /*3940*/  FMNMX.FTZ R5, R191, R5, !PT ;  /* 0x00000005bf057209 */ /* 0x000fe40007810000 */
[----:B------:R-:W-:Y:S02]  /*3950*/  @P0 LEA.HI.SX32 R2, R250, 0xfffffffe, 0x1a ;  /* 0xfffffffefa020811 */ /* 0x000fe400078fd2ff */
[----:B------:R-:W-:Y:S02]  /*3960*/  FMNMX.FTZ R10, R222, R3, !PT ;  /* 0x00000003de0a7209 */ /* 0x000fe40007810000 */
[----:B------:R-:W-:Y:S01]  /*3970*/  FMNMX.FTZ R3, R190, R5, !PT ;  /* 0x00000005be037209 */ /* 0x000fe20007810000 */
[----:B------:R-:W-:Y:S01]  /*3980*/  @P0 IMAD R6, R157, R2, RZ ;  /* 0x000000029d060224 */ /* 0x000fe200078e02ff */
[----:B------:R-:W-:Y:S01]  /*3990*/  @P0 SHF.R.S32.HI R7, RZ, 0x1f, R2 ;  /* 0x0000001fff070819 */ /* 0x000fe20000011402 */
[----:B-1----:R-:W1:Y:S01]  /*39a0*/  SHFL.BFLY PT, R8, R10, 0x2, 0x1f ;  /* 0x0c401f000a087f89 */ /* 0x002e6200000e0000 */
[----:B------:R-:W-:Y:S01]  /*39b0*/  FMNMX.FTZ R5, R189, R3, !PT ;  /* 0x00000003bd057209 */ /* 0x000fe20007810000 */
[----:B------:R-:W-:Y:S01]  /*39c0*/  @P0 IMAD.WIDE.U32 R2, R2, R159, R166 ;  /* 0x0000009f02020225 */ /* 0x000fe200078e00a6 */
[----:B---3--:R-:W-:-:S02]  /*39d0*/  FSEL R223, R11, -INF , P1 ;  /* 0xff8000000bdf7808 */ /* 0x008fc40000800000 */
[----:B------:R-:W-:Y:S01]  /*39e0*/  FMNMX.FTZ R5, R188, R5, !PT ;  /* 0x00000005bc057209 */ /* 0x000fe20007810000 */
[----:B------:R-:W-:Y:S01]  /*39f0*/  @P0 IMAD R7, R7, R159, R6 ;  /* 0x0000009f07070224 */ /* 0x000fe200078e0206 */
[----:B------:R-:W-:Y:S01]  /*3a00*/  FSETP.NEU.FTZ.AND P1, PT, R102, -INF , PT ;  /* 0xff8000006600780b */ /* 0x000fe20003f3d000 */
[----:B------:R-:W2:Y:S02]  /*3a10*/  SHFL.BFLY PT, R11, R9, 0x1, 0x1f ;  /* 0x0c201f00090b7f89 */ /* 0x000ea400000e0000 */
[----:B------:R-:W-:Y:S01]  /*3a20*/  @P0 IMAD.IADD R7, R3, 0x1, R7 ;  /* 0x0000000103070824 */ /* 0x000fe200078e0207 */
[----:B------:R-:W-:Y:S02]  /*3a30*/  FMNMX.FTZ R3, R237, R5, !PT ;  /* 0x00000005ed037209 */ /* 0x000fe40007810000 */
[----:B------:R-:W-:Y:S02]  /*3a40*/  FSEL R12, R12, RZ, P1 ;  /* 0x000000ff0c0c7208 */ /* 0x000fe40000800000 */
[----:B------:R-:W-:-:S02]  /*3a50*/  FMNMX.FTZ R3, R223, R3, !PT ;  /* 0x00000003df037209 */ /* 0x000fc40007810000 */
[----:B------:R-:W-:Y:S01]  /*3a60*/  @P0 LEA R6, P1, R2, c[0x0][0x1c8], 0x1 ;  /* 0x0000720002060a11 */ /* 0x000fe200078208ff */
[--C-:B------:R-:W-:Y:S01]  /*3a70*/  FFMA.FTZ R5, R16, c[0x0][0x2d0], -R12.reuse ;  /* 0x0000b40010057a23 */ /* 0x100fe2000001080c */
[----:B------:R-:W-:Y:S02]  /*3a80*/  FMNMX.FTZ R3, R214, R3, !PT ;  /* 0x00000003d6037209 */ /* 0x000fe40007810000 */
[----:B------:R-:W-:Y:S01]  /*3a90*/  @P0 LEA.HI.X R7, R2, c[0x0][0x1cc], R7, 0x1, P1 ;  /* 0x0000730002070a11 */ /* 0x000fe200008f0c07 */
[----:B------:R3:W-:Y:S01]  /*3aa0*/  MUFU.EX2 R249, R5 ;  /* 0x0000000500f97308 */ /* 0x0007e20000000800 */
[--C-:B------:R-:W-:Y:S01]  /*3ab0*/  FFMA.FTZ R2, R17, c[0x0][0x2d0], -R12.reuse ;  /* 0x0000b40011027a23 */ /* 0x100fe2000001080c */
[----:B-1----:R-:W-:Y:S02]  /*3ac0*/  FMNMX.FTZ R10, R10, R8, !PT ;  /* 0x000000080a0a7209 */ /* 0x002fe40007810000 */
[----:B------:R-:W-:Y:S01]  /*3ad0*/  @P0 LEA R8, P1, R158, R6, 0x1 ;  /* 0x000000069e080211 */ /* 0x000fe200078208ff */
[----:B------:R1:W-:Y:S03]  /*3ae0*/  @P0 LDGSTS.E.BYPASS.LTC128B.128 [R233+0x3100], [R6.64], !P4 ;  /* 0x0310000006e90fae */ /* 0x0003e6000e101d44 */
[----:B------:R2:W4:Y:S01]  /*3af0*/  MUFU.EX2 R247, R2 ;  /* 0x0000000200f77308 */ /* 0x0005220000000800 */
[----:B------:R1:W-:Y:S04]  /*3b00*/  @P0 LDGSTS.E.BYPASS.LTC128B.128 [R233+0x4100], [R6.64+0x40], !P6 ;  /* 0x0410004006e90fae */ /* 0x0003e8000f101d44 */
[----:B------:R1:W-:Y:S01]  /*3b10*/  @P0 LDGSTS.E.BYPASS.LTC128B.128 [R233+0x5100], [R6.64+0x80], !P5 ;  /* 0x0510008006e90fae */ /* 0x0003e2000e901d44 */
[----:B---3--:R-:W-:Y:S01]  /*3b20*/  FMNMX.FTZ R5, R212, R3, !PT ;  /* 0x00000003d4057209 */ /* 0x008fe20007810000 */
[----:B------:R-:W-:-:S02]  /*3b30*/  FFMA.FTZ R3, R18, c[0x0][0x2d0], -R12 ;  /* 0x0000b40012037a23 */ /* 0x000fc4000001080c */
[----:B------:R-:W3:Y:S02]  /*3b40*/  SHFL.BFLY PT, R14, R10, 0x1, 0x1f ;  /* 0x0c201f000a0e7f89 */ /* 0x000ee400000e0000 */
[----:B------:R5:W-:Y:S02]  /*3b50*/  MUFU.EX2 R246, R3 ;  /* 0x0000000300f67308 */ /* 0x000be40000000800 */
[----:B------:R-:W1:Y:S01]  /*3b60*/  SHFL.BFLY PT, R13, R5, 0x2, 0x1f ;  /* 0x0c401f00050d7f89 */ /* 0x000e6200000e0000 */
[----:B--2---:R-:W-:Y:S01]  /*3b70*/  FMNMX.FTZ R2, R9, R11, !PT ;  /* 0x0000000b09027209 */ /* 0x004fe20007810000 */
[----:B------:R-:W-:Y:S01]  /*3b80*/  FFMA.FTZ R11, R19, c[0x0][0x2d0], -R12 ;  /* 0x0000b400130b7a23 */ /* 0x000fe2000001080c */
[----:B------:R-:W-:Y:S02]  /*3b90*/  @P0 LEA.HI.X R9, R158, R7, R164, 0x1, P1 ;  /* 0x000000079e090211 */ /* 0x000fe400008f0ca4 */
[C---:B------:R-:W-:Y:S01]  /*3ba0*/  FSETP.NEU.FTZ.AND P1, PT, R2.reuse, -INF , PT ;  /* 0xff8000000200780b */ /* 0x040fe20003f3d000 */
[----:B------:R2:W1:Y:S02]  /*3bb0*/  MUFU.EX2 R248, R11 ;  /* 0x0000000b00f87308 */ /* 0x0004640000000800 */
[----:B------:R4:W-:Y:S04]  /*3bc0*/  @P0 LDGSTS.E.BYPASS.LTC128B.128 [R233+0x3900], [R8.64], !P4 ;  /* 0x0390000008e90fae */ /* 0x0009e8000e101d44 */
[----:B------:R4:W-:Y:S01]  /*3bd0*/  @P0 LDGSTS.E.BYPASS.LTC128B.128 [R233+0x4900], [R8.64+0x40], !P6 ;  /* 0x0490004008e90fae */ /* 0x0009e2000f101d44 */
[----:B-----5:R-:W-:-:S03]  /*3be0*/  FMUL.FTZ R3, R2, c[0x0][0x2d0] ;  /* 0x0000b40002037a20 */ /* 0x020fc60000410000 */
[----:B------:R4:W-:Y:S02]  /*3bf0*/  @P0 LDGSTS.E.BYPASS.LTC128B.128 [R233+0x5900], [R8.64+0x80], !P5 ;  /* 0x0590008008e90fae */ /* 0x0009e4000e901d44 */
[----:B------:R-:W-:Y:S02]  /*3c00*/  FSEL R3, R3, RZ, P1 ;  /* 0x000000ff03037208 */ /* 0x000fe40000800000 */
[----:B------:R-:W-:Y:S01]  /*3c10*/  LDSM.16.MT88.4 R24, [R217+0x100] ;  /* 0x00010000d918783b */ /* 0x000fe20000004200 */
[----:B---3--:R-:W-:Y:S02]  /*3c20*/  FMNMX.FTZ R104, R10, R14, !PT ;  /* 0x0000000e0a687209 */ /* 0x008fe40007810000 */
[----:B-1----:R-:W-:Y:S01]  /*3c30*/  FMNMX.FTZ R4, R5, R13, !PT ;  /* 0x0000000d05047209 */ /* 0x002fe20007810000 */
[--C-:B------:R-:W-:Y:S01]  /*3c40*/  FFMA.FTZ R6, R37, c[0x0][0x2d0], -R3.reuse ;  /* 0x0000b40025067a23 */ /* 0x100fe20000010803 */
[----:B------:R-:W-:Y:S01]  /*3c50*/  LDSM.16.MT88.4 R16, [R218+0x100] ;  /* 0x00010000da10783b */ /* 0x000fe20000004200 */
[--C-:B--2---:R-:W-:Y:S01]  /*3c60*/  FFMA.FTZ R11, R36, c[0x0][0x2d0], -R3.reuse ;  /* 0x0000b400240b7a23 */ /* 0x104fe20000010803 */
[----:B------:R-:W-:Y:S01]  /*3c70*/  FSETP.NEU.FTZ.AND P1, PT, R104, -INF , PT ;  /* 0xff8000006800780b */ /* 0x000fe20003f3d000 */
[----:B------:R1:W-:Y:S01]  /*3c80*/  MUFU.EX2 R243, R6 ;  /* 0x0000000600f37308 */ /* 0x0003e20000000800 */
[--C-:B------:R-:W-:Y:S01]  /*3c90*/  FFMA.FTZ R0, R39, c[0x0][0x2d0], -R3.reuse ;  /* 0x0000b40027007a23 */ /* 0x100fe20000010803 */
[----:B------:R-:W-:Y:S01]  /*3ca0*/  LDSM.16.MT88.4 R20, [R217+0x1100] ;  /* 0x00110000d914783b */ /* 0x000fe20000004200 */
[----:B------:R-:W-:-:S03]  /*3cb0*/  FFMA.FTZ R5, R40, c[0x0][0x2d0], -R3 ;  /* 0x0000b40028057a23 */ /* 0x000fc60000010803 */
[----:B------:R-:W-:Y:S02]  /*3cc0*/  LDSM.16.MT88.4 R28, [R218+0x1100] ;  /* 0x00110000da1c783b */ /* 0x000fe40000004200 */
[----:B------:R2:W-:Y:S02]  /*3cd0*/  MUFU.EX2 R242, R0 ;  /* 0x0000000000f27308 */ /* 0x0005e40000000800 */
[----:B------:R-:W-:Y:S04]  /*3ce0*/  LDSM.16.MT88.4 R32, [R217+0x2100] ;  /* 0x00210000d920783b */ /* 0x000fe80000004200 */
[----:B------:R-:W-:Y:S02]  /*3cf0*/  LDSM.16.MT88.4 R36, [R218+0x2100] ;  /* 0x00210000da24783b */ /* 0x000fe40000004200 */
[----:B------:R-:W-:Y:S02]  /*3d00*/  MUFU.EX2 R245, R11 ;  /* 0x0000000b00f57308 */ /* 0x000fe40000000800 */
[----:B-1----:R-:W1:Y:S04]  /*3d10*/  SHFL.BFLY PT, R6, R4, 0x1, 0x1f ;  /* 0x0c201f0004067f89 */ /* 0x002e6800000e0000 */
[----:B------:R-:W0:Y:S01]  /*3d20*/  LDGDEPBAR ;  /* 0x00000000000079af */ /* 0x000e220000000000 */
[----:B--2---:R-:W-:Y:S01]  /*3d30*/  FMUL.FTZ R0, R104, c[0x0][0x2d0] ;  /* 0x0000b40068007a20 */ /* 0x004fe20000410000 */
[----:B------:R2:W3:Y:S04]  /*3d40*/  MUFU.EX2 R244, R5 ;  /* 0x0000000500f47308 */ /* 0x0004e80000000800 */
[----:B------:R-:W-:-:S05]  /*3d50*/  FSEL R0, R0, RZ, P1 ;  /* 0x000000ff00007208 */ /* 0x000fca0000800000 */
[----:B----4-:R-:W-:-:S04]  /*3d60*/  FFMA.FTZ R9, R43, c[0x0][0x2d0], -R0 ;  /* 0x0000b4002b097a23 */ /* 0x010fc80000010800 */
[----:B------:R-:W-:Y:S01]  /*3d70*/  MUFU.EX2 R240, R9 ;  /* 0x0000000900f07308 */ /* 0x000fe20000000800 */
[----:B--2---:R-:W-:Y:S01]  /*3d80*/  FFMA.FTZ R5, R41, c[0x0][0x2d0], -R0 ;  /* 0x0000b40029057a23 */ /* 0x004fe20000010800 */
[----:B-1----:R-:W-:Y:S02]  /*3d90*/  FMNMX.FTZ R103, R4, R6, !PT ;  /* 0x0000000604677209 */ /* 0x002fe40007810000 */
[----:B------:R-:W-:Y:S02]  /*3da0*/  F2FP.BF16.PACK_AB R4, R247, R249 ;  /* 0x000000f9f704723e */ /* 0x000fe400000010ff */
[C---:B------:R-:W-:Y:S01]  /*3db0*/  FSETP.NEU.FTZ.AND P1, PT, R103.reuse, -INF , PT ;  /* 0xff8000006700780b */ /* 0x040fe20003f3d000 */
[----:B------:R-:W-:Y:S01]  /*3dc0*/  FMUL.FTZ R8, R103, c[0x0][0x2d0] ;  /* 0x0000b40067087a20 */ /* 0x000fe20000410000 */
[----:B------:R1:W-:Y:S01]  /*3dd0*/  MUFU.EX2 R239, R5 ;  /* 0x0000000500ef7308 */ /* 0x0003e20000000800 */
[----:B------:R-:W-:Y:S02]  /*3de0*/  F2FP.BF16.PACK_AB R6, R248, R246 ;  /* 0x000000f6f806723e */ /* 0x000fe400000010ff */
[----:B---3--:R-:W-:-:S02]  /*3df0*/  F2FP.BF16.PACK_AB R7, R244, R242 ;  /* 0x000000f2f407723e */ /* 0x008fc400000010ff */
[----:B------:R-:W-:Y:S01]  /*3e00*/  FSEL R13, R8, RZ, P1 ;  /* 0x000000ff080d7208 */ /* 0x000fe20000800000 */
[----:B------:R-:W-:-:S04]  /*3e10*/  FFMA.FTZ R8, R44, c[0x0][0x2d0], -R0 ;  /* 0x0000b4002c087a23 */ /* 0x000fc80000010800 */
[----:B------:R2:W3:Y:S01]  /*3e20*/  MUFU.EX2 R241, R8 ;  /* 0x0000000800f17308 */ /* 0x0004e20000000800 */
[----:B-1----:R-:W-:Y:S02]  /*3e30*/  FFMA.FTZ R5, R42, c[0x0][0x2d0], -R0 ;  /* 0x0000b4002a057a23 */ /* 0x002fe40000010800 */
[----:B------:R-:W-:Y:S05]  /*3e40*/  LDSM.16.MT88.4 R40, [R218+0x2500] ;  /* 0x00250000da28783b */ /* 0x000fea0000004200 */
[----:B------:R1:W-:Y:S01]  /*3e50*/  MUFU.EX2 R232, R5 ;  /* 0x0000000500e87308 */ /* 0x0003e20000000800 */
[----:B--2---:R-:W-:Y:S01]  /*3e60*/  FFMA.FTZ R8, R46, c[0x0][0x2d0], -R13 ;  /* 0x0000b4002e087a23 */ /* 0x004fe2000001080d */
[----:B---3--:R-:W-:-:S06]  /*3e70*/  F2FP.BF16.PACK_AB R10, R241, R240 ;  /* 0x000000f0f10a723e */ /* 0x008fcc00000010ff */
[----:B------:R2:W-:Y:S01]  /*3e80*/  MUFU.EX2 R229, R8 ;  /* 0x0000000800e57308 */ /* 0x0005e20000000800 */
[----:B-1----:R-:W-:-:S07]  /*3e90*/  F2FP.BF16.PACK_AB R5, R243, R245 ;  /* 0x000000f5f305723e */ /* 0x002fce00000010ff */
[----:B------:R-:W-:Y:S01]  /*3ea0*/  HMMA.16816.F32.BF16 R120, R4, R24, RZ ;  /* 0x000000180478723c */ /* 0x000fe200000418ff */
[----:B--2---:R-:W-:-:S04]  /*3eb0*/  FFMA.FTZ R8, R45, c[0x0][0x2d0], -R13 ;  /* 0x0000b4002d087a23 */ /* 0x004fc8000001080d */
[----:B------:R1:W2:Y:S03]  /*3ec0*/  MUFU.EX2 R228, R8 ;  /* 0x0000000800e47308 */ /* 0x0002a60000000800 */
[C---:B------:R-:W-:Y:S08]  /*3ed0*/  HMMA.16816.F32.BF16 R116, R4.reuse, R16, RZ ;  /* 0x000000100474723c */ /* 0x040ff000000418ff */
[----:B------:R-:W-:Y:S01]  /*3ee0*/  HMMA.16816.F32.BF16 R112, R4, R20, RZ ;  /* 0x000000140470723c */ /* 0x000fe200000418ff */
[----:B-1----:R-:W-:-:S07]  /*3ef0*/  FFMA.FTZ R8, R47, c[0x0][0x2d0], -R13 ;  /* 0x0000b4002f087a23 */ /* 0x002fce000001080d */
[C---:B------:R-:W-:Y:S01]  /*3f00*/  HMMA.16816.F32.BF16 R108, R4.reuse, R28, RZ ;  /* 0x0000001c046c723c */ /* 0x040fe200000418ff */
[----:B--2---:R-:W-:Y:S01]  /*3f10*/  F2FP.BF16.PACK_AB R9, R228, R229 ;  /* 0x000000e5e409723e */ /* 0x004fe200000010ff */
[----:B------:R1:W-:Y:S06]  /*3f20*/  MUFU.EX2 R231, R8 ;  /* 0x0000000800e77308 */ /* 0x0003ec0000000800 */
[C---:B------:R-:W-:Y:S08]  /*3f30*/  HMMA.16816.F32.BF16 R96, R4.reuse, R32, RZ ;  /* 0x000000200460723c */ /* 0x040ff000000418ff */
[----:B------:R-:W-:Y:S01]  /*3f40*/  HMMA.16816.F32.BF16 R92, R4, R36, RZ ;  /* 0x00000024045c723c */ /* 0x000fe200000418ff */
[----:B-1----:R-:W-:-:S04]  /*3f50*/  FFMA.FTZ R8, R48, c[0x0][0x2d0], -R13 ;  /* 0x0000b40030087a23 */ /* 0x002fc8000001080d */
[----:B------:R1:W2:Y:S03]  /*3f60*/  MUFU.EX2 R238, R8 ;  /* 0x0000000800ee7308 */ /* 0x0002a60000000800 */
[C---:B------:R-:W-:Y:S08]  /*3f70*/  HMMA.16816.F32.BF16 R88, R4.reuse, R26, RZ ;  /* 0x0000001a0458723c */ /* 0x040ff000000418ff */
[----:B------:R-:W-:Y:S01]  /*3f80*/  HMMA.16816.F32.BF16 R84, R4, R18, RZ ;  /* 0x000000120454723c */ /* 0x000fe200000418ff */
[----:B-1----:R-:W-:-:S07]  /*3f90*/  F2FP.BF16.PACK_AB R8, R232, R239 ;  /* 0x000000efe808723e */ /* 0x002fce00000010ff */
[----:B------:R-:W-:Y:S01]  /*3fa0*/  HMMA.16816.F32.BF16 R80, R4, R22, RZ ;  /* 0x000000160450723c */ /* 0x000fe200000418ff */
[----:B--2---:R-:W-:-:S07]  /*3fb0*/  F2FP.BF16.PACK_AB R11, R238, R231 ;  /* 0x000000e7ee0b723e */ /* 0x004fce00000010ff */
[C---:B------:R-:W-:Y:S08]  /*3fc0*/  HMMA.16816.F32.BF16 R76, R4.reuse, R30, RZ ;  /* 0x0000001e044c723c */ /* 0x040ff000000418ff */
[C---:B------:R-:W-:Y:S08]  /*3fd0*/  HMMA.16816.F32.BF16 R72, R4.reuse, R34, RZ ;  /* 0x000000220448723c */ /* 0x040ff000000418ff */
[----:B------:R-:W-:Y:S07]  /*3fe0*/  HMMA.16816.F32.BF16 R64, R4, R38, RZ ;  /* 0x000000260440723c */ /* 0x000fee00000418ff */
[--C-:B------:R-:W-:Y:S01]  /*3ff0*/  FFMA.FTZ R4, R51, c[0x0][0x2d0], -R12.reuse ;  /* 0x0000b40033047a23 */ /* 0x100fe2000001080c */
[C---:B------:R-:W-:Y:S03]  /*4000*/  HMMA.16816.F32.BF16 R68, R8.reuse, R24, RZ ;  /* 0x000000180844723c */ /* 0x040fe600000418ff */
[----:B------:R1:W-:Y:S05]  /*4010*/  MUFU.EX2 R230, R4 ;  /* 0x0000000400e67308 */ /* 0x0003ea0000000800 */
[C---:B------:R-:W-:Y:S01]  /*4020*/  HMMA.16816.F32.BF16 R136, R8.reuse, R26, RZ ;  /* 0x0000001a0888723c */ /* 0x040fe200000418ff */
[----:B------:R-:W2:Y:S07]  /*4030*/  LDSM.16.MT88.4 R24, [R217+0x500] ;  /* 0x00050000d918783b */ /* 0x000eae0000004200 */
[----:B------:R-:W-:Y:S01]  /*4040*/  HMMA.16816.F32.BF16 R60, R8, R16, RZ ;  /* 0x00000010083c723c */ /* 0x000fe200000418ff */
[----:B-1----:R-:W-:-:S04]  /*4050*/  FFMA.FTZ R4, R53, c[0x0][0x2d0], -R12 ;  /* 0x0000b40035047a23 */ /* 0x002fc8000001080c */
[----:B------:R1:W-:Y:S03]  /*4060*/  MUFU.EX2 R236, R4 ;  /* 0x0000000400ec7308 */ /* 0x0003e60000000800 */
[C---:B------:R-:W-:Y:S01]  /*4070*/  HMMA.16816.F32.BF16 R128, R8.reuse, R18, RZ ;  /* 0x000000120880723c */ /* 0x040fe200000418ff */
[----:B------:R-:W-:Y:S07]  /*4080*/  LDSM.16.MT88.4 R16, [R217+0x1500] ;  /* 0x00150000d910783b */ /* 0x000fee0000004200 */
[----:B------:R-:W-:Y:S01]  /*4090*/  HMMA.16816.F32.BF16 R56, R8, R20, RZ ;  /* 0x000000140838723c */ /* 0x000fe200000418ff */
[----:B-1----:R-:W-:-:S07]  /*40a0*/  FFMA.FTZ R4, R52, c[0x0][0x2d0], -R12 ;  /* 0x0000b40034047a23 */ /* 0x002fce000001080c */
[C---:B------:R-:W-:Y:S01]  /*40b0*/  HMMA.16816.F32.BF16 R124, R8.reuse, R22, RZ ;  /* 0x00000016087c723c */ /* 0x040fe200000418ff */
[----:B------:R-:W1:Y:S01]  /*40c0*/  LDSM.16.MT88.4 R20, [R218+0x500] ;  /* 0x00050000da14783b */ /* 0x000e620000004200 */
[----:B------:R3:W-:Y:S06]  /*40d0*/  MUFU.EX2 R235, R4 ;  /* 0x0000000400eb7308 */ /* 0x0007ec0000000800 */
[C---:B------:R-:W-:Y:S08]  /*40e0*/  HMMA.16816.F32.BF16 R140, R8.reuse, R30, RZ ;  /* 0x0000001e088c723c */ /* 0x040ff000000418ff */
[----:B------:R-:W-:Y:S01]  /*40f0*/  HMMA.16816.F32.BF16 R48, R8, R32, RZ ;  /* 0x000000200830723c */ /* 0x000fe200000418ff */
[----:B---3--:R-:W-:-:S04]  /*4100*/  FFMA.FTZ R4, R54, c[0x0][0x2d0], -R12 ;  /* 0x0000b40036047a23 */ /* 0x008fc8000001080c */
[----:B------:R3:W4:Y:S03]  /*4110*/  MUFU.EX2 R234, R4 ;  /* 0x0000000400ea7308 */ /* 0x0007260000000800 */
[C---:B------:R-:W-:Y:S01]  /*4120*/  HMMA.16816.F32.BF16 R152, R8.reuse, R34, RZ ;  /* 0x000000220898723c */ /* 0x040fe200000418ff */
[----:B------:R-:W5:Y:S07]  /*4130*/  LDSM.16.MT88.4 R32, [R217+0x2500] ;  /* 0x00250000d920783b */ /* 0x000f6e0000004200 */
[----:B------:R-:W-:Y:S01]  /*4140*/  HMMA.16816.F32.BF16 R44, R8, R36, RZ ;  /* 0x00000024082c723c */ /* 0x000fe200000418ff */
[----:B---3--:R-:W-:-:S07]  /*4150*/  FFMA.FTZ R4, R55, c[0x0][0x2d0], -R3 ;  /* 0x0000b40037047a23 */ /* 0x008fce0000010803 */
[C---:B------:R-:W-:Y:S01]  /*4160*/  HMMA.16816.F32.BF16 R156, R8.reuse, R38, RZ ;  /* 0x00000026089c723c */ /* 0x040fe200000418ff */
[----:B----4-:R-:W-:Y:S01]  /*4170*/  F2FP.BF16.PACK_AB R6, R234, R235 ;  /* 0x000000ebea06723e */ /* 0x010fe200000010ff */
[----:B------:R-:W-:Y:S01]  /*4180*/  LDSM.16.MT88.4 R36, [R218+0x2900] ;  /* 0x00290000da24783b */ /* 0x000fe20000004200 */
[----:B------:R3:W-:Y:S05]  /*4190*/  MUFU.EX2 R224, R4 ;  /* 0x0000000400e07308 */ /* 0x0007ea0000000800 */
[----:B------:R-:W-:Y:S01]  /*41a0*/  HMMA.16816.F32.BF16 R52, R8, R28, RZ ;  /* 0x0000001c0834723c */ /* 0x000fe200000418ff */
[----:B------:R-:W4:Y:S06]  /*41b0*/  LDSM.16.MT88.4 R28, [R218+0x1500] ;  /* 0x00150000da1c783b */ /* 0x000f2c0000004200 */
[----:B------:R-:W-:-:S02]  /*41c0*/  FFMA.FTZ R8, R133, c[0x0][0x2d0], -R0 ;  /* 0x0000b40085087a23 */ /* 0x000fc40000010800 */
[----:B------:R-:W-:Y:S02]  /*41d0*/  FADD.FTZ R9, R229, R228 ;  /* 0x000000e4e5097221 */ /* 0x000fe40000010000 */
[----:B------:R1:W-:Y:S01]  /*41e0*/  MUFU.EX2 R204, R8 ;  /* 0x0000000800cc7308 */ /* 0x0003e20000000800 */
[----:B---3--:R-:W-:Y:S02]  /*41f0*/  FFMA.FTZ R4, R100, c[0x0][0x2d0], -R3 ;  /* 0x0000b40064047a23 */ /* 0x008fe40000010803 */
[----:B------:R-:W-:-:S05]  /*4200*/  FADD.FTZ R11, R231, R9 ;  /* 0x00000009e70b7221 */ /* 0x000fca0000010000 */
[----:B------:R3:W2:Y:S01]  /*4210*/  MUFU.EX2 R227, R4 ;  /* 0x0000000400e37308 */ /* 0x0006a20000000800 */
[----:B-1----:R-:W-:-:S07]  /*4220*/  FFMA.FTZ R8, R132, c[0x0][0x2d0], -R0 ;  /* 0x0000b40084087a23 */ /* 0x002fce0000010800 */
[----:B------:R1:W-:Y:S01]  /*4230*/  MUFU.EX2 R202, R8 ;  /* 0x0000000800ca7308 */ /* 0x0003e20000000800 */
[----:B---3--:R-:W-:Y:S01]  /*4240*/  FFMA.FTZ R4, R101, c[0x0][0x2d0], -R3 ;  /* 0x0000b40065047a23 */ /* 0x008fe20000010803 */
[----:B--2---:R-:W-:-:S06]  /*4250*/  F2FP.BF16.PACK_AB R5, R227, R224 ;  /* 0x000000e0e305723e */ /* 0x004fcc00000010ff */
[----:B------:R2:W-:Y:S01]  /*4260*/  MUFU.EX2 R226, R4 ;  /* 0x0000000400e27308 */ /* 0x0005e20000000800 */
[----:B-1----:R-:W-:-:S07]  /*4270*/  FFMA.FTZ R8, R134, c[0x0][0x2d0], -R13 ;  /* 0x0000b40086087a23 */ /* 0x002fce000001080d */
[----:B------:R1:W-:Y:S01]  /*4280*/  MUFU.EX2 R198, R8 ;  /* 0x0000000800c67308 */ /* 0x0003e20000000800 */
[----:B--2---:R-:W-:-:S07]  /*4290*/  FFMA.FTZ R4, R105, c[0x0][0x2d0], -R3 ;  /* 0x0000b40069047a23 */ /* 0x004fce0000010803 */
[----:B------:R2:W3:Y:S01]  /*42a0*/  MUFU.EX2 R225, R4 ;  /* 0x0000000400e17308 */ /* 0x0004e20000000800 */
[----:B-1----:R-:W-:-:S07]  /*42b0*/  FFMA.FTZ R8, R135, c[0x0][0x2d0], -R13 ;  /* 0x0000b40087087a23 */ /* 0x002fce000001080d */
[----:B------:R1:W-:Y:S01]  /*42c0*/  MUFU.EX2 R199, R8 ;  /* 0x0000000800c77308 */ /* 0x0003e20000000800 */
[----:B--2---:R-:W-:Y:S01]  /*42d0*/  FFMA.FTZ R4, R106, c[0x0][0x2d0], -R0 ;  /* 0x0000b4006a047a23 */ /* 0x004fe20000010800 */
[----:B---3--:R-:W-:-:S06]  /*42e0*/  F2FP.BF16.PACK_AB R7, R225, R226 ;  /* 0x000000e2e107723e */ /* 0x008fcc00000010ff */
[----:B------:R2:W-:Y:S01]  /*42f0*/  MUFU.EX2 R207, R4 ;  /* 0x0000000400cf7308 */ /* 0x0005e20000000800 */
[----:B-1----:R-:W-:-:S07]  /*4300*/  FFMA.FTZ R8, R160, c[0x0][0x2d0], -R13 ;  /* 0x0000b400a0087a23 */ /* 0x002fce000001080d */
[----:B------:R1:W-:Y:S01]  /*4310*/  MUFU.EX2 R197, R8 ;  /* 0x0000000800c57308 */ /* 0x0003e20000000800 */
[----:B--2---:R-:W-:-:S07]  /*4320*/  FFMA.FTZ R4, R107, c[0x0][0x2d0], -R0 ;  /* 0x0000b4006b047a23 */ /* 0x004fce0000010800 */
[----:B------:R2:W3:Y:S01]  /*4330*/  MUFU.EX2 R206, R4 ;  /* 0x0000000400ce7308 */ /* 0x0004e20000000800 */
[----:B-1----:R-:W-:-:S07]  /*4340*/  FFMA.FTZ R8, R161, c[0x0][0x2d0], -R13 ;  /* 0x0000b400a1087a23 */ /* 0x002fce000001080d */
[----:B------:R1:W1:Y:S01]  /*4350*/  MUFU.EX2 R196, R8 ;  /* 0x0000000800c47308 */ /* 0x0002620000000800 */
[----:B--2---:R-:W-:-:S07]  /*4360*/  F2FP.BF16.PACK_AB R4, R236, R230 ;  /* 0x000000e6ec04723e */ /* 0x004fce00000010ff */
[----:B------:R-:W-:Y:S01]  /*4370*/  HMMA.16816.F32.BF16 R168, R4, R24, R120 ;  /* 0x0000001804a8723c */ /* 0x000fe20000041878 */
[----:B-1----:R-:W-:-:S07]  /*4380*/  FFMA.FTZ R8, R173, c[0x0][0x2d0], -R12 ;  /* 0x0000b400ad087a23 */ /* 0x002fce000001080c */
[C---:B------:R-:W-:Y:S01]  /*4390*/  HMMA.16816.F32.BF16 R164, R4.reuse, R20, R116 ;  /* 0x0000001404a4723c */ /* 0x040fe20000041874 */
[----:B------:R1:W-:Y:S07]  /*43a0*/  MUFU.EX2 R195, R8 ;  /* 0x0000000800c37308 */ /* 0x0003ee0000000800 */
[C---:B------:R-:W-:Y:S08]  /*43b0*/  HMMA.16816.F32.BF16 R148, R4.reuse, R16, R112 ;  /* 0x000000100494723c */ /* 0x040ff00000041870 */
[----:B-----5:R-:W-:Y:S01]  /*43c0*/  HMMA.16816.F32.BF16 R120, R4, R32, R96 ;  /* 0x000000200478723c */ /* 0x020fe20000041860 */
[----:B-1----:R-:W-:-:S04]  /*43d0*/  FFMA.FTZ R8, R172, c[0x0][0x2d0], -R12 ;  /* 0x0000b400ac087a23 */ /* 0x002fc8000001080c */
[----:B------:R1:W2:Y:S03]  /*43e0*/  MUFU.EX2 R194, R8 ;  /* 0x0000000800c27308 */ /* 0x0002a60000000800 */
[C---:B------:R-:W-:Y:S08]  /*43f0*/  HMMA.16816.F32.BF16 R112, R4.reuse, R40, R92 ;  /* 0x000000280470723c */ /* 0x040ff0000004185c */
[----:B------:R-:W-:Y:S01]  /*4400*/  HMMA.16816.F32.BF16 R116, R4, R26, R88 ;  /* 0x0000001a0474723c */ /* 0x000fe20000041858 */
[----:B-1----:R-:W-:-:S07]  /*4410*/  FFMA.FTZ R8, R163, c[0x0][0x2d0], -R12 ;  /* 0x0000b400a3087a23 */ /* 0x002fce000001080c */
[C---:B------:R-:W-:Y:S01]  /*4420*/  HMMA.16816.F32.BF16 R132, R4.reuse, R22, R84 ;  /* 0x000000160484723c */ /* 0x040fe20000041854 */
[----:B------:R1:W-:Y:S07]  /*4430*/  MUFU.EX2 R193, R8 ;  /* 0x0000000800c17308 */ /* 0x0003ee0000000800 */
[C---:B----4-:R-:W-:Y:S08]  /*4440*/  HMMA.16816.F32.BF16 R144, R4.reuse, R28, R108 ;  /* 0x0000001c0490723c */ /* 0x050ff0000004186c */
[----:B------:R-:W-:Y:S01]  /*4450*/  HMMA.16816.F32.BF16 R96, R4, R18, R80 ;  /* 0x000000120460723c */ /* 0x000fe20000041850 */
[----:B-1----:R-:W-:-:S04]  /*4460*/  FFMA.FTZ R8, R162, c[0x0][0x2d0], -R12 ;  /* 0x0000b400a2087a23 */ /* 0x002fc8000001080c */
[----:B------:R1:W4:Y:S03]  /*4470*/  MUFU.EX2 R192, R8 ;  /* 0x0000000800c07308 */ /* 0x0003260000000800 */
[C---:B------:R-:W-:Y:S08]  /*4480*/  HMMA.16816.F32.BF16 R92, R4.reuse, R30, R76 ;  /* 0x0000001e045c723c */ /* 0x040ff0000004184c */
[----:B------:R-:W-:Y:S01]  /*4490*/  HMMA.16816.F32.BF16 R88, R4, R34, R72 ;  /* 0x000000220458723c */ /* 0x000fe20000041848 */
[----:B-1----:R-:W-:-:S07]  /*44a0*/  FFMA.FTZ R8, R175, c[0x0][0x2d0], -R3 ;  /* 0x0000b400af087a23 */ /* 0x002fce0000010803 */
[----:B------:R-:W-:Y:S01]  /*44b0*/  HMMA.16816.F32.BF16 R84, R4, R42, R64 ;  /* 0x0000002a0454723c */ /* 0x000fe20000041840 */
[----:B------:R1:W-:Y:S06]  /*44c0*/  MUFU.EX2 R178, R8 ;  /* 0x0000000800b27308 */ /* 0x0003ec0000000800 */
[----:B---3--:R-:W-:Y:S02]  /*44d0*/  F2FP.BF16.PACK_AB R4, R206, R207 ;  /* 0x000000cfce04723e */ /* 0x008fe400000010ff */
[----:B------:R-:W-:Y:S02]  /*44e0*/  F2FP.BF16.PACK_AB R6, R202, R204 ;  /* 0x000000ccca06723e */ /* 0x000fe400000010ff */
[----:B------:R-:W-:-:S02]  /*44f0*/  F2FP.BF16.PACK_AB R5, R199, R198 ;  /* 0x000000c6c705723e */ /* 0x000fc400000010ff */
[----:B------:R-:W-:Y:S01]  /*4500*/  F2FP.BF16.PACK_AB R7, R196, R197 ;  /* 0x000000c5c407723e */ /* 0x000fe200000010ff */
[----:B-1----:R-:W-:-:S06]  /*4510*/  FFMA.FTZ R8, R174, c[0x0][0x2d0], -R3 ;  /* 0x0000b400ae087a23 */ /* 0x002fcc0000010803 */
[C---:B------:R-:W-:Y:S01]  /*4520*/  HMMA.16816.F32.BF16 R80, R4.reuse, R24, R68 ;  /* 0x000000180450723c */ /* 0x040fe20000041844 */
[----:B------:R1:W3:Y:S07]  /*4530*/  MUFU.EX2 R177, R8 ;  /* 0x0000000800b17308 */ /* 0x0002ee0000000800 */
[C---:B------:R-:W-:Y:S08]  /*4540*/  HMMA.16816.F32.BF16 R64, R4.reuse, R32, R48 ;  /* 0x000000200440723c */ /* 0x040ff00000041830 */
[----:B------:R-:W-:Y:S01]  /*4550*/  HMMA.16816.F32.BF16 R76, R4, R20, R60 ;  /* 0x00000014044c723c */ /* 0x000fe2000004183c */
[----:B-1----:R-:W-:-:S04]  /*4560*/  FFMA.FTZ R8, R176, c[0x0][0x2d0], -R3 ;  /* 0x0000b400b0087a23 */ /* 0x002fc80000010803 */
[----:B------:R1:W-:Y:S03]  /*4570*/  MUFU.EX2 R175, R8 ;  /* 0x0000000800af7308 */ /* 0x0003e60000000800 */
[C---:B------:R-:W-:Y:S08]  /*4580*/  HMMA.16816.F32.BF16 R72, R4.reuse, R16, R56 ;  /* 0x000000100448723c */ /* 0x040ff00000041838 */
[----:B------:R-:W-:Y:S01]  /*4590*/  HMMA.16816.F32.BF16 R68, R4, R28, R52 ;  /* 0x0000001c0444723c */ /* 0x000fe20000041834 */
[----:B-1----:R-:W-:-:S07]  /*45a0*/  FFMA.FTZ R8, R179, c[0x0][0x2d0], -R3 ;  /* 0x0000b400b3087a23 */ /* 0x002fce0000010803 */
[C---:B------:R-:W-:Y:S01]  /*45b0*/  HMMA.16816.F32.BF16 R180, R4.reuse, R40, R44 ;  /* 0x0000002804b4723c */ /* 0x040fe2000004182c */
[----:B------:R1:W5:Y:S07]  /*45c0*/  MUFU.EX2 R176, R8 ;  /* 0x0000000800b07308 */ /* 0x00036e0000000800 */
[C---:B------:R-:W-:Y:S01]  /*45d0*/  HMMA.16816.F32.BF16 R48, R4.reuse, R18, R124 ;  /* 0x000000120430723c */ /* 0x040fe2000004187c */
[----:B------:R-:W2:Y:S07]  /*45e0*/  LDSM.16.MT88.4 R16, [R218+0x900] ;  /* 0x00090000da10783b */ /* 0x000eae0000004200 */
[C---:B------:R-:W-:Y:S01]  /*45f0*/  HMMA.16816.F32.BF16 R60, R4.reuse, R26, R136 ;  /* 0x0000001a043c723c */ /* 0x040fe20000041888 */
[--C-:B-1----:R-:W-:Y:S01]  /*4600*/  FFMA.FTZ R8, R184, c[0x0][0x2d0], -R0.reuse ;  /* 0x0000b400b8087a23 */ /* 0x102fe20000010800 */
[----:B------:R-:W1:Y:S03]  /*4610*/  LDSM.16.MT88.4 R24, [R217+0x900] ;  /* 0x00090000d918783b */ /* 0x000e660000004200 */
[----:B------:R3:W-:Y:S01]  /*4620*/  MUFU.EX2 R174, R8 ;  /* 0x0000000800ae7308 */ /* 0x0007e20000000800 */
[----:B------:R-:W-:Y:S02]  /*4630*/  LDSM.16.MT88.4 R136, [R218+0xd00] ;  /* 0x000d0000da88783b */ /* 0x000fe40000004200 */
[C---:B------:R-:W-:Y:S02]  /*4640*/  HMMA.16816.F32.BF16 R52, R4.reuse, R22, R128 ;  /* 0x000000160434723c */ /* 0x040fe40000041880 */
[----:B------:R-:W1:Y:S06]  /*4650*/  LDSM.16.MT88.4 R20, [R217+0x1900] ;  /* 0x00190000d914783b */ /* 0x000e6c0000004200 */
[----:B------:R-:W-:Y:S01]  /*4660*/  HMMA.16816.F32.BF16 R44, R4, R30, R140 ;  /* 0x0000001e042c723c */ /* 0x000fe2000004188c */
[----:B------:R-:W1:Y:S01]  /*4670*/  LDSM.16.MT88.4 R28, [R218+0x1900] ;  /* 0x00190000da1c783b */ /* 0x000e620000004200 */
[----:B---3--:R-:W-:-:S06]  /*4680*/  FFMA.FTZ R8, R186, c[0x0][0x2d0], -R0 ;  /* 0x0000b400ba087a23 */ /* 0x008fcc0000010800 */
[C---:B------:R-:W-:Y:S01]  /*4690*/  HMMA.16816.F32.BF16 R56, R4.reuse, R34, R152 ;  /* 0x000000220438723c */ /* 0x040fe20000041898 */
[----:B------:R3:W1:Y:S01]  /*46a0*/  MUFU.EX2 R107, R8 ;  /* 0x00000008006b7308 */ /* 0x0006620000000800 */
[----:B------:R-:W1:Y:S04]  /*46b0*/  LDSM.16.MT88.4 R32, [R217+0x2900] ;  /* 0x00290000d920783b */ /* 0x000e680000004200 */
[----:B------:R-:W1:Y:S02]  /*46c0*/  LDSM.16.MT88.4 R152, [R217+0x1d00] ;  /* 0x001d0000d998783b */ /* 0x000e640000004200 */
[----:B------:R-:W-:Y:S07]  /*46d0*/  HMMA.16816.F32.BF16 R40, R4, R42, R156 ;  /* 0x0000002a0428723c */ /* 0x000fee000004189c */
[----:B--2---:R-:W-:Y:S01]  /*46e0*/  F2FP.BF16.PACK_AB R4, R194, R195 ;  /* 0x000000c3c204723e */ /* 0x004fe200000010ff */
[----:B---3--:R-:W-:Y:S01]  /*46f0*/  FFMA.FTZ R8, R187, c[0x0][0x2d0], -R0 ;  /* 0x0000b400bb087a23 */ /* 0x008fe20000010800 */
[----:B----4-:R-:W-:-:S02]  /*4700*/  F2FP.BF16.PACK_AB R6, R192, R193 ;  /* 0x000000c1c006723e */ /* 0x010fc400000010ff */
[----:B------:R-:W-:Y:S01]  /*4710*/  F2FP.BF16.PACK_AB R5, R177, R178 ;  /* 0x000000b2b105723e */ /* 0x000fe200000010ff */
[----:B------:R2:W-:Y:S01]  /*4720*/  MUFU.EX2 R172, R8 ;  /* 0x0000000800ac7308 */ /* 0x0005e20000000800 */
[----:B-----5:R-:W-:-:S07]  /*4730*/  F2FP.BF16.PACK_AB R7, R176, R175 ;  /* 0x000000afb007723e */ /* 0x020fce00000010ff */
[----:B------:R-:W-:Y:S01]  /*4740*/  HMMA.16816.F32.BF16 R128, R4, R16, R164 ;  /* 0x000000100480723c */ /* 0x000fe200000418a4 */
[----:B--2---:R-:W-:-:S07]  /*4750*/  FFMA.FTZ R8, R185, c[0x0][0x2d0], -R0 ;  /* 0x0000b400b9087a23 */ /* 0x004fce0000010800 */
[C---:B-1----:R-:W-:Y:S01]  /*4760*/  HMMA.16816.F32.BF16 R108, R4.reuse, R24, R168 ;  /* 0x00000018046c723c */ /* 0x042fe200000418a8 */
[----:B------:R-:W-:Y:S01]  /*4770*/  LDSM.16.MT88.4 R168, [R218+0x1d00] ;  /* 0x001d0000daa8783b */ /* 0x000fe20000004200 */
[----:B------:R1:W2:Y:S06]  /*4780*/  MUFU.EX2 R173, R8 ;  /* 0x0000000800ad7308 */ /* 0x0002ac0000000800 */
[C---:B------:R-:W-:Y:S08]  /*4790*/  HMMA.16816.F32.BF16 R148, R4.reuse, R20, R148 ;  /* 0x000000140494723c */ /* 0x040ff00000041894 */
[----:B------:R-:W-:Y:S01]  /*47a0*/  HMMA.16816.F32.BF16 R160, R4, R28, R144 ;  /* 0x0000001c04a0723c */ /* 0x000fe20000041890 */
[----:B-1----:R-:W-:-:S04]  /*47b0*/  FFMA.FTZ R8, R191, c[0x0][0x2d0], -R13 ;  /* 0x0000b400bf087a23 */ /* 0x002fc8000001080d */
[----:B------:R1:W-:Y:S03]  /*47c0*/  MUFU.EX2 R106, R8 ;  /* 0x00000008006a7308 */ /* 0x0003e60000000800 */
[C---:B------:R-:W-:Y:S01]  /*47d0*/  HMMA.16816.F32.BF16 R184, R4.reuse, R32, R120 ;  /* 0x0000002004b8723c */ /* 0x040fe20000041878 */
[----:B------:R-:W-:Y:S07]  /*47e0*/  LDSM.16.MT88.4 R120, [R217+0xd00] ;  /* 0x000d0000d978783b */ /* 0x000fee0000004200 */
[----:B------:R-:W-:Y:S01]  /*47f0*/  HMMA.16816.F32.BF16 R116, R4, R26, R116 ;  /* 0x0000001a0474723c */ /* 0x000fe20000041874 */
[----:B-1----:R-:W-:-:S07]  /*4800*/  FFMA.FTZ R8, R190, c[0x0][0x2d0], -R13 ;  /* 0x0000b400be087a23 */ /* 0x002fce000001080d */
[C---:B------:R-:W-:Y:S01]  /*4810*/  HMMA.16816.F32.BF16 R132, R4.reuse, R18, R132 ;  /* 0x000000120484723c */ /* 0x040fe20000041884 */
[----:B------:R1:W3:Y:S07]  /*4820*/  MUFU.EX2 R105, R8 ;  /* 0x0000000800697308 */ /* 0x0002ee0000000800 */
[C---:B------:R-:W-:Y:S08]  /*4830*/  HMMA.16816.F32.BF16 R96, R4.reuse, R22, R96 ;  /* 0x000000160460723c */ /* 0x040ff00000041860 */
[----:B------:R-:W-:Y:S01]  /*4840*/  HMMA.16816.F32.BF16 R164, R4, R30, R92 ;  /* 0x0000001e04a4723c */ /* 0x000fe2000004185c */
[----:B-1----:R-:W-:-:S04]  /*4850*/  FFMA.FTZ R8, R189, c[0x0][0x2d0], -R13 ;  /* 0x0000b400bd087a23 */ /* 0x002fc8000001080d */
[----:B------:R1:W-:Y:S03]  /*4860*/  MUFU.EX2 R101, R8 ;  /* 0x0000000800657308 */ /* 0x0003e60000000800 */
[----:B------:R-:W-:Y:S01]  /*4870*/  HMMA.16816.F32.BF16 R88, R4, R34, R88 ;  /* 0x000000220458723c */ /* 0x000fe20000041858 */
[----:B-1----:R-:W-:-:S07]  /*4880*/  FFMA.FTZ R8, R188, c[0x0][0x2d0], -R13 ;  /* 0x0000b400bc087a23 */ /* 0x002fce000001080d */
[C---:B------:R-:W-:Y:S01]  /*4890*/  HMMA.16816.F32.BF16 R188, R4.reuse, R36, R112 ;  /* 0x0000002404bc723c */ /* 0x040fe20000041870 */
[----:B------:R1:W4:Y:S07]  /*48a0*/  MUFU.EX2 R100, R8 ;  /* 0x0000000800647308 */ /* 0x00032e0000000800 */
[----:B------:R-:W-:Y:S07]  /*48b0*/  HMMA.16816.F32.BF16 R112, R4, R38, R84 ;  /* 0x000000260470723c */ /* 0x000fee0000041854 */
[----:B------:R-:W-:-:S02]  /*48c0*/  F2FP.BF16.PACK_AB R4, R107, R174 ;  /* 0x000000ae6b04723e */ /* 0x000fc400000010ff */
[----:B--2---:R-:W-:Y:S01]  /*48d0*/  F2FP.BF16.PACK_AB R6, R173, R172 ;  /* 0x000000acad06723e */ /* 0x004fe200000010ff */
[----:B-1----:R-:W-:Y:S01]  /*48e0*/  FFMA.FTZ R8, R205, c[0x0][0x2d0], -R12 ;  /* 0x0000b400cd087a23 */ /* 0x002fe2000001080c */
[----:B---3--:R-:W-:Y:S02]  /*48f0*/  F2FP.BF16.PACK_AB R5, R105, R106 ;  /* 0x0000006a6905723e */ /* 0x008fe400000010ff */
[----:B----4-:R-:W-:-:S07]  /*4900*/  F2FP.BF16.PACK_AB R7, R100, R101 ;  /* 0x000000656407723e */ /* 0x010fce00000010ff */
[C---:B------:R-:W-:Y:S01]  /*4910*/  HMMA.16816.F32.BF16 R60, R4.reuse, R26, R60 ;  /* 0x0000001a043c723c */ /* 0x040fe2000004183c */
[----:B------:R1:W-:Y:S07]  /*4920*/  MUFU.EX2 R27, R8 ;  /* 0x00000008001b7308 */ /* 0x0003ee0000000800 */
[C---:B------:R-:W-:Y:S01]  /*4930*/  HMMA.16816.F32.BF16 R156, R4.reuse, R24, R80 ;  /* 0x00000018049c723c */ /* 0x040fe20000041850 */
[----:B------:R-:W2:Y:S07]  /*4940*/  LDSM.16.MT88.4 R80, [R217+0x2d00] ;  /* 0x002d0000d950783b */ /* 0x000eae0000004200 */
[----:B------:R-:W-:Y:S01]  /*4950*/  HMMA.16816.F32.BF16 R48, R4, R22, R48 ;  /* 0x000000160430723c */ /* 0x000fe20000041830 */
[----:B-1----:R-:W-:-:S04]  /*4960*/  FFMA.FTZ R8, R210, c[0x0][0x2d0], -R12 ;  /* 0x0000b400d2087a23 */ /* 0x002fc8000001080c */
[----:B------:R1:W3:Y:S03]  /*4970*/  MUFU.EX2 R26, R8 ;  /* 0x00000008001a7308 */ /* 0x0002e60000000800 */
[C---:B------:R-:W-:Y:S08]  /*4980*/  HMMA.16816.F32.BF16 R140, R4.reuse, R20, R72 ;  /* 0x00000014048c723c */ /* 0x040ff00000041848 */
[----:B------:R-:W-:Y:S01]  /*4990*/  HMMA.16816.F32.BF16 R52, R4, R18, R52 ;  /* 0x000000120434723c */ /* 0x000fe20000041834 */
[----:B-1----:R-:W-:Y:S01]  /*49a0*/  FFMA.FTZ R8, R211, c[0x0][0x2d0], -R12 ;  /* 0x0000b400d3087a23 */ /* 0x002fe2000001080c */
[----:B---3--:R-:W-:-:S06]  /*49b0*/  F2FP.BF16.PACK_AB R92, R26, R27 ;  /* 0x0000001b1a5c723e */ /* 0x008fcc00000010ff */
[C---:B------:R-:W-:Y:S01]  /*49c0*/  HMMA.16816.F32.BF16 R124, R4.reuse, R16, R76 ;  /* 0x00000010047c723c */ /* 0x040fe2000004184c */
[----:B------:R1:W-:Y:S07]  /*49d0*/  MUFU.EX2 R25, R8 ;  /* 0x0000000800197308 */ /* 0x0003ee0000000800 */
[C---:B------:R-:W-:Y:S08]  /*49e0*/  HMMA.16816.F32.BF16 R68, R4.reuse, R28, R68 ;  /* 0x0000001c0444723c */ /* 0x040ff00000041844 */
        /* <DEDUP_REMOVED lines=9> */
[----:B------:R-:W-:Y:S01]  /*4a80*/  HMMA.16816.F32.BF16 R40, R4, R38, R40 ;  /* 0x000000260428723c */ /* 0x000fe20000041828 */
[----:B------:R-:W3:Y:S01]  /*4a90*/  LDSM.16.MT88.4 R4, [R218+0x2d00] ;  /* 0x002d0000da04783b */ /* 0x000ee20000004200 */
[----:B-1----:R-:W-:-:S04]  /*4aa0*/  FFMA.FTZ R8, R203, c[0x0][0x2d0], -R3 ;  /* 0x0000b400cb087a23 */ /* 0x002fc80000010803 */
[----:B------:R1:W4:Y:S02]  /*4ab0*/  MUFU.EX2 R22, R8 ;  /* 0x0000000800167308 */ /* 0x0003240000000800 */
[--C-:B-1----:R-:W-:Y:S01]  /*4ac0*/  FFMA.FTZ R8, R201, c[0x0][0x2d0], -R3.reuse ;  /* 0x0000b400c9087a23 */ /* 0x102fe20000010803 */
[----:B----4-:R-:W-:Y:S01]  /*4ad0*/  F2FP.BF16.PACK_AB R93, R22, R23 ;  /* 0x00000017165d723e */ /* 0x010fe200000010ff */
[----:B------:R-:W-:-:S04]  /*4ae0*/  FFMA.FTZ R3, R209, c[0x0][0x2d0], -R3 ;  /* 0x0000b400d1037a23 */ /* 0x000fc80000010803 */
[----:B------:R1:W-:Y:S08]  /*4af0*/  MUFU.EX2 R20, R8 ;  /* 0x0000000800147308 */ /* 0x0003f00000000800 */
[----:B------:R4:W5:Y:S01]  /*4b00*/  MUFU.EX2 R21, R3 ;  /* 0x0000000300157308 */ /* 0x0009620000000800 */
[----:B-1----:R-:W-:-:S04]  /*4b10*/  FADD.FTZ R8, R249, R247 ;  /* 0x000000f7f9087221 */ /* 0x002fc80000010000 */
[----:B------:R-:W-:Y:S02]  /*4b20*/  FADD.FTZ R10, R246, R8 ;  /* 0x00000008f60a7221 */ /* 0x000fe40000010000 */
[----:B----4-:R-:W-:Y:S01]  /*4b30*/  FFMA.FTZ R3, R208, c[0x0][0x2d0], -R0 ;  /* 0x0000b400d0037a23 */ /* 0x010fe20000010800 */
[----:B-----5:R-:W-:-:S03]  /*4b40*/  F2FP.BF16.PACK_AB R95, R21, R20 ;  /* 0x00000014155f723e */ /* 0x020fc600000010ff */
[----:B------:R1:W-:Y:S04]  /*4b50*/  MUFU.EX2 R19, R3 ;  /* 0x0000000300137308 */ /* 0x0003e80000000800 */
[C---:B------:R-:W-:Y:S08]  /*4b60*/  HMMA.16816.F32.BF16 R144, R92.reuse, R152, R148 ;  /* 0x000000985c90723c */ /* 0x040ff00000041894 */
[----:B------:R-:W-:Y:S01]  /*4b70*/  HMMA.16816.F32.BF16 R148, R92, R154, R96 ;  /* 0x0000009a5c94723c */ /* 0x000fe20000041860 */
[----:B-1----:R-:W-:-:S04]  /*4b80*/  FFMA.FTZ R3, R15, c[0x0][0x2d0], -R0 ;  /* 0x0000b4000f037a23 */ /* 0x002fc80000010800 */
[----:B------:R1:W4:Y:S03]  /*4b90*/  MUFU.EX2 R18, R3 ;  /* 0x0000000300127308 */ /* 0x0003260000000800 */
[C---:B--2---:R-:W-:Y:S08]  /*4ba0*/  HMMA.16816.F32.BF16 R76, R92.reuse, R82, R88 ;  /* 0x000000525c4c723c */ /* 0x044ff00000041858 */
[----:B---3--:R-:W-:Y:S01]  /*4bb0*/  HMMA.16816.F32.BF16 R88, R92, R4, R188 ;  /* 0x000000045c58723c */ /* 0x008fe200000418bc */
[--C-:B-1----:R-:W-:Y:S01]  /*4bc0*/  FFMA.FTZ R3, R215, c[0x0][0x2d0], -R0.reuse ;  /* 0x0000b400d7037a23 */ /* 0x102fe20000010800 */
[----:B----4-:R-:W-:Y:S01]  /*4bd0*/  F2FP.BF16.PACK_AB R96, R18, R19 ;  /* 0x000000131260723e */ /* 0x010fe200000010ff */
[----:B------:R-:W-:-:S05]  /*4be0*/  FFMA.FTZ R0, R222, c[0x0][0x2d0], -R0 ;  /* 0x0000b400de007a23 */ /* 0x000fca0000010800 */
[C---:B------:R-:W-:Y:S01]  /*4bf0*/  HMMA.16816.F32.BF16 R108, R92.reuse, R120, R108 ;  /* 0x000000785c6c723c */ /* 0x040fe2000004186c */
[----:B------:R1:W-:Y:S07]  /*4c00*/  MUFU.EX2 R17, R3 ;  /* 0x0000000300117308 */ /* 0x0003ee0000000800 */
[C---:B------:R-:W-:Y:S01]  /*4c10*/  HMMA.16816.F32.BF16 R116, R92.reuse, R122, R116 ;  /* 0x0000007a5c74723c */ /* 0x040fe20000041874 */
[----:B------:R2:W3:Y:S07]  /*4c20*/  MUFU.EX2 R16, R0 ;  /* 0x0000000000107308 */ /* 0x0004ee0000000800 */
[----:B------:R-:W-:Y:S01]  /*4c30*/  HMMA.16816.F32.BF16 R128, R92, R136, R128 ;  /* 0x000000885c80723c */ /* 0x000fe20000041880 */
[----:B-1----:R-:W-:-:S04]  /*4c40*/  FADD.FTZ R3, R245, R243 ;  /* 0x000000f3f5037221 */ /* 0x002fc80000010000 */
[----:B------:R-:W-:Y:S02]  /*4c50*/  FADD.FTZ R9, R242, R3 ;  /* 0x00000003f2097221 */ /* 0x000fe40000010000 */
[----:B------:R-:W-:Y:S01]  /*4c60*/  FADD.FTZ R3, R248, R10 ;  /* 0x0000000af8037221 */ /* 0x000fe20000010000 */
[----:B------:R-:W-:Y:S01]  /*4c70*/  HMMA.16816.F32.BF16 R132, R92, R138, R132 ;  /* 0x0000008a5c84723c */ /* 0x000fe20000041884 */
[----:B--2---:R-:W-:Y:S01]  /*4c80*/  FFMA.FTZ R0, R237, c[0x0][0x2d0], -R13 ;  /* 0x0000b400ed007a23 */ /* 0x004fe2000001080d */
[----:B---3--:R-:W-:-:S03]  /*4c90*/  F2FP.BF16.PACK_AB R98, R16, R17 ;  /* 0x000000111062723e */ /* 0x008fc600000010ff */
[----:B------:R1:W-:Y:S03]  /*4ca0*/  MUFU.EX2 R12, R0 ;  /* 0x00000000000c7308 */ /* 0x0003e60000000800 */
[C---:B------:R-:W-:Y:S08]  /*4cb0*/  HMMA.16816.F32.BF16 R160, R92.reuse, R168, R160 ;  /* 0x000000a85ca0723c */ /* 0x040ff000000418a0 */
[----:B------:R-:W-:Y:S01]  /*4cc0*/  HMMA.16816.F32.BF16 R164, R92, R170, R164 ;  /* 0x000000aa5ca4723c */ /* 0x000fe200000418a4 */
[----:B-1----:R-:W-:-:S07]  /*4cd0*/  FFMA.FTZ R0, R223, c[0x0][0x2d0], -R13 ;  /* 0x0000b400df007a23 */ /* 0x002fce000001080d */
[C---:B------:R-:W-:Y:S01]  /*4ce0*/  HMMA.16816.F32.BF16 R72, R92.reuse, R80, R184 ;  /* 0x000000505c48723c */ /* 0x040fe200000418b8 */
[----:B------:R1:W2:Y:S07]  /*4cf0*/  MUFU.EX2 R14, R0 ;  /* 0x00000000000e7308 */ /* 0x0002ae0000000800 */
[----:B------:R-:W-:Y:S01]  /*4d00*/  HMMA.16816.F32.BF16 R92, R92, R6, R112 ;  /* 0x000000065c5c723c */ /* 0x000fe20000041870 */
[----:B-1----:R-:W-:Y:S01]  /*4d10*/  FFMA.FTZ R0, R214, c[0x0][0x2d0], -R13 ;  /* 0x0000b400d6007a23 */ /* 0x002fe2000001080d */
[----:B--2---:R-:W-:-:S03]  /*4d20*/  F2FP.BF16.PACK_AB R97, R14, R12 ;  /* 0x0000000c0e61723e */ /* 0x004fc600000010ff */
[----:B------:R1:W-:Y:S02]  /*4d30*/  MUFU.EX2 R15, R0 ;  /* 0x00000000000f7308 */ /* 0x0003e40000000800 */
[----:B-1----:R-:W-:-:S06]  /*4d40*/  FFMA.FTZ R0, R212, c[0x0][0x2d0], -R13 ;  /* 0x0000b400d4007a23 */ /* 0x002fcc000001080d */
[----:B------:R1:W2:Y:S02]  /*4d50*/  MUFU.EX2 R13, R0 ;  /* 0x00000000000d7308 */ /* 0x0002a40000000800 */
[----:B-1----:R-:W-:Y:S01]  /*4d60*/  FADD.FTZ R0, R239, R232 ;  /* 0x000000e8ef007221 */ /* 0x002fe20000010000 */
[----:B--2---:R-:W-:-:S03]  /*4d70*/  F2FP.BF16.PACK_AB R99, R13, R15 ;  /* 0x0000000f0d63723e */ /* 0x004fc600000010ff */
[----:B------:R-:W-:-:S04]  /*4d80*/  FADD.FTZ R0, R240, R0 ;  /* 0x00000000f0007221 */ /* 0x000fc80000010000 */
[----:B------:R-:W-:Y:S01]  /*4d90*/  FADD.FTZ R8, R241, R0 ;  /* 0x00000000f1087221 */ /* 0x000fe20000010000 */
[----:B------:R-:W-:Y:S01]  /*4da0*/  HMMA.16816.F32.BF16 R84, R96, R4, R84 ;  /* 0x000000046054723c */ /* 0x000fe20000041854 */
[----:B------:R-:W-:Y:S02]  /*4db0*/  FADD.FTZ R0, R244, R9 ;  /* 0x00000009f4007221 */ /* 0x000fe40000010000 */
[----:B------:R-:W-:-:S04]  /*4dc0*/  FADD.FTZ R9, R207, R8 ;  /* 0x00000008cf097221 */ /* 0x000fc80000010000 */
        /* <DEDUP_REMOVED lines=54> */
[----:B------:R-:W-:Y:S01]  /*5130*/  FADD.FTZ R5, R20, R5 ;  /* 0x0000000514057221 */ /* 0x000fe20000010000 */
[----:B------:R1:W-:Y:S01]  /*5140*/  STL [R1], R0 ;  /* 0x0000000001007387 */ /* 0x0003e20000100800 */
[----:B------:R-:W-:Y:S02]  /*5150*/  FADD.FTZ R4, R25, R4 ;  /* 0x0000000419047221 */ /* 0x000fe40000010000 */
[----:B------:R-:W-:Y:S02]  /*5160*/  FADD.FTZ R6, R13, R3 ;  /* 0x000000030d067221 */ /* 0x000fe40000010000 */
[----:B------:R-:W-:-:S03]  /*5170*/  FADD.FTZ R3, R24, R4 ;  /* 0x0000000418037221 */ /* 0x000fc60000010000 */
[----:B------:R2:W-:Y:S01]  /*5180*/  STL [R1+0x4], R6 ;  /* 0x0000040601007387 */ /* 0x0005e20000100800 */
[----:B-1----:R-:W-:-:S05]  /*5190*/  FADD.FTZ R0, R21, R5 ;  /* 0x0000000515007221 */ /* 0x002fca0000010000 */
[----:B------:R2:W-:Y:S04]  /*51a0*/  STL [R1+0xc], R0 ;  /* 0x00000c0001007387 */ /* 0x0005e80000100800 */
[----:B------:R2:W-:Y:S01]  /*51b0*/  STL [R1+0x8], R3 ;  /* 0x0000080301007387 */ /* 0x0005e20000100800 */
[----:B------:R-:W-:Y:S05]  /*51c0*/  @!P0 BRA `(.L_x_28) ;  /* 0x00003ff000008947 */ /* 0x000fea0003800000 */
[----:B------:R-:W3:Y:S04]  /*51d0*/  LDL.64 R32, [R1+0x48] ;  /* 0x0000480001207983 */ /* 0x000ee80000100a00 */
[----:B------:R-:W4:Y:S04]  /*51e0*/  LDL.64 R30, [R1+0x50] ;  /* 0x00005000011e7983 */ /* 0x000f280000100a00 */
[----:B------:R-:W5:Y:S04]  /*51f0*/  LDL.64 R28, [R1+0x40] ;  /* 0x00004000011c7983 */ /* 0x000f680000100a00 */
[----:B--2---:R-:W2:Y:S01]  /*5200*/  LDL.64 R210, [R1+0x38] ;  /* 0x0000380001d27983 */ /* 0x004ea20000100a00 */
[----:B------:R-:W-:Y:S01]  /*5210*/  IMAD.MOV.U32 R106, RZ, RZ, R2 ;  /* 0x000000ffff6a7224 */ /* 0x000fe200078e0002 */
[----:B------:R-:W-:Y:S01]  /*5220*/  LEA.HI.SX32 R234, R250, 0xfffffffe, 0x1a ;  /* 0xfffffffefaea7811 */ /* 0x000fe200078fd2ff */
[----:B------:R-:W-:Y:S01]  /*5230*/  IMAD.MOV.U32 R100, RZ, RZ, R103 ;  /* 0x000000ffff647224 */ /* 0x000fe200078e0067 */
[C---:B------:R-:W-:Y:S01]  /*5240*/  IADD3 R232, R221.reuse, 0x400, RZ ;  /* 0x00000400dde87810 */ /* 0x040fe20007ffe0ff */
[----:B------:R-:W-:Y:S01]  /*5250*/  IMAD.MOV.U32 R3, RZ, RZ, R104 ;  /* 0x000000ffff037224 */ /* 0x000fe200078e0068 */
[C---:B------:R-:W-:Y:S01]  /*5260*/  IADD3 R231, R221.reuse, 0x800, RZ ;  /* 0x00000800dde77810 */ /* 0x040fe20007ffe0ff */
[----:B------:R-:W-:Y:S01]  /*5270*/  IMAD.MOV.U32 R105, RZ, RZ, R102 ;  /* 0x000000ffff697224 */ /* 0x000fe200078e0066 */
[----:B------:R-:W-:-:S02]  /*5280*/  IADD3 R230, R221, 0xc00, RZ ;  /* 0x00000c00dde67810 */ /* 0x000fc40007ffe0ff */
[C---:B------:R-:W-:Y:S02]  /*5290*/  IADD3 R229, R221.reuse, 0x1000, RZ ;  /* 0x00001000dde57810 */ /* 0x040fe40007ffe0ff */
[C---:B------:R-:W-:Y:S02]  /*52a0*/  IADD3 R228, R221.reuse, 0x1400, RZ ;  /* 0x00001400dde47810 */ /* 0x040fe40007ffe0ff */
[C---:B------:R-:W-:Y:S02]  /*52b0*/  IADD3 R227, R221.reuse, 0x1800, RZ ;  /* 0x00001800dde37810 */ /* 0x040fe40007ffe0ff */
[C---:B------:R-:W-:Y:S02]  /*52c0*/  IADD3 R226, R221.reuse, 0x1c00, RZ ;  /* 0x00001c00dde27810 */ /* 0x040fe40007ffe0ff */
[C---:B------:R-:W-:Y:S02]  /*52d0*/  IADD3 R225, R221.reuse, 0x2000, RZ ;  /* 0x00002000dde17810 */ /* 0x040fe40007ffe0ff */
[----:B------:R-:W-:-:S02]  /*52e0*/  IADD3 R224, R221, 0x2400, RZ ;  /* 0x00002400dde07810 */ /* 0x000fc40007ffe0ff */
[C---:B------:R-:W-:Y:S02]  /*52f0*/  IADD3 R223, R221.reuse, 0x2800, RZ ;  /* 0x00002800dddf7810 */ /* 0x040fe40007ffe0ff */
[----:B------:R-:W-:Y:S02]  /*5300*/  IADD3 R222, R221, 0x2c00, RZ ;  /* 0x00002c00ddde7810 */ /* 0x000fe40007ffe0ff */
[C---:B---3--:R-:W-:Y:S02]  /*5310*/  IADD3 R0, P3, R32.reuse, 0x20, RZ ;  /* 0x0000002020007810 */ /* 0x048fe40007f7e0ff */
[----:B------:R-:W-:Y:S02]  /*5320*/  IADD3 R4, P2, R32, 0x40, RZ ;  /* 0x0000004020047810 */ /* 0x000fe40007f5e0ff */
[C---:B----4-:R-:W-:Y:S01]  /*5330*/  IADD3 R2, P1, R30.reuse, 0x20, RZ ;  /* 0x000000201e027810 */ /* 0x050fe20007f3e0ff */
[----:B------:R1:W-:Y:S04]  /*5340*/  STL [R1+0x2c], R0 ;  /* 0x00002c0001007387 */ /* 0x0003e80000100800 */
[----:B------:R5:W-:Y:S04]  /*5350*/  STL [R1+0x24], R4 ;  /* 0x0000240401007387 */ /* 0x000be80000100800 */
[----:B------:R2:W-:Y:S01]  /*5360*/  STL [R1+0x1c], R2 ;  /* 0x00001c0201007387 */ /* 0x0005e20000100800 */
[----:B-1----:R-:W-:Y:S01]  /*5370*/  IADD3 R0, P0, R30, 0x40, RZ ;  /* 0x000000401e007810 */ /* 0x002fe20007f1e0ff */
[----:B-----5:R-:W-:-:S04]  /*5380*/  IMAD.X R4, RZ, RZ, R29, P2 ;  /* 0x000000ffff047224 */ /* 0x020fc800010e061d */
[----:B------:R1:W-:Y:S01]  /*5390*/  STL [R1+0x14], R0 ;  /* 0x0000140001007387 */ /* 0x0003e20000100800 */
[----:B--2---:R-:W-:Y:S02]  /*53a0*/  IMAD.X R2, RZ, RZ, R211, P1 ;  /* 0x000000ffff027224 */ /* 0x004fe400008e06d3 */
[----:B-1----:R-:W-:-:S05]  /*53b0*/  IMAD.X R0, RZ, RZ, R29, P3 ;  /* 0x000000ffff007224 */ /* 0x002fca00018e061d */
[----:B------:R1:W-:Y:S04]  /*53c0*/  STL [R1+0x28], R0 ;  /* 0x0000280001007387 */ /* 0x0003e80000100800 */
[----:B------:R2:W-:Y:S01]  /*53d0*/  STL [R1+0x20], R4 ;  /* 0x0000200401007387 */ /* 0x0005e20000100800 */
[----:B-1----:R-:W-:-:S05]  /*53e0*/  IMAD.X R0, RZ, RZ, R211, P0 ;  /* 0x000000ffff007224 */ /* 0x002fca00000e06d3 */
[----:B------:R2:W-:Y:S04]  /*53f0*/  STL [R1+0x10], R0 ;  /* 0x0000100001007387 */ /* 0x0005e80000100800 */
[----:B------:R2:W-:Y:S02]  /*5400*/  STL [R1+0x18], R2 ;  /* 0x0000180201007387 */ /* 0x0005e40000100800 */
.L_x_29:
[----:B--2---:R-:W2:Y:S01]  /*5410*/  LDL R0, [R1+0x58] ;  /* 0x0000580001007983 */ /* 0x004ea20000100800 */
[----:B------:R-:W-:Y:S04]  /*5420*/  DEPBAR.LE SB0, 0x0 ;  /* 0x000080000000791a */ /* 0x000fe80000000000 */
[----:B------:R-:W3:Y:S01]  /*5430*/  LDL.64 R194, [R1+0x48] ;  /* 0x0000480001c27983 */ /* 0x000ee20000100a00 */
[----:B------:R-:W-:Y:S01]  /*5440*/  IMAD.WIDE.U32 R44, R234, c[0x0][0x208], RZ ;  /* 0x00008200ea2c7a25 */ /* 0x000fe200078e00ff */
[----:B------:R-:W-:Y:S02]  /*5450*/  MOV R54, c[0x0][0x208] ;  /* 0x0000820000367a02 */ /* 0x000fe40000000f00 */
[----:B------:R-:W-:Y:S02]  /*5460*/  MOV R55, c[0x0][0x20c] ;  /* 0x0000830000377a02 */ /* 0x000fe40000000f00 */
[----:B------:R-:W4:Y:S01]  /*5470*/  LDL R101, [R1+0x2c] ;  /* 0x00002c0001657983 */ /* 0x000f220000100800 */
[----:B------:R-:W-:Y:S03]  /*5480*/  SHF.L.U32 R52, R44, 0x6, RZ ;  /* 0x000000062c347819 */ /* 0x000fe600000006ff */
[----:B------:R-:W5:Y:S04]  /*5490*/  LDL R56, [R1+0x28] ;  /* 0x0000280001387983 */ /* 0x000f680000100800 */
[----:B------:R-:W5:Y:S06]  /*54a0*/  LDL.64 R58, [R1+0x40] ;  /* 0x00004000013a7983 */ /* 0x000f6c0000100a00 */
[----:B------:R-:W5:Y:S04]  /*54b0*/  LDL R57, [R1+0x24] ;  /* 0x0000240001397983 */ /* 0x000f680000100800 */
[----:B------:R-:W5:Y:S04]  /*54c0*/  LDL R193, [R1+0x20] ;  /* 0x0000200001c17983 */ /* 0x000f680000100800 */
[----:B------:R-:W-:Y:S08]  /*54d0*/  BAR.SYNC.DEFER_BLOCKING 0x0 ;  /* 0x0000000000007b1d */ /* 0x000ff00000010000 */
[----:B------:R-:W-:Y:S08]  /*54e0*/  LDSM.16.M88.4 R64, [R219+0x6100] ;  /* 0x00610000db40783b */ /* 0x000ff00000000200 */
[----:B------:R-:W1:Y:S08]  /*54f0*/  LDSM.16.M88.4 R16, [R216+0x3100] ;  /* 0x00310000d810783b */ /* 0x000e700000000200 */
[----:B------:R-:W1:Y:S08]  /*5500*/  LDSM.16.M88.4 R60, [R219+0x7100] ;  /* 0x00710000db3c783b */ /* 0x000e700000000200 */
[----:B------:R-:W1:Y:S08]  /*5510*/  LDSM.16.M88.4 R32, [R216+0x3500] ;  /* 0x00350000d820783b */ /* 0x000e700000000200 */
[----:B------:R-:W1:Y:S08]  /*5520*/  LDSM.16.M88.4 R48, [R216+0x3900] ;  /* 0x00390000d830783b */ /* 0x000e700000000200 */
[----:B------:R-:W2:Y:S01]  /*5530*/  LDSM.16.M88.4 R172, [R216+0x3d00] ;  /* 0x003d0000d8ac783b */ /* 0x000ea20000000200 */
[-C--:B-1----:R-:W-:Y:S07]  /*5540*/  HMMA.16816.F32.BF16 R4, R64, R16.reuse, RZ ;  /* 0x000000104004723c */ /* 0x082fee00000418ff */
[----:B------:R-:W-:Y:S01]  /*5550*/  LDSM.16.M88.4 R176, [R220+0x6100] ;  /* 0x00610000dcb0783b */ /* 0x000fe20000000200 */
[C---:B------:R-:W-:Y:S07]  /*5560*/  HMMA.16816.F32.BF16 R8, R60.reuse, R16, RZ ;  /* 0x000000103c08723c */ /* 0x040fee00000418ff */
[----:B------:R-:W1:Y:S01]  /*5570*/  LDSM.16.M88.4 R180, [R221] ;  /* 0x00000000ddb4783b */ /* 0x000e620000000200 */
[-C--:B------:R-:W-:Y:S07]  /*5580*/  HMMA.16816.F32.BF16 R12, R60, R18.reuse, RZ ;  /* 0x000000123c0c723c */ /* 0x080fee00000418ff */
[----:B------:R-:W1:Y:S01]  /*5590*/  LDSM.16.M88.4 R184, [R220+0x7100] ;  /* 0x00710000dcb8783b */ /* 0x000e620000000200 */
[C---:B------:R-:W-:Y:S07]  /*55a0*/  HMMA.16816.F32.BF16 R16, R64.reuse, R18, RZ ;  /* 0x000000124010723c */ /* 0x040fee00000418ff */
[----:B------:R-:W1:Y:S01]  /*55b0*/  LDSM.16.M88.4 R188, [R232] ;  /* 0x00000000e8bc783b */ /* 0x000e620000000200 */
[-C--:B------:R-:W-:Y:S07]  /*55c0*/  HMMA.16816.F32.BF16 R20, R64, R32.reuse, RZ ;  /* 0x000000204014723c */ /* 0x080fee00000418ff */
[----:B------:R-:W-:Y:S01]  /*55d0*/  LDSM.16.M88.4 R196, [R230] ;  /* 0x00000000e6c4783b */ /* 0x000fe20000000200 */
[C---:B------:R-:W-:Y:S08]  /*55e0*/  HMMA.16816.F32.BF16 R24, R60.reuse, R32, RZ ;  /* 0x000000203c18723c */ /* 0x040ff000000418ff */
[-C--:B------:R-:W-:Y:S08]  /*55f0*/  HMMA.16816.F32.BF16 R28, R60, R34.reuse, RZ ;  /* 0x000000223c1c723c */ /* 0x080ff000000418ff */
[C---:B------:R-:W-:Y:S08]  /*5600*/  HMMA.16816.F32.BF16 R32, R64.reuse, R34, RZ ;  /* 0x000000224020723c */ /* 0x040ff000000418ff */
[-C--:B------:R-:W-:Y:S08]  /*5610*/  HMMA.16816.F32.BF16 R36, R64, R48.reuse, RZ ;  /* 0x000000304024723c */ /* 0x080ff000000418ff */
[C---:B------:R-:W-:Y:S02]  /*5620*/  HMMA.16816.F32.BF16 R40, R60.reuse, R48, RZ ;  /* 0x000000303c28723c */ /* 0x040fe400000418ff */
[----:B--2---:R-:W-:Y:S02]  /*5630*/  ISETP.NE.AND P4, PT, R0, RZ, PT ;  /* 0x000000ff0000720c */ /* 0x004fe40003f85270 */
[----:B------:R-:W-:Y:S02]  /*5640*/  SHF.R.S32.HI R0, RZ, 0x1f, R234 ;  /* 0x0000001fff007819 */ /* 0x000fe400000114ea */
[----:B---3--:R-:W-:Y:S03]  /*5650*/  IADD3 R2, P3, R52, R194, RZ ;  /* 0x000000c234027210 */ /* 0x008fe60007f7e0ff */
[----:B------:R-:W-:Y:S03]  /*5660*/  IMAD R0, R0, c[0x0][0x208], RZ ;  /* 0x0000820000007a24 */ /* 0x000fe600078e02ff */
[----:B------:R-:W-:Y:S01]  /*5670*/  LEA R208, P2, R2, c[0x0][0x1f8], 0x1 ;  /* 0x00007e0002d07a11 */ /* 0x000fe200078408ff */
[----:B------:R-:W-:Y:S01]  /*5680*/  IMAD R0, R234, c[0x0][0x20c], R0 ;  /* 0x00008300ea007a24 */ /* 0x000fe200078e0200 */
[----:B----4-:R-:W-:Y:S04]  /*5690*/  IADD3 R48, P1, R52, R101, RZ ;  /* 0x0000006534307210 */ /* 0x010fe80007f3e0ff */
[----:B------:R-:W-:Y:S02]  /*56a0*/  IADD3 R0, R45, R0, RZ ;  /* 0x000000002d007210 */ /* 0x000fe40007ffe0ff */
[----:B------:R-:W-:Y:S02]  /*56b0*/  LEA R206, P0, R48, c[0x0][0x1f8], 0x1 ;  /* 0x00007e0030ce7a11 */ /* 0x000fe400078008ff */
[----:B------:R-:W-:Y:S02]  /*56c0*/  SHF.L.U64.HI R0, R44, 0x6, R0 ;  /* 0x000000062c007819 */ /* 0x000fe40000010200 */
[-C--:B------:R-:W-:Y:S02]  /*56d0*/  HMMA.16816.F32.BF16 R44, R60, R50.reuse, RZ ;  /* 0x000000323c2c723c */ /* 0x080fe400000418ff */
[C---:B-----5:R-:W-:Y:S02]  /*56e0*/  IADD3.X R49, R0.reuse, R59, RZ, P3, !PT ;  /* 0x0000003b00317210 */ /* 0x060fe40001ffe4ff */
[----:B------:R-:W-:Y:S02]  /*56f0*/  IADD3.X R53, R0, R56, RZ, P1, !PT ;  /* 0x0000003800357210 */ /* 0x000fe40000ffe4ff */
[----:B------:R-:W-:Y:S02]  /*5700*/  LEA.HI.X R209, R2, c[0x0][0x1fc], R49, 0x1, P2 ;  /* 0x00007f0002d17a11 */ /* 0x000fe400010f0c31 */
[----:B------:R-:W-:Y:S02]  /*5710*/  LEA.HI.X R207, R48, c[0x0][0x1fc], R53, 0x1, P0 ;  /* 0x00007f0030cf7a11 */ /* 0x000fe400000f0c35 */
[C---:B------:R-:W-:Y:S02]  /*5720*/  HMMA.16816.F32.BF16 R48, R64.reuse, R50, RZ ;  /* 0x000000324030723c */ /* 0x040fe400000418ff */
[----:B------:R-:W-:Y:S02]  /*5730*/  LEA R2, P0, R54, R52, 0x5 ;  /* 0x0000003436027211 */ /* 0x000fe400078028ff */
[----:B------:R-:W-:Y:S02]  /*5740*/  IADD3 R102, P3, R52, R57, RZ ;  /* 0x0000003934667210 */ /* 0x000fe40007f7e0ff */
[----:B------:R-:W-:Y:S02]  /*5750*/  IADD3 R104, P1, R2, R101, RZ ;  /* 0x0000006502687210 */ /* 0x000fe40007f3e0ff */
[----:B------:R-:W-:Y:S02]  /*5760*/  LEA.HI.X R101, R54, R0, R55, 0x5, P0 ;  /* 0x0000000036657211 */ /* 0x000fe400000f2c37 */
[-C--:B------:R-:W-:Y:S02]  /*5770*/  HMMA.16816.F32.BF16 R52, R64, R172.reuse, RZ ;  /* 0x000000ac4034723c */ /* 0x080fe400000418ff */
[C---:B------:R-:W-:Y:S02]  /*5780*/  IADD3 R103, P2, R2.reuse, R194, RZ ;  /* 0x000000c202677210 */ /* 0x040fe40007f5e0ff */
[C---:B------:R-:W-:Y:S02]  /*5790*/  IADD3.X R192, R101.reuse, R56, RZ, P1, !PT ;  /* 0x0000003865c07210 */ /* 0x040fe40000ffe4ff */
[----:B------:R-:W-:Y:S02]  /*57a0*/  IADD3 R2, P0, R2, R57, RZ ;  /* 0x0000003902027210 */ /* 0x000fe40007f1e0ff */
[C---:B------:R-:W-:Y:S02]  /*57b0*/  IADD3.X R107, R101.reuse, R59, RZ, P2, !PT ;  /* 0x0000003b656b7210 */ /* 0x040fe400017fe4ff */
[C---:B------:R-:W-:Y:S02]  /*57c0*/  HMMA.16816.F32.BF16 R56, R60.reuse, R172, RZ ;  /* 0x000000ac3c38723c */ /* 0x040fe400000418ff */
[-C--:B------:R-:W-:Y:S02]  /*57d0*/  IADD3.X R0, R0, R193.reuse, RZ, P3, !PT ;  /* 0x000000c100007210 */ /* 0x080fe40001ffe4ff */
[C---:B------:R-:W-:Y:S02]  /*57e0*/  LEA R202, P1, R104.reuse, c[0x0][0x1f8], 0x1 ;  /* 0x00007e0068ca7a11 */ /* 0x040fe400078208ff */
[----:B------:R-:W-:Y:S02]  /*57f0*/  IADD3.X R101, R101, R193, RZ, P0, !PT ;  /* 0x000000c165657210 */ /* 0x000fe400007fe4ff */
[-C--:B------:R-:W-:Y:S01]  /*5800*/  HMMA.16816.F32.BF16 R60, R60, R174.reuse, RZ ;  /* 0x000000ae3c3c723c */ /* 0x080fe200000418ff */
[----:B------:R-:W-:Y:S02]  /*5810*/  LEA.HI.X R203, R104, c[0x0][0x1fc], R192, 0x1, P1 ;  /* 0x00007f0068cb7a11 */ /* 0x000fe400008f0cc0 */
[----:B------:R-:W2:Y:S01]  /*5820*/  LDSM.16.M88.4 R192, [R231] ;  /* 0x00000000e7c0783b */ /* 0x000ea20000000200 */
[C---:B------:R-:W-:Y:S02]  /*5830*/  LEA R200, P3, R102.reuse, c[0x0][0x1f8], 0x1 ;  /* 0x00007e0066c87a11 */ /* 0x040fe400078608ff */
[C---:B------:R-:W-:Y:S02]  /*5840*/  LEA R204, P2, R103.reuse, c[0x0][0x1f8], 0x1 ;  /* 0x00007e0067cc7a11 */ /* 0x040fe400078408ff */
[----:B------:R-:W-:Y:S03]  /*5850*/  HMMA.16816.F32.BF16 R64, R64, R174, RZ ;  /* 0x000000ae4040723c */ /* 0x000fe600000418ff */
[----:B------:R-:W-:Y:S01]  /*5860*/  @!PT LDS RZ, [RZ] ;  /* 0x00000000fffff984 */ /* 0x000fe20000000800 */
[----:B------:R-:W-:Y:S01]  /*5870*/  @!PT LDS RZ, [RZ] ;  /* 0x00000000fffff984 */ /* 0x000fe20000000800 */
[----:B------:R-:W-:Y:S01]  /*5880*/  @!PT LDS RZ, [RZ] ;  /* 0x00000000fffff984 */ /* 0x000fe20000000800 */
[----:B------:R3:W-:Y:S01]  /*5890*/  LDGSTS.E.BYPASS.LTC128B.128 [R233+0x100], [R208.64], !P4 ;  /* 0x00100000d0e97fae */ /* 0x0007e2000e101d44 */
[----:B------:R-:W-:Y:S02]  /*58a0*/  LEA.HI.X R201, R102, c[0x0][0x1fc], R0, 0x1, P3 ;  /* 0x00007f0066c97a11 */ /* 0x000fe400018f0c00 */
[----:B------:R-:W-:Y:S02]  /*58b0*/  LEA.HI.X R205, R103, c[0x0][0x1fc], R107, 0x1, P2 ;  /* 0x00007f0067cd7a11 */ /* 0x000fe400010f0c6b */
[-C--:B-1----:R-:W-:Y:S03]  /*58c0*/  HMMA.16816.F32.BF16 R4, R176, R180.reuse, R4 ;  /* 0x000000b4b004723c */ /* 0x082fe60000041804 */
[----:B------:R1:W-:Y:S02]  /*58d0*/  LDGSTS.E.BYPASS.LTC128B.128 [R233+0x1100], [R206.64], !P6 ;  /* 0x01100000cee97fae */ /* 0x0003e4000f101d44 */
[C---:B------:R-:W-:Y:S03]  /*58e0*/  LEA R172, P0, R2.reuse, c[0x0][0x1f8], 0x1 ;  /* 0x00007e0002ac7a11 */ /* 0x040fe600078008ff */
[C---:B------:R-:W-:Y:S03]  /*58f0*/  HMMA.16816.F32.BF16 R8, R184.reuse, R180, R8 ;  /* 0x000000b4b808723c */ /* 0x040fe60000041808 */
[----:B------:R4:W-:Y:S01]  /*5900*/  LDGSTS.E.BYPASS.LTC128B.128 [R233+0x2100], [R200.64], !P5 ;  /* 0x02100000c8e97fae */ /* 0x0009e2000e901d44 */
[----:B------:R-:W-:Y:S02]  /*5910*/  LEA.HI.X R173, R2, c[0x0][0x1fc], R101, 0x1, P0 ;  /* 0x00007f0002ad7a11 */ /* 0x000fe400000f0c65 */
[C---:B------:R-:W-:Y:S02]  /*5920*/  ISETP.GT.AND P0, PT, R234.reuse, RZ, PT ;  /* 0x000000ffea00720c */ /* 0x040fe40003f04270 */
[-C--:B------:R-:W-:Y:S03]  /*5930*/  HMMA.16816.F32.BF16 R12, R184, R182.reuse, R12 ;  /* 0x000000b6b80c723c */ /* 0x080fe6000004180c */
[----:B------:R1:W-:Y:S01]  /*5940*/  LDGSTS.E.BYPASS.LTC128B.128 [R233+0x900], [R204.64], !P4 ;  /* 0x00900000cce97fae */ /* 0x0003e2000e101d44 */
[----:B------:R-:W-:Y:S04]  /*5950*/  IADD3 R234, R234, -0x1, RZ ;  /* 0xffffffffeaea7810 */ /* 0x000fe80007ffe0ff */
[C---:B------:R-:W-:Y:S03]  /*5960*/  HMMA.16816.F32.BF16 R16, R176.reuse, R182, R16 ;  /* 0x000000b6b010723c */ /* 0x040fe60000041810 */
[----:B------:R4:W-:Y:S05]  /*5970*/  LDGSTS.E.BYPASS.LTC128B.128 [R233+0x1900], [R202.64], !P6 ;  /* 0x01900000cae97fae */ /* 0x0009ea000f101d44 */
[-C--:B------:R-:W-:Y:S03]  /*5980*/  HMMA.16816.F32.BF16 R20, R176, R188.reuse, R20 ;  /* 0x000000bcb014723c */ /* 0x080fe60000041814 */
[----:B------:R5:W-:Y:S05]  /*5990*/  LDGSTS.E.BYPASS.LTC128B.128 [R233+0x2900], [R172.64], !P5 ;  /* 0x02900000ace97fae */ /* 0x000bea000e901d44 */
[C---:B------:R-:W-:Y:S03]  /*59a0*/  HMMA.16816.F32.BF16 R24, R184.reuse, R188, R24 ;  /* 0x000000bcb818723c */ /* 0x040fe60000041818 */
[----:B------:R-:W-:Y:S05]  /*59b0*/  LDSM.16.M88.4 R180, [R216+0x4500] ;  /* 0x00450000d8b4783b */ /* 0x000fea0000000200 */
[-C--:B------:R-:W-:Y:S03]  /*59c0*/  HMMA.16816.F32.BF16 R28, R184, R190.reuse, R28 ;  /* 0x000000beb81c723c */ /* 0x080fe6000004181c */
[----:B------:R-:W0:Y:S05]  /*59d0*/  LDGDEPBAR ;  /* 0x00000000000079af */ /* 0x000e2a0000000000 */
[C---:B------:R-:W-:Y:S03]  /*59e0*/  HMMA.16816.F32.BF16 R32, R176.reuse, R190, R32 ;  /* 0x000000beb020723c */ /* 0x040fe60000041820 */
[----:B----4-:R-:W-:Y:S05]  /*59f0*/  LDSM.16.M88.4 R200, [R216+0x4100] ;  /* 0x00410000d8c8783b */ /* 0x010fea0000000200 */
[-C--:B--2---:R-:W-:Y:S03]  /*5a00*/  HMMA.16816.F32.BF16 R36, R176, R192.reuse, R36 ;  /* 0x000000c0b024723c */ /* 0x084fe60000041824 */
[----:B-----5:R-:W2:Y:S05]  /*5a10*/  LDSM.16.M88.4 R172, [R219+0x8100] ;  /* 0x00810000dbac783b */ /* 0x020eaa0000000200 */
[C---:B------:R-:W-:Y:S03]  /*5a20*/  HMMA.16816.F32.BF16 R40, R184.reuse, R192, R40 ;  /* 0x000000c0b828723c */ /* 0x040fe60000041828 */
[----:B-1----:R-:W1:Y:S05]  /*5a30*/  LDSM.16.M88.4 R204, [R219+0x9100] ;  /* 0x00910000dbcc783b */ /* 0x002e6a0000000200 */
[-C--:B------:R-:W-:Y:S03]  /*5a40*/  HMMA.16816.F32.BF16 R44, R184, R194.reuse, R44 ;  /* 0x000000c2b82c723c */ /* 0x080fe6000004182c */
[----:B------:R-:W-:Y:S05]  /*5a50*/  LDSM.16.M88.4 R188, [R220+0x8100] ;  /* 0x00810000dcbc783b */ /* 0x000fea0000000200 */
[C---:B------:R-:W-:Y:S03]  /*5a60*/  HMMA.16816.F32.BF16 R48, R176.reuse, R194, R48 ;  /* 0x000000c2b030723c */ /* 0x040fe60000041830 */
[----:B------:R-:W-:Y:S05]  /*5a70*/  LDSM.16.M88.4 R192, [R229] ;  /* 0x00000000e5c0783b */ /* 0x000fea0000000200 */
[-C--:B------:R-:W-:Y:S03]  /*5a80*/  HMMA.16816.F32.BF16 R52, R176, R196.reuse, R52 ;  /* 0x000000c4b034723c */ /* 0x080fe60000041834 */
[----:B---3--:R-:W-:Y:S05]  /*5a90*/  LDSM.16.M88.4 R208, [R228] ;  /* 0x00000000e4d0783b */ /* 0x008fea0000000200 */
[C---:B------:R-:W-:Y:S03]  /*5aa0*/  HMMA.16816.F32.BF16 R56, R184.reuse, R196, R56 ;  /* 0x000000c4b838723c */ /* 0x040fe60000041838 */
[----:B------:R-:W-:Y:S05]  /*5ab0*/  LDSM.16.M88.4 R212, [R225] ;  /* 0x00000000e1d4783b */ /* 0x000fea0000000200 */
[-C--:B------:R-:W-:Y:S03]  /*5ac0*/  HMMA.16816.F32.BF16 R60, R184, R198.reuse, R60 ;  /* 0x000000c6b83c723c */ /* 0x080fe6000004183c */
[----:B------:R-:W-:Y:S05]  /*5ad0*/  LDSM.16.M88.4 R184, [R216+0x4d00] ;  /* 0x004d0000d8b8783b */ /* 0x000fea0000000200 */
[----:B------:R-:W-:Y:S03]  /*5ae0*/  HMMA.16816.F32.BF16 R64, R176, R198, R64 ;  /* 0x000000c6b040723c */ /* 0x000fe60000041840 */
[----:B------:R-:W3:Y:S05]  /*5af0*/  LDSM.16.M88.4 R176, [R216+0x4900] ;  /* 0x00490000d8b0783b */ /* 0x000eea0000000200 */
[-C--:B--2---:R-:W-:Y:S03]  /*5b00*/  HMMA.16816.F32.BF16 R4, R172, R200.reuse, R4 ;  /* 0x000000c8ac04723c */ /* 0x084fe60000041804 */
[----:B------:R-:W2:Y:S05]  /*5b10*/  LDSM.16.M88.4 R196, [R220+0x9100] ;  /* 0x00910000dcc4783b */ /* 0x000eaa0000000200 */
[C---:B-1----:R-:W-:Y:S08]  /*5b20*/  HMMA.16816.F32.BF16 R8, R204.reuse, R200, R8 ;  /* 0x000000c8cc08723c */ /* 0x042ff00000041808 */
[-C--:B------:R-:W-:Y:S08]  /*5b30*/  HMMA.16816.F32.BF16 R12, R204, R202.reuse, R12 ;  /* 0x000000cacc0c723c */ /* 0x080ff0000004180c */
[C---:B------:R-:W-:Y:S01]  /*5b40*/  HMMA.16816.F32.BF16 R16, R172.reuse, R202, R16 ;  /* 0x000000caac10723c */ /* 0x040fe20000041810 */
[----:B------:R-:W1:Y:S07]  /*5b50*/  LDSM.16.M88.4 R200, [R227] ;  /* 0x00000000e3c8783b */ /* 0x000e6e0000000200 */
[-C--:B------:R-:W-:Y:S08]  /*5b60*/  HMMA.16816.F32.BF16 R20, R172, R180.reuse, R20 ;  /* 0x000000b4ac14723c */ /* 0x080ff00000041814 */
[C---:B------:R-:W-:Y:S08]  /*5b70*/  HMMA.16816.F32.BF16 R24, R204.reuse, R180, R24 ;  /* 0x000000b4cc18723c */ /* 0x040ff00000041818 */
[-C--:B------:R-:W-:Y:S08]  /*5b80*/  HMMA.16816.F32.BF16 R28, R204, R182.reuse, R28 ;  /* 0x000000b6cc1c723c */ /* 0x080ff0000004181c */
[C---:B------:R-:W-:Y:S01]  /*5b90*/  HMMA.16816.F32.BF16 R32, R172.reuse, R182, R32 ;  /* 0x000000b6ac20723c */ /* 0x040fe20000041820 */
[----:B------:R-:W4:Y:S07]  /*5ba0*/  LDSM.16.M88.4 R180, [R226] ;  /* 0x00000000e2b4783b */ /* 0x000f2e0000000200 */
[-C--:B---3--:R-:W-:Y:S08]  /*5bb0*/  HMMA.16816.F32.BF16 R36, R172, R176.reuse, R36 ;  /* 0x000000b0ac24723c */ /* 0x088ff00000041824 */
        /* <DEDUP_REMOVED lines=9> */
[----:B------:R-:W3:Y:S07]  /*5c50*/  LDSM.16.M88.4 R172, [R219+0xa100] ;  /* 0x00a10000dbac783b */ /* 0x000eee0000000200 */
[-C--:B------:R-:W-:Y:S01]  /*5c60*/  HMMA.16816.F32.BF16 R4, R188, R192.reuse, R4 ;  /* 0x000000c0bc04723c */ /* 0x080fe20000041804 */
[----:B------:R-:W5:Y:S07]  /*5c70*/  LDSM.16.M88.4 R184, [R219+0xb100] ;  /* 0x00b10000dbb8783b */ /* 0x000f6e0000000200 */
[C---:B--2---:R-:W-:Y:S08]  /*5c80*/  HMMA.16816.F32.BF16 R8, R196.reuse, R192, R8 ;  /* 0x000000c0c408723c */ /* 0x044ff00000041808 */
[-C--:B------:R-:W-:Y:S08]  /*5c90*/  HMMA.16816.F32.BF16 R12, R196, R194.reuse, R12 ;  /* 0x000000c2c40c723c */ /* 0x080ff0000004180c */
[C---:B------:R-:W-:Y:S01]  /*5ca0*/  HMMA.16816.F32.BF16 R16, R188.reuse, R194, R16 ;  /* 0x000000c2bc10723c */ /* 0x040fe20000041810 */
[----:B------:R-:W2:Y:S07]  /*5cb0*/  LDSM.16.M88.4 R192, [R216+0x5500] ;  /* 0x00550000d8c0783b */ /* 0x000eae0000000200 */
[-C--:B------:R-:W-:Y:S08]  /*5cc0*/  HMMA.16816.F32.BF16 R20, R188, R208.reuse, R20 ;  /* 0x000000d0bc14723c */ /* 0x080ff00000041814 */
[C---:B------:R-:W-:Y:S08]  /*5cd0*/  HMMA.16816.F32.BF16 R24, R196.reuse, R208, R24 ;  /* 0x000000d0c418723c */ /* 0x040ff00000041818 */
[-C--:B------:R-:W-:Y:S08]  /*5ce0*/  HMMA.16816.F32.BF16 R28, R196, R210.reuse, R28 ;  /* 0x000000d2c41c723c */ /* 0x080ff0000004181c */
[C---:B------:R-:W-:Y:S01]  /*5cf0*/  HMMA.16816.F32.BF16 R32, R188.reuse, R210, R32 ;  /* 0x000000d2bc20723c */ /* 0x040fe20000041820 */
[----:B------:R-:W-:Y:S07]  /*5d00*/  LDSM.16.M88.4 R208, [R220+0xa100] ;  /* 0x00a10000dcd0783b */ /* 0x000fee0000000200 */
[-C--:B-1----:R-:W-:Y:S08]  /*5d10*/  HMMA.16816.F32.BF16 R36, R188, R200.reuse, R36 ;  /* 0x000000c8bc24723c */ /* 0x082ff00000041824 */
[C---:B------:R-:W-:Y:S08]  /*5d20*/  HMMA.16816.F32.BF16 R40, R196.reuse, R200, R40 ;  /* 0x000000c8c428723c */ /* 0x040ff00000041828 */
[-C--:B------:R-:W-:Y:S08]  /*5d30*/  HMMA.16816.F32.BF16 R44, R196, R202.reuse, R44 ;  /* 0x000000cac42c723c */ /* 0x080ff0000004182c */
[C---:B------:R-:W-:Y:S01]  /*5d40*/  HMMA.16816.F32.BF16 R48, R188.reuse, R202, R48 ;  /* 0x000000cabc30723c */ /* 0x040fe20000041830 */
[----:B------:R-:W1:Y:S07]  /*5d50*/  LDSM.16.M88.4 R200, [R216+0x5900] ;  /* 0x00590000d8c8783b */ /* 0x000e6e0000000200 */
[-C--:B----4-:R-:W-:Y:S08]  /*5d60*/  HMMA.16816.F32.BF16 R52, R188, R180.reuse, R52 ;  /* 0x000000b4bc34723c */ /* 0x090ff00000041834 */
[C---:B------:R-:W-:Y:S08]  /*5d70*/  HMMA.16816.F32.BF16 R56, R196.reuse, R180, R56 ;  /* 0x000000b4c438723c */ /* 0x040ff00000041838 */
[-C--:B------:R-:W-:Y:S08]  /*5d80*/  HMMA.16816.F32.BF16 R60, R196, R182.reuse, R60 ;  /* 0x000000b6c43c723c */ /* 0x080ff0000004183c */
[----:B------:R-:W-:Y:S08]  /*5d90*/  HMMA.16816.F32.BF16 R64, R188, R182, R64 ;  /* 0x000000b6bc40723c */ /* 0x000ff00000041840 */
[-C--:B---3--:R-:W-:Y:S08]  /*5da0*/  HMMA.16816.F32.BF16 R4, R172, R176.reuse, R4 ;  /* 0x000000b0ac04723c */ /* 0x088ff00000041804 */
[C---:B-----5:R-:W-:Y:S08]  /*5db0*/  HMMA.16816.F32.BF16 R8, R184.reuse, R176, R8 ;  /* 0x000000b0b808723c */ /* 0x060ff00000041808 */
[-C--:B------:R-:W-:Y:S08]  /*5dc0*/  HMMA.16816.F32.BF16 R12, R184, R178.reuse, R12 ;  /* 0x000000b2b80c723c */ /* 0x080ff0000004180c */
[C---:B------:R-:W-:Y:S01]  /*5dd0*/  HMMA.16816.F32.BF16 R16, R172.reuse, R178, R16 ;  /* 0x000000b2ac10723c */ /* 0x040fe20000041810 */
[----:B------:R-:W3:Y:S07]  /*5de0*/  LDSM.16.M88.4 R176, [R220+0xb100] ;  /* 0x00b10000dcb0783b */ /* 0x000eee0000000200 */
[-C--:B--2---:R-:W-:Y:S08]  /*5df0*/  HMMA.16816.F32.BF16 R20, R172, R192.reuse, R20 ;  /* 0x000000c0ac14723c */ /* 0x084ff00000041814 */
[C---:B------:R-:W-:Y:S08]  /*5e00*/  HMMA.16816.F32.BF16 R24, R184.reuse, R192, R24 ;  /* 0x000000c0b818723c */ /* 0x040ff00000041818 */
[-C--:B------:R-:W-:Y:S08]  /*5e10*/  HMMA.16816.F32.BF16 R28, R184, R194.reuse, R28 ;  /* 0x000000c2b81c723c */ /* 0x080ff0000004181c */
[C---:B------:R-:W-:Y:S08]  /*5e20*/  HMMA.16816.F32.BF16 R32, R172.reuse, R194, R32 ;  /* 0x000000c2ac20723c */ /* 0x040ff00000041820 */
[-C--:B-1----:R-:W-:Y:S08]  /*5e30*/  HMMA.16816.F32.BF16 R36, R172, R200.reuse, R36 ;  /* 0x000000c8ac24723c */ /* 0x082ff00000041824 */
[C---:B------:R-:W-:Y:S08]  /*5e40*/  HMMA.16816.F32.BF16 R40, R184.reuse, R200, R40 ;  /* 0x000000c8b828723c */ /* 0x040ff00000041828 */
[-C--:B------:R-:W-:Y:S08]  /*5e50*/  HMMA.16816.F32.BF16 R44, R184, R202.reuse, R44 ;  /* 0x000000cab82c723c */ /* 0x080ff0000004182c */
[C---:B------:R-:W-:Y:S08]  /*5e60*/  HMMA.16816.F32.BF16 R48, R172.reuse, R202, R48 ;  /* 0x000000caac30723c */ /* 0x040ff00000041830 */
[-C--:B------:R-:W-:Y:S08]  /*5e70*/  HMMA.16816.F32.BF16 R52, R172, R204.reuse, R52 ;  /* 0x000000ccac34723c */ /* 0x080ff00000041834 */
[C---:B------:R-:W-:Y:S08]  /*5e80*/  HMMA.16816.F32.BF16 R56, R184.reuse, R204, R56 ;  /* 0x000000ccb838723c */ /* 0x040ff00000041838 */
[-C--:B------:R-:W-:Y:S08]  /*5e90*/  HMMA.16816.F32.BF16 R60, R184, R206.reuse, R60 ;  /* 0x000000ceb83c723c */ /* 0x080ff0000004183c */
[----:B------:R-:W-:Y:S08]  /*5ea0*/  HMMA.16816.F32.BF16 R64, R172, R206, R64 ;  /* 0x000000ceac40723c */ /* 0x000ff00000041840 */
[-C--:B------:R-:W-:Y:S08]  /*5eb0*/  HMMA.16816.F32.BF16 R4, R208, R212.reuse, R4 ;  /* 0x000000d4d004723c */ /* 0x080ff00000041804 */
        /* <DEDUP_REMOVED lines=15> */
[----:B------:R-:W1:Y:S01]  /*5fb0*/  MUFU.TANH R181, R6 ;  /* 0x0000000600b57308 */ /* 0x000e620000002400 */
[----:B------:R-:W-:Y:S02]  /*5fc0*/  FMUL.FTZ R14, R14, c[0x0][0x320] ;  /* 0x0000c8000e0e7a20 */ /* 0x000fe40000410000 */
[----:B------:R-:W-:Y:S02]  /*5fd0*/  FMUL.FTZ R15, R15, c[0x0][0x320] ;  /* 0x0000c8000f0f7a20 */ /* 0x000fe40000410000 */
[----:B------:R-:W-:Y:S02]  /*5fe0*/  FMUL.FTZ R16, R16, c[0x0][0x320] ;  /* 0x0000c80010107a20 */ /* 0x000fe40000410000 */
[----:B------:R-:W-:Y:S02]  /*5ff0*/  FMUL.FTZ R18, R18, c[0x0][0x320] ;  /* 0x0000c80012127a20 */ /* 0x000fe40000410000 */
[----:B------:R-:W-:Y:S01]  /*6000*/  FMUL.FTZ R17, R17, c[0x0][0x320] ;  /* 0x0000c80011117a20 */ /* 0x000fe20000410000 */
[----:B------:R-:W-:Y:S01]  /*6010*/  MUFU.TANH R184, R12 ;  /* 0x0000000c00b87308 */ /* 0x000fe20000002400 */
[----:B------:R-:W-:Y:S09]  /*6020*/  FMUL.FTZ R19, R19, c[0x0][0x320] ;  /* 0x0000c80013137a20 */ /* 0x000ff20000410000 */
[----:B------:R2:W3:Y:S01]  /*6030*/  MUFU.TANH R180, R7 ;  /* 0x0000000700b47308 */ /* 0x0004e20000002400 */
[----:B-1----:R-:W-:Y:S09]  /*6040*/  FMNMX.FTZ R2, R181, R100, !PT ;  /* 0x00000064b5027209 */ /* 0x002ff20007810000 */
[----:B------:R-:W-:Y:S10]  /*6050*/  MUFU.TANH R17, R17 ;  /* 0x0000001100117308 */ /* 0x000ff40000002400 */
[----:B------:R-:W1:Y:S01]  /*6060*/  MUFU.TANH R182, R8 ;  /* 0x0000000800b67308 */ /* 0x000e620000002400 */
[----:B--2---:R-:W2:Y:S01]  /*6070*/  LDSM.16.M88.4 R4, [R224] ;  /* 0x00000000e004783b */ /* 0x004ea20000000200 */
[----:B---3--:R-:W-:Y:S08]  /*6080*/  FMNMX.FTZ R2, R180, R2, !PT ;  /* 0x00000002b4027209 */ /* 0x008ff00007810000 */
[----:B------:R-:W-:Y:S10]  /*6090*/  MUFU.TANH R183, R13 ;  /* 0x0000000d00b77308 */ /* 0x000ff40000002400 */
[----:B------:R-:W3:Y:S01]  /*60a0*/  MUFU.TANH R185, R9 ;  /* 0x0000000900b97308 */ /* 0x000ee20000002400 */
[----:B-1----:R-:W-:Y:S09]  /*60b0*/  FMNMX.FTZ R0, R182, R105, !PT ;  /* 0x00000069b6007209 */ /* 0x002ff20007810000 */
[----:B------:R-:W-:Y:S10]  /*60c0*/  MUFU.TANH R187, R14 ;  /* 0x0000000e00bb7308 */ /* 0x000ff40000002400 */
[----:B------:R-:W-:Y:S01]  /*60d0*/  MUFU.TANH R188, R10 ;  /* 0x0000000a00bc7308 */ /* 0x000fe20000002400 */
[-C--:B--2---:R-:W-:Y:S03]  /*60e0*/  HMMA.16816.F32.BF16 R20, R208, R4.reuse, R20 ;  /* 0x00000004d014723c */ /* 0x084fe60000041814 */
[----:B---3--:R-:W-:Y:S06]  /*60f0*/  FMNMX.FTZ R0, R185, R0, !PT ;  /* 0x00000000b9007209 */ /* 0x008fec0007810000 */
[----:B------:R-:W-:Y:S03]  /*6100*/  MUFU.TANH R186, R15 ;  /* 0x0000000f00ba7308 */ /* 0x000fe60000002400 */
[----:B------:R-:W-:Y:S01]  /*6110*/  FMNMX.FTZ R0, R184, R0, !PT ;  /* 0x00000000b8007209 */ /* 0x000fe20007810000 */
[C---:B------:R-:W-:Y:S04]  /*6120*/  HMMA.16816.F32.BF16 R24, R176.reuse, R4, R24 ;  /* 0x00000004b018723c */ /* 0x040fe80000041818 */
[----:B------:R-:W-:Y:S02]  /*6130*/  FMNMX.FTZ R0, R183, R0, !PT ;  /* 0x00000000b7007209 */ /* 0x000fe40007810000 */
[----:B------:R1:W-:Y:S02]  /*6140*/  MUFU.TANH R189, R11 ;  /* 0x0000000b00bd7308 */ /* 0x0003e40000002400 */
[-C--:B------:R-:W-:Y:S04]  /*6150*/  HMMA.16816.F32.BF16 R28, R176, R6.reuse, R28 ;  /* 0x00000006b01c723c */ /* 0x080fe8000004181c */
[----:B------:R-:W-:Y:S04]  /*6160*/  FMUL.FTZ R23, R23, c[0x0][0x320] ;  /* 0x0000c80017177a20 */ /* 0x000fe80000410000 */
[C---:B------:R-:W-:Y:S01]  /*6170*/  HMMA.16816.F32.BF16 R32, R208.reuse, R6, R32 ;  /* 0x00000006d020723c */ /* 0x040fe20000041820 */
[----:B------:R-:W-:Y:S01]  /*6180*/  MUFU.TANH R16, R16 ;  /* 0x0000001000107308 */ /* 0x000fe20000002400 */
[----:B------:R-:W-:Y:S02]  /*6190*/  LDSM.16.M88.4 R4, [R222] ;  /* 0x00000000de04783b */ /* 0x000fe40000000200 */
[----:B------:R-:W-:Y:S02]  /*61a0*/  FMUL.FTZ R22, R22, c[0x0][0x320] ;  /* 0x0000c80016167a20 */ /* 0x000fe40000410000 */
[----:B------:R-:W-:Y:S02]  /*61b0*/  FMUL.FTZ R21, R21, c[0x0][0x320] ;  /* 0x0000c80015157a20 */ /* 0x000fe40000410000 */
[----:B------:R-:W-:Y:S03]  /*61c0*/  FMUL.FTZ R24, R24, c[0x0][0x320] ;  /* 0x0000c80018187a20 */ /* 0x000fe60000410000 */
[----:B------:R2:W-:Y:S01]  /*61d0*/  MUFU.TANH R197, R23 ;  /* 0x0000001700c57308 */ /* 0x0005e20000002400 */
[----:B------:R-:W-:Y:S02]  /*61e0*/  FMUL.FTZ R20, R20, c[0x0][0x320] ;  /* 0x0000c80014147a20 */ /* 0x000fe40000410000 */
[----:B------:R-:W-:Y:S01]  /*61f0*/  FMUL.FTZ R25, R25, c[0x0][0x320] ;  /* 0x0000c80019197a20 */ /* 0x000fe20000410000 */
[----:B-1----:R-:W1:Y:S01]  /*6200*/  LDSM.16.M88.4 R8, [R223] ;  /* 0x00000000df08783b */ /* 0x002e620000000200 */
[----:B------:R-:W-:Y:S01]  /*6210*/  FMUL.FTZ R28, R28, c[0x0][0x320] ;  /* 0x0000c8001c1c7a20 */ /* 0x000fe20000410000 */
[----:B------:R-:W-:Y:S04]  /*6220*/  DEPBAR.LE SB0, 0x0 ;  /* 0x000080000000791a */ /* 0x000fe80000000000 */
[----:B------:R-:W-:Y:S01]  /*6230*/  MUFU.TANH R201, R28 ;  /* 0x0000001c00c97308 */ /* 0x000fe20000002400 */
[----:B------:R-:W-:Y:S01]  /*6240*/  FMUL.FTZ R29, R29, c[0x0][0x320] ;  /* 0x0000c8001d1d7a20 */ /* 0x000fe20000410000 */
[----:B------:R-:W-:Y:S01]  /*6250*/  BAR.SYNC.DEFER_BLOCKING 0x0 ;  /* 0x0000000000007b1d */ /* 0x000fe20000010000 */
[----:B------:R-:W-:Y:S02]  /*6260*/  FMUL.FTZ R32, R32, c[0x0][0x320] ;  /* 0x0000c80020207a20 */ /* 0x000fe40000410000 */
[----:B------:R-:W-:Y:S02]  /*6270*/  FMUL.FTZ R33, R33, c[0x0][0x320] ;  /* 0x0000c80021217a20 */ /* 0x000fe40000410000 */
[----:B------:R-:W-:Y:S02]  /*6280*/  FMUL.FTZ R34, R34, c[0x0][0x320] ;  /* 0x0000c80022227a20 */ /* 0x000fe40000410000 */
[----:B------:R-:W-:Y:S01]  /*6290*/  FMUL.FTZ R30, R30, c[0x0][0x320] ;  /* 0x0000c8001e1e7a20 */ /* 0x000fe20000410000 */
[----:B------:R-:W-:Y:S01]  /*62a0*/  MUFU.TANH R191, R33 ;  /* 0x0000002100bf7308 */ /* 0x000fe20000002400 */
[----:B------:R-:W-:Y:S02]  /*62b0*/  FMUL.FTZ R35, R35, c[0x0][0x320] ;  /* 0x0000c80023237a20 */ /* 0x000fe40000410000 */
[----:B------:R-:W-:Y:S01]  /*62c0*/  FMUL.FTZ R26, R26, c[0x0][0x320] ;  /* 0x0000c8001a1a7a20 */ /* 0x000fe20000410000 */
[----:B--2---:R-:W2:Y:S01]  /*62d0*/  LDL R23, [R1+0x14] ;  /* 0x0000140001177983 */ /* 0x004ea20000100800 */
[----:B------:R-:W-:Y:S02]  /*62e0*/  FMUL.FTZ R31, R31, c[0x0][0x320] ;  /* 0x0000c8001f1f7a20 */ /* 0x000fe40000410000 */
[----:B------:R-:W-:Y:S03]  /*62f0*/  FMUL.FTZ R27, R27, c[0x0][0x320] ;  /* 0x0000c8001b1b7a20 */ /* 0x000fe60000410000 */
[----:B------:R3:W-:Y:S10]  /*6300*/  MUFU.TANH R190, R32 ;  /* 0x0000002000be7308 */ /* 0x0007f40000002400 */
[----:B------:R4:W-:Y:S01]  /*6310*/  MUFU.TANH R196, R22 ;  /* 0x0000001600c47308 */ /* 0x0009e20000002400 */
[-C--:B-1----:R-:W-:Y:S09]  /*6320*/  HMMA.16816.F32.BF16 R36, R208, R8.reuse, R36 ;  /* 0x00000008d024723c */ /* 0x082ff20000041824 */
[----:B------:R1:W-:Y:S01]  /*6330*/  MUFU.TANH R200, R29 ;  /* 0x0000001d00c87308 */ /* 0x0003e20000002400 */
[C---:B------:R-:W-:Y:S01]  /*6340*/  HMMA.16816.F32.BF16 R40, R176.reuse, R8, R40 ;  /* 0x00000008b028723c */ /* 0x040fe20000041828 */
[----:B---3--:R-:W3:Y:S06]  /*6350*/  LDL.64 R32, [R1+0x50] ;  /* 0x0000500001207983 */ /* 0x008eec0000100a00 */
[----:B------:R-:W-:Y:S02]  /*6360*/  MOV R8, c[0x0][0x1e0] ;  /* 0x0000780000087a02 */ /* 0x000fe40000000f00 */
[----:B------:R5:W-:Y:S01]  /*6370*/  MUFU.TANH R193, R21 ;  /* 0x0000001500c17308 */ /* 0x000be20000002400 */
[-C--:B------:R-:W-:Y:S01]  /*6380*/  HMMA.16816.F32.BF16 R44, R176, R10.reuse, R44 ;  /* 0x0000000ab02c723c */ /* 0x080fe2000004182c */
[----:B----4-:R-:W4:Y:S02]  /*6390*/  LDL R22, [R1+0x18] ;  /* 0x0000180001167983 */ /* 0x010f240000100800 */
[----:B------:R-:W-:Y:S01]  /*63a0*/  SHF.L.U32 R8, R8, 0x5, RZ ;  /* 0x0000000508087819 */ /* 0x000fe200000006ff */
[----:B------:R-:W-:Y:S04]  /*63b0*/  FMUL.FTZ R36, R36, c[0x0][0x320] ;  /* 0x0000c80024247a20 */ /* 0x000fe80000410000 */
[C---:B------:R-:W-:Y:S01]  /*63c0*/  HMMA.16816.F32.BF16 R48, R208.reuse, R10, R48 ;  /* 0x0000000ad030723c */ /* 0x040fe20000041830 */
[----:B------:R5:W5:Y:S03]  /*63d0*/  MUFU.TANH R199, R24 ;  /* 0x0000001800c77308 */ /* 0x000b660000002400 */
[----:B------:R-:W-:Y:S01]  /*63e0*/  FMUL.FTZ R37, R37, c[0x0][0x320] ;  /* 0x0000c80025257a20 */ /* 0x000fe20000410000 */
[----:B-1----:R-:W2:Y:S01]  /*63f0*/  LDL.64 R28, [R1+0x38] ;  /* 0x00003800011c7983 */ /* 0x002ea20000100a00 */
[----:B------:R-:W-:Y:S02]  /*6400*/  FMUL.FTZ R38, R38, c[0x0][0x320] ;  /* 0x0000c80026267a20 */ /* 0x000fe40000410000 */
[-C--:B------:R-:W-:Y:S03]  /*6410*/  HMMA.16816.F32.BF16 R52, R208, R4.reuse, R52 ;  /* 0x00000004d034723c */ /* 0x080fe60000041834 */
[----:B------:R-:W1:Y:S01]  /*6420*/  MUFU.TANH R192, R20 ;  /* 0x0000001400c07308 */ /* 0x000e620000002400 */
[----:B------:R-:W-:Y:S02]  /*6430*/  FMUL.FTZ R39, R39, c[0x0][0x320] ;  /* 0x0000c80027277a20 */ /* 0x000fe40000410000 */
[----:B------:R-:W-:Y:S01]  /*6440*/  FMUL.FTZ R43, R43, c[0x0][0x320] ;  /* 0x0000c8002b2b7a20 */ /* 0x000fe20000410000 */
[----:B-----5:R-:W5:Y:S01]  /*6450*/  LDL R21, [R1+0x10] ;  /* 0x0000100001157983 */ /* 0x020f620000100800 */
[C---:B------:R-:W-:Y:S04]  /*6460*/  HMMA.16816.F32.BF16 R56, R176.reuse, R4, R56 ;  /* 0x00000004b038723c */ /* 0x040fe80000041838 */
[----:B------:R-:W-:Y:S01]  /*6470*/  FMUL.FTZ R45, R45, c[0x0][0x320] ;  /* 0x0000c8002d2d7a20 */ /* 0x000fe20000410000 */
[----:B------:R-:W1:Y:S01]  /*6480*/  MUFU.TANH R18, R18 ;  /* 0x0000001200127308 */ /* 0x000e620000002400 */
[----:B------:R-:W-:Y:S01]  /*6490*/  FMUL.FTZ R44, R44, c[0x0][0x320] ;  /* 0x0000c8002c2c7a20 */ /* 0x000fe20000410000 */
[----:B------:R-:W-:Y:S01]  /*64a0*/  FMNMX.FTZ R4, R175, R3, !PT ;  /* 0x00000003af047209 */ /* 0x000fe20007810000 */
[-C--:B------:R-:W-:Y:S01]  /*64b0*/  HMMA.16816.F32.BF16 R60, R176, R6.reuse, R60 ;  /* 0x00000006b03c723c */ /* 0x080fe2000004183c */
[----:B------:R-:W2:Y:S03]  /*64c0*/  LDL R24, [R1+0x1c] ;  /* 0x00001c0001187983 */ /* 0x000ea60000100800 */
[----:B------:R-:W-:Y:S01]  /*64d0*/  FMNMX.FTZ R4, R174, R4, !PT ;  /* 0x00000004ae047209 */ /* 0x000fe20007810000 */
[----:B------:R-:W-:Y:S01]  /*64e0*/  FMUL.FTZ R49, R49, c[0x0][0x320] ;  /* 0x0000c80031317a20 */ /* 0x000fe20000410000 */
[----:B------:R-:W-:Y:S01]  /*64f0*/  FMNMX.FTZ R0, R199, R0, !PT ;  /* 0x00000000c7007209 */ /* 0x000fe20007810000 */
[----:B------:R-:W-:Y:S01]  /*6500*/  MUFU.TANH R176, R43 ;  /* 0x0000002b00b07308 */ /* 0x000fe20000002400 */
[----:B------:R-:W-:Y:S01]  /*6510*/  FMUL.FTZ R55, R55, c[0x0][0x320] ;  /* 0x0000c80037377a20 */ /* 0x000fe20000410000 */
[----:B------:R-:W-:Y:S01]  /*6520*/  FMNMX.FTZ R4, R16, R4, !PT ;  /* 0x0000000410047209 */ /* 0x000fe20007810000 */
[----:B------:R-:W-:Y:S04]  /*6530*/  HMMA.16816.F32.BF16 R64, R208, R6, R64 ;  /* 0x00000006d040723c */ /* 0x000fe80000041840 */
[----:B------:R-:W-:Y:S01]  /*6540*/  FMUL.FTZ R52, R52, c[0x0][0x320] ;  /* 0x0000c80034347a20 */ /* 0x000fe20000410000 */
[----:B------:R-:W-:Y:S01]  /*6550*/  FMNMX.FTZ R4, R17, R4, !PT ;  /* 0x0000000411047209 */ /* 0x000fe20007810000 */
[----:B------:R-:W-:Y:S01]  /*6560*/  FMUL.FTZ R53, R53, c[0x0][0x320] ;  /* 0x0000c80035357a20 */ /* 0x000fe20000410000 */
[----:B------:R-:W1:Y:S01]  /*6570*/  MUFU.TANH R19, R19 ;  /* 0x0000001300137308 */ /* 0x000e620000002400 */
[----:B------:R-:W-:Y:S01]  /*6580*/  FMUL.FTZ R54, R54, c[0x0][0x320] ;  /* 0x0000c80036367a20 */ /* 0x000fe20000410000 */
[----:B-1----:R-:W-:Y:S03]  /*6590*/  FMNMX.FTZ R4, R192, R4, !PT ;  /* 0x00000004c0047209 */ /* 0x002fe60007810000 */
[----:B------:R-:W-:Y:S01]  /*65a0*/  FMNMX.FTZ R2, R18, R2, !PT ;  /* 0x0000000212027209 */ /* 0x000fe20007810000 */
[----:B------:R-:W-:Y:S01]  /*65b0*/  FMUL.FTZ R50, R50, c[0x0][0x320] ;  /* 0x0000c80032327a20 */ /* 0x000fe20000410000 */
[----:B------:R-:W-:Y:S01]  /*65c0*/  FMNMX.FTZ R4, R193, R4, !PT ;  /* 0x00000004c1047209 */ /* 0x000fe20007810000 */
[----:B------:R-:W-:Y:S01]  /*65d0*/  FMUL.FTZ R51, R51, c[0x0][0x320] ;  /* 0x0000c80033337a20 */ /* 0x000fe20000410000 */
[----:B------:R-:W-:Y:S01]  /*65e0*/  FMNMX.FTZ R5, R188, R106, !PT ;  /* 0x0000006abc057209 */ /* 0x000fe20007810000 */
[----:B------:R-:W1:Y:S01]  /*65f0*/  MUFU.TANH R241, R55 ;  /* 0x0000003700f17308 */ /* 0x000e620000002400 */
        /* <DEDUP_REMOVED lines=9> */
[----:B------:R-:W1:Y:S01]  /*6690*/  MUFU.TANH R214, R36 ;  /* 0x0000002400d67308 */ /* 0x000e620000002400 */
[----:B------:R-:W-:Y:S01]  /*66a0*/  FMUL.FTZ R67, R67, c[0x0][0x320] ;  /* 0x0000c80043437a20 */ /* 0x000fe20000410000 */
[----:B------:R-:W-:Y:S01]  /*66b0*/  FMNMX.FTZ R5, R186, R5, !PT ;  /* 0x00000005ba057209 */ /* 0x000fe20007810000 */
[----:B------:R-:W-:Y:S01]  /*66c0*/  FMUL.FTZ R64, R64, c[0x0][0x320] ;  /* 0x0000c80040407a20 */ /* 0x000fe20000410000 */
[----:B------:R-:W-:Y:S01]  /*66d0*/  FMNMX.FTZ R2, R19, R2, !PT ;  /* 0x0000000213027209 */ /* 0x000fe20007810000 */
[----:B------:R-:W-:Y:S02]  /*66e0*/  FMUL.FTZ R61, R61, c[0x0][0x320] ;  /* 0x0000c8003d3d7a20 */ /* 0x000fe40000410000 */
[----:B------:R-:W-:Y:S01]  /*66f0*/  FMUL.FTZ R42, R42, c[0x0][0x320] ;  /* 0x0000c8002a2a7a20 */ /* 0x000fe20000410000 */
[----:B------:R-:W-:Y:S01]  /*6700*/  FMNMX.FTZ R2, R196, R2, !PT ;  /* 0x00000002c4027209 */ /* 0x000fe20007810000 */
[----:B------:R-:W-:Y:S01]  /*6710*/  FMUL.FTZ R58, R58, c[0x0][0x320] ;  /* 0x0000c8003a3a7a20 */ /* 0x000fe20000410000 */
[----:B------:R-:W1:Y:S01]  /*6720*/  MUFU.TANH R194, R34 ;  /* 0x0000002200c27308 */ /* 0x000e620000002400 */
[----:B------:R-:W-:Y:S01]  /*6730*/  FMUL.FTZ R59, R59, c[0x0][0x320] ;  /* 0x0000c8003b3b7a20 */ /* 0x000fe20000410000 */
[----:B------:R-:W-:Y:S01]  /*6740*/  FMNMX.FTZ R2, R197, R2, !PT ;  /* 0x00000002c5027209 */ /* 0x000fe20007810000 */
[----:B------:R-:W-:Y:S01]  /*6750*/  FMUL.FTZ R62, R62, c[0x0][0x320] ;  /* 0x0000c8003e3e7a20 */ /* 0x000fe20000410000 */
[----:B-1----:R-:W-:Y:S01]  /*6760*/  MOV R211, R241 ;  /* 0x000000f100d37202 */ /* 0x002fe20000000f00 */
[----:B------:R-:W-:Y:S02]  /*6770*/  FMUL.FTZ R48, R48, c[0x0][0x320] ;  /* 0x0000c80030307a20 */ /* 0x000fe40000410000 */
[----:B------:R-:W-:Y:S02]  /*6780*/  FMUL.FTZ R40, R40, c[0x0][0x320] ;  /* 0x0000c80028287a20 */ /* 0x000fe40000410000 */
[----:B------:R-:W-:Y:S01]  /*6790*/  FMUL.FTZ R41, R41, c[0x0][0x320] ;  /* 0x0000c80029297a20 */ /* 0x000fe20000410000 */
[----:B------:R-:W1:Y:S01]  /*67a0*/  MUFU.TANH R215, R37 ;  /* 0x0000002500d77308 */ /* 0x000e620000002400 */
[----:B------:R-:W-:Y:S02]  /*67b0*/  FMUL.FTZ R46, R46, c[0x0][0x320] ;  /* 0x0000c8002e2e7a20 */ /* 0x000fe40000410000 */
[----:B------:R-:W-:Y:S01]  /*67c0*/  FMUL.FTZ R47, R47, c[0x0][0x320] ;  /* 0x0000c8002f2f7a20 */ /* 0x000fe20000410000 */
[----:B------:R-:W-:Y:S06]  /*67d0*/  FMNMX.FTZ R4, R214, R4, !PT ;  /* 0x00000004d6047209 */ /* 0x000fec0007810000 */
[----:B------:R-:W1:Y:S01]  /*67e0*/  MUFU.TANH R195, R35 ;  /* 0x0000002300c37308 */ /* 0x000e620000002400 */
[----:B------:R-:W-:Y:S09]  /*67f0*/  FMNMX.FTZ R2, R194, R2, !PT ;  /* 0x00000002c2027209 */ /* 0x000ff20007810000 */
[----:B------:R-:W1:Y:S02]  /*6800*/  MUFU.TANH R243, R45 ;  /* 0x0000002d00f37308 */ /* 0x000e640000002400 */
[----:B-1----:R-:W-:Y:S08]  /*6810*/  FMNMX.FTZ R4, R215, R4, !PT ;  /* 0x00000004d7047209 */ /* 0x002ff00007810000 */
[----:B------:R-:W1:Y:S01]  /*6820*/  MUFU.TANH R202, R48 ;  /* 0x0000003000ca7308 */ /* 0x000e620000002400 */
[----:B------:R-:W-:Y:S09]  /*6830*/  FMNMX.FTZ R2, R195, R2, !PT ;  /* 0x00000002c3027209 */ /* 0x000ff20007810000 */
[----:B------:R-:W1:Y:S01]  /*6840*/  MUFU.TANH R236, R38 ;  /* 0x0000002600ec7308 */ /* 0x000e620000002400 */
[----:B------:R-:W-:Y:S09]  /*6850*/  MOV R210, R243 ;  /* 0x000000f300d27202 */ /* 0x000ff20000000f00 */
[----:B------:R-:W1:Y:S02]  /*6860*/  MUFU.TANH R198, R25 ;  /* 0x0000001900c67308 */ /* 0x000e640000002400 */
[----:B-1----:R-:W-:Y:S08]  /*6870*/  FMNMX.FTZ R4, R202, R4, !PT ;  /* 0x00000004ca047209 */ /* 0x002ff00007810000 */
[----:B------:R-:W1:Y:S01]  /*6880*/  MUFU.TANH R242, R44 ;  /* 0x0000002c00f27308 */ /* 0x000e620000002400 */
[----:B------:R-:W-:Y:S09]  /*6890*/  FMNMX.FTZ R2, R236, R2, !PT ;  /* 0x00000002ec027209 */ /* 0x000ff20007810000 */
[----:B------:R-:W1:Y:S01]  /*68a0*/  MUFU.TANH R212, R49 ;  /* 0x0000003100d47308 */ /* 0x000e620000002400 */
[----:B------:R-:W-:Y:S04]  /*68b0*/  FMNMX.FTZ R0, R198, R0, !PT ;  /* 0x00000000c6007209 */ /* 0x000fe80007810000 */
[----:B------:R-:W-:Y:S05]  /*68c0*/  FMNMX.FTZ R0, R201, R0, !PT ;  /* 0x00000000c9007209 */ /* 0x000fea0007810000 */
[----:B------:R-:W1:Y:S01]  /*68d0*/  MUFU.TANH R247, R39 ;  /* 0x0000002700f77308 */ /* 0x000e620000002400 */
[----:B------:R-:W-:Y:S02]  /*68e0*/  FMNMX.FTZ R0, R200, R0, !PT ;  /* 0x00000000c8007209 */ /* 0x000fe40007810000 */
[----:B-1----:R-:W-:Y:S07]  /*68f0*/  MOV R209, R242 ;  /* 0x000000f200d17202 */ /* 0x002fee0000000f00 */
[----:B------:R-:W1:Y:S01]  /*6900*/  MUFU.TANH R249, R52 ;  /* 0x0000003400f97308 */ /* 0x000e620000002400 */
[----:B------:R-:W-:Y:S09]  /*6910*/  FMNMX.FTZ R4, R212, R4, !PT ;  /* 0x00000004d4047209 */ /* 0x000ff20007810000 */
[----:B------:R-:W1:Y:S01]  /*6920*/  MUFU.TANH R250, R50 ;  /* 0x0000003200fa7308 */ /* 0x000e620000002400 */
[----:B------:R-:W-:Y:S09]  /*6930*/  FMNMX.FTZ R2, R247, R2, !PT ;  /* 0x00000002f7027209 */ /* 0x000ff20007810000 */
[----:B------:R-:W1:Y:S02]  /*6940*/  MUFU.TANH R244, R53 ;  /* 0x0000003500f47308 */ /* 0x000e640000002400 */
[----:B-1----:R-:W-:Y:S08]  /*6950*/  FMNMX.FTZ R4, R249, R4, !PT ;  /* 0x00000004f9047209 */ /* 0x002ff00007810000 */
        /* <DEDUP_REMOVED lines=11> */
[----:B-1----:R-:W-:Y:S04]  /*6a10*/  FMNMX.FTZ R2, R240, R2, !PT ;  /* 0x00000002f0027209 */ /* 0x002fe80007810000 */
[----:B------:R-:W-:Y:S04]  /*6a20*/  FMNMX.FTZ R2, R211, R2, !PT ;  /* 0x00000002d3027209 */ /* 0x000fe80007810000 */
[----:B------:R-:W1:Y:S01]  /*6a30*/  MUFU.TANH R243, R66 ;  /* 0x0000004200f37308 */ /* 0x000e620000002400 */
[----:B------:R-:W-:Y:S04]  /*6a40*/  FMNMX.FTZ R0, R248, R0, !PT ;  /* 0x00000000f8007209 */ /* 0x000fe80007810000 */
[----:B------:R-:W-:Y:S05]  /*6a50*/  FMNMX.FTZ R0, R209, R0, !PT ;  /* 0x00000000d1007209 */ /* 0x000fea0007810000 */
[----:B------:R-:W3:Y:S01]  /*6a60*/  MUFU.TANH R242, R67 ;  /* 0x0000004300f27308 */ /* 0x000ee20000002400 */
[----:B------:R-:W-:Y:S02]  /*6a70*/  FMNMX.FTZ R0, R210, R0, !PT ;  /* 0x00000000d2007209 */ /* 0x000fe40007810000 */
[----:B------:R-:W-:Y:S05]  /*6a80*/  FMNMX.FTZ R4, R179, R4, !PT ;  /* 0x00000004b3047209 */ /* 0x000fea0007810000 */
[----:B------:R-:W4:Y:S02]  /*6a90*/  SHFL.BFLY PT, R7, R4, 0x2, 0x1f ;  /* 0x0c401f0004077f89 */ /* 0x000f2400000e0000 */
[----:B------:R-:W4:Y:S01]  /*6aa0*/  MUFU.TANH R51, R56 ;  /* 0x0000003800337308 */ /* 0x000f220000002400 */
[----:B-1----:R-:W-:Y:S09]  /*6ab0*/  FMNMX.FTZ R2, R243, R2, !PT ;  /* 0x00000002f3027209 */ /* 0x002ff20007810000 */
[----:B------:R-:W1:Y:S01]  /*6ac0*/  MUFU.TANH R49, R57 ;  /* 0x0000003900317308 */ /* 0x000e620000002400 */
[----:B---3--:R-:W-:Y:S05]  /*6ad0*/  FMNMX.FTZ R2, R242, R2, !PT ;  /* 0x00000002f2027209 */ /* 0x008fea0007810000 */
[----:B------:R-:W3:Y:S04]  /*6ae0*/  SHFL.BFLY PT, R6, R2, 0x2, 0x1f ;  /* 0x0c401f0002067f89 */ /* 0x000ee800000e0000 */
[----:B------:R-:W2:Y:S01]  /*6af0*/  MUFU.TANH R50, R60 ;  /* 0x0000003c00327308 */ /* 0x000ea20000002400 */
[----:B----4-:R-:W-:Y:S02]  /*6b00*/  FMNMX.FTZ R4, R4, R7, !PT ;  /* 0x0000000704047209 */ /* 0x010fe40007810000 */
[----:B------:R-:W-:Y:S03]  /*6b10*/  FMNMX.FTZ R0, R51, R0, !PT ;  /* 0x0000000033007209 */ /* 0x000fe60007810000 */
[----:B------:R-:W4:Y:S04]  /*6b20*/  SHFL.BFLY PT, R104, R4, 0x1, 0x1f ;  /* 0x0c201f0004687f89 */ /* 0x000f2800000e0000 */
[----:B------:R-:W5:Y:S01]  /*6b30*/  MUFU.TANH R48, R61 ;  /* 0x0000003d00307308 */ /* 0x000f620000002400 */
[----:B-1----:R-:W-:Y:S09]  /*6b40*/  FMNMX.FTZ R0, R49, R0, !PT ;  /* 0x0000000031007209 */ /* 0x002ff20007810000 */
[----:B------:R-:W1:Y:S01]  /*6b50*/  MUFU.TANH R203, R26 ;  /* 0x0000001a00cb7308 */ /* 0x000e620000002400 */
[----:B---3--:R-:W-:Y:S02]  /*6b60*/  FMNMX.FTZ R2, R2, R6, !PT ;  /* 0x0000000602027209 */ /* 0x008fe40007810000 */
[----:B--2---:R-:W-:Y:S03]  /*6b70*/  FMNMX.FTZ R0, R50, R0, !PT ;  /* 0x0000000032007209 */ /* 0x004fe60007810000 */
[----:B------:R-:W2:Y:S04]  /*6b80*/  SHFL.BFLY PT, R103, R2, 0x1, 0x1f ;  /* 0x0c201f0002677f89 */ /* 0x000ea800000e0000 */
[----:B------:R-:W3:Y:S01]  /*6b90*/  MUFU.TANH R204, R27 ;  /* 0x0000001b00cc7308 */ /* 0x000ee20000002400 */
[----:B----4-:R-:W-:Y:S02]  /*6ba0*/  FMNMX.FTZ R104, R4, R104, !PT ;  /* 0x0000006804687209 */ /* 0x010fe40007810000 */
[----:B-----5:R-:W-:Y:S03]  /*6bb0*/  FMNMX.FTZ R0, R48, R0, !PT ;  /* 0x0000000030007209 */ /* 0x020fe60007810000 */
[----:B------:R-:W-:Y:S02]  /*6bc0*/  FMUL.FTZ R173, R104, c[0x0][0x2d0] ;  /* 0x0000b40068ad7a20 */ /* 0x000fe40000410000 */
[----:B------:R-:W4:Y:S02]  /*6bd0*/  SHFL.BFLY PT, R102, R0, 0x2, 0x1f ;  /* 0x0c401f0000667f89 */ /* 0x000f2400000e0000 */
[----:B------:R-:W5:Y:S01]  /*6be0*/  MUFU.TANH R213, R30 ;  /* 0x0000001e00d57308 */ /* 0x000f620000002400 */
[--C-:B------:R-:W-:Y:S01]  /*6bf0*/  FFMA.FTZ R40, R193, c[0x0][0x2d0], -R173.reuse ;  /* 0x0000b400c1287a23 */ /* 0x100fe200000108ad */
[----:B-1----:R-:W-:Y:S08]  /*6c00*/  FMNMX.FTZ R5, R203, R5, !PT ;  /* 0x00000005cb057209 */ /* 0x002ff00007810000 */
[----:B------:R-:W1:Y:S01]  /*6c10*/  MUFU.TANH R235, R31 ;  /* 0x0000001f00eb7308 */ /* 0x000e620000002400 */
[----:B--2---:R-:W-:Y:S02]  /*6c20*/  FMNMX.FTZ R103, R2, R103, !PT ;  /* 0x0000006702677209 */ /* 0x004fe40007810000 */
[----:B---3--:R-:W-:Y:S02]  /*6c30*/  FMNMX.FTZ R5, R204, R5, !PT ;  /* 0x00000005cc057209 */ /* 0x008fe40007810000 */
[----:B------:R-:W-:Y:S05]  /*6c40*/  MOV R27, c[0x0][0x1e0] ;  /* 0x00007800001b7a02 */ /* 0x000fea0000000f00 */
[----:B------:R-:W2:Y:S01]  /*6c50*/  MUFU.TANH R239, R42 ;  /* 0x0000002a00ef7308 */ /* 0x000ea20000002400 */
[----:B----4-:R-:W-:Y:S02]  /*6c60*/  FMNMX.FTZ R102, R0, R102, !PT ;  /* 0x0000006600667209 */ /* 0x010fe40007810000 */
[----:B-----5:R-:W-:Y:S02]  /*6c70*/  FMNMX.FTZ R5, R213, R5, !PT ;  /* 0x00000005d5057209 */ /* 0x020fe40007810000 */
[----:B------:R-:W-:Y:S01]  /*6c80*/  MOV R30, 0x5 ;  /* 0x00000005001e7802 */ /* 0x000fe20000000f00 */
[----:B------:R-:W3:Y:S04]  /*6c90*/  SHFL.BFLY PT, R6, R102, 0x1, 0x1f ;  /* 0x0c201f0066067f89 */ /* 0x000ee800000e0000 */
[----:B------:R-:W4:Y:S01]  /*6ca0*/  MUFU.TANH R177, R46 ;  /* 0x0000002e00b17308 */ /* 0x000f220000002400 */
[----:B------:R-:W-:Y:S02]  /*6cb0*/  SHF.L.U64.HI R27, R27, R30, c[0x0][0x1e4] ;  /* 0x000079001b1b7619 */ /* 0x000fe4000001021e */
[----:B-1----:R-:W-:Y:S07]  /*6cc0*/  FMNMX.FTZ R0, R235, R5, !PT ;  /* 0x00000005eb007209 */ /* 0x002fee0007810000 */
[----:B------:R-:W1:Y:S01]  /*6cd0*/  MUFU.TANH R178, R47 ;  /* 0x0000002f00b27308 */ /* 0x000e620000002400 */
[----:B--2---:R-:W-:Y:S01]  /*6ce0*/  FMNMX.FTZ R5, R239, R0, !PT ;  /* 0x00000000ef057209 */ /* 0x004fe20007810000 */
[----:B------:R-:W-:Y:S03]  /*6cf0*/  FMUL.FTZ R0, R63, c[0x0][0x320] ;  /* 0x0000c8003f007a20 */ /* 0x000fe60000410000 */
[----:B------:R-:W-:Y:S01]  /*6d00*/  FMNMX.FTZ R4, R176, R5, !PT ;  /* 0x00000005b0047209 */ /* 0x000fe20007810000 */
[--C-:B------:R-:W-:Y:S04]  /*6d10*/  FFMA.FTZ R5, R17, c[0x0][0x2d0], -R173.reuse ;  /* 0x0000b40011057a23 */ /* 0x100fe800000108ad */
[----:B------:R2:W-:Y:S01]  /*6d20*/  MUFU.TANH R172, R0 ;  /* 0x0000000000ac7308 */ /* 0x0005e20000002400 */
[----:B---3--:R-:W-:Y:S01]  /*6d30*/  FMNMX.FTZ R102, R102, R6, !PT ;  /* 0x0000000666667209 */ /* 0x008fe20007810000 */
[----:B------:R-:W-:Y:S01]  /*6d40*/  @P0 IMAD.WIDE.U32 R6, R234, c[0x0][0x1e0], RZ ;  /* 0x00007800ea060a25 */ /* 0x000fe200078e00ff */
[----:B----4-:R-:W-:Y:S07]  /*6d50*/  FMNMX.FTZ R4, R177, R4, !PT ;  /* 0x00000004b1047209 */ /* 0x010fee0007810000 */
[----:B------:R-:W3:Y:S01]  /*6d60*/  MUFU.EX2 R20, R5 ;  /* 0x0000000500147308 */ /* 0x000ee20000000800 */
[----:B-1----:R-:W-:Y:S01]  /*6d70*/  FMNMX.FTZ R2, R178, R4, !PT ;  /* 0x00000004b2027209 */ /* 0x002fe20007810000 */
[----:B------:R-:W-:Y:S02]  /*6d80*/  FFMA.FTZ R4, R175, c[0x0][0x2d0], -R173 ;  /* 0x0000b400af047a23 */ /* 0x000fe400000108ad */
[----:B------:R-:W-:Y:S06]  /*6d90*/  FMUL.FTZ R175, R102, c[0x0][0x2d0] ;  /* 0x0000b40066af7a20 */ /* 0x000fec0000410000 */
[----:B------:R1:W-:Y:S01]  /*6da0*/  MUFU.EX2 R42, R4 ;  /* 0x00000004002a7308 */ /* 0x0003e20000000800 */
[----:B------:R-:W-:Y:S02]  /*6db0*/  FFMA.FTZ R11, R182, c[0x0][0x2d0], -R175 ;  /* 0x0000b400b60b7a23 */ /* 0x000fe400000108af */
[----:B--2---:R-:W-:Y:S04]  /*6dc0*/  FADD.FTZ R0, -R104, R3 ;  /* 0x0000000368007221 */ /* 0x004fe80000010100 */
[----:B------:R-:W-:Y:S03]  /*6dd0*/  FMUL.FTZ R0, R0, c[0x0][0x2d0] ;  /* 0x0000b40000007a20 */ /* 0x000fe60000410000 */
[----:B------:R-:W2:Y:S01]  /*6de0*/  MUFU.TANH R25, R58 ;  /* 0x0000003a00197308 */ /* 0x000ea20000002400 */
[----:B---3--:R-:W-:Y:S09]  /*6df0*/  MOV R182, R20 ;  /* 0x0000001400b67202 */ /* 0x008ff20000000f00 */
[----:B------:R3:W4:Y:S01]  /*6e00*/  MUFU.EX2 R101, R0 ;  /* 0x0000000000657308 */ /* 0x0007220000000800 */
[--C-:B-1----:R-:W-:Y:S02]  /*6e10*/  FFMA.FTZ R4, R174, c[0x0][0x2d0], -R173.reuse ;  /* 0x0000b400ae047a23 */ /* 0x102fe400000108ad */
[----:B------:R-:W-:Y:S07]  /*6e20*/  FMUL.FTZ R174, R103, c[0x0][0x2d0] ;  /* 0x0000b40067ae7a20 */ /* 0x000fee0000410000 */
[----:B------:R1:W-:Y:S01]  /*6e30*/  MUFU.EX2 R26, R4 ;  /* 0x00000004001a7308 */ /* 0x0003e20000000800 */
[--C-:B------:R-:W-:Y:S02]  /*6e40*/  FFMA.FTZ R5, R18, c[0x0][0x2d0], -R174.reuse ;  /* 0x0000b40012057a23 */ /* 0x100fe400000108ae */
[--C-:B------:R-:W-:Y:S01]  /*6e50*/  FFMA.FTZ R64, R195, c[0x0][0x2d0], -R174.reuse ;  /* 0x0000b400c3407a23 */ /* 0x100fe200000108ae */
[----:B--2---:R-:W-:Y:S01]  /*6e60*/  FMNMX.FTZ R2, R25, R2, !PT ;  /* 0x0000000219027209 */ /* 0x004fe20007810000 */
[--C-:B------:R-:W-:Y:S02]  /*6e70*/  FFMA.FTZ R56, R197, c[0x0][0x2d0], -R174.reuse ;  /* 0x0000b400c5387a23 */ /* 0x100fe400000108ae */
[----:B------:R-:W-:Y:S03]  /*6e80*/  FFMA.FTZ R60, R194, c[0x0][0x2d0], -R174 ;  /* 0x0000b400c23c7a23 */ /* 0x000fe600000108ae */
[----:B------:R2:W-:Y:S01]  /*6e90*/  MUFU.EX2 R246, R5 ;  /* 0x0000000500f67308 */ /* 0x0005e20000000800 */
[----:B---3--:R-:W-:Y:S02]  /*6ea0*/  FADD.FTZ R0, -R103, R100 ;  /* 0x0000006467007221 */ /* 0x008fe40000010100 */
[C---:B----4-:R-:W-:Y:S01]  /*6eb0*/  FMUL.FTZ R33, R101.reuse, R137 ;  /* 0x0000008965217220 */ /* 0x050fe20000410000 */
[----:B------:R-:W-:Y:S01]  /*6ec0*/  MOV R137, R242 ;  /* 0x000000f200897202 */ /* 0x000fe20000000f00 */
[----:B------:R-:W-:Y:S05]  /*6ed0*/  FMUL.FTZ R3, R0, c[0x0][0x2d0] ;  /* 0x0000b40000037a20 */ /* 0x000fea0000410000 */
[----:B------:R-:W3:Y:S01]  /*6ee0*/  MUFU.TANH R44, R59 ;  /* 0x0000003b002c7308 */ /* 0x000ee20000002400 */
[C---:B------:R-:W-:Y:S02]  /*6ef0*/  FMUL.FTZ R65, R101.reuse, R169 ;  /* 0x000000a965417220 */ /* 0x040fe40000410000 */
[C---:B------:R-:W-:Y:S02]  /*6f00*/  FMUL.FTZ R68, R101.reuse, R68 ;  /* 0x0000004465447220 */ /* 0x040fe40000410000 */
[----:B-1----:R-:W-:Y:S02]  /*6f10*/  FFMA.FTZ R4, R16, c[0x0][0x2d0], -R173 ;  /* 0x0000b40010047a23 */ /* 0x002fe400000108ad */
[C---:B------:R-:W-:Y:S02]  /*6f20*/  FMUL.FTZ R69, R101.reuse, R69 ;  /* 0x0000004565457220 */ /* 0x040fe40000410000 */
[C---:B------:R-:W-:Y:S01]  /*6f30*/  FMUL.FTZ R80, R101.reuse, R80 ;  /* 0x0000005065507220 */ /* 0x040fe20000410000 */
[----:B------:R1:W-:Y:S01]  /*6f40*/  MUFU.EX2 R245, R4 ;  /* 0x0000000400f57308 */ /* 0x0003e20000000800 */
[C---:B------:R-:W-:Y:S02]  /*6f50*/  FMUL.FTZ R81, R101.reuse, R81 ;  /* 0x0000005165517220 */ /* 0x040fe40000410000 */
[C---:B------:R-:W-:Y:S01]  /*6f60*/  FMUL.FTZ R84, R101.reuse, R84 ;  /* 0x0000005465547220 */ /* 0x040fe20000410000 */
[----:B--2---:R-:W-:Y:S01]  /*6f70*/  @P0 SHF.L.U32 R5, R6, 0x6, RZ ;  /* 0x0000000606050819 */ /* 0x004fe200000006ff */
[C---:B------:R-:W-:Y:S02]  /*6f80*/  FMUL.FTZ R85, R101.reuse, R85 ;  /* 0x0000005565557220 */ /* 0x040fe40000410000 */
[C---:B------:R-:W-:Y:S02]  /*6f90*/  FMUL.FTZ R96, R101.reuse, R96 ;  /* 0x0000006065607220 */ /* 0x040fe40000410000 */
[----:B------:R-:W-:Y:S01]  /*6fa0*/  FMUL.FTZ R97, R101, R97 ;  /* 0x0000006165617220 */ /* 0x000fe20000410000 */
[----:B------:R-:W-:Y:S01]  /*6fb0*/  MUFU.EX2 R43, R11 ;  /* 0x0000000b002b7308 */ /* 0x000fe20000000800 */
[----:B---3--:R-:W-:Y:S09]  /*6fc0*/  FMNMX.FTZ R2, R44, R2, !PT ;  /* 0x000000022c027209 */ /* 0x008ff20007810000 */
[----:B------:R-:W2:Y:S01]  /*6fd0*/  MUFU.TANH R107, R62 ;  /* 0x0000003e006b7308 */ /* 0x000ea20000002400 */
[--C-:B-1----:R-:W-:Y:S09]  /*6fe0*/  FFMA.FTZ R4, R181, c[0x0][0x2d0], -R174.reuse ;  /* 0x0000b400b5047a23 */ /* 0x102ff200000108ae */
[----:B------:R1:W-:Y:S10]  /*6ff0*/  MUFU.EX2 R45, R4 ;  /* 0x00000004002d7308 */ /* 0x0003f40000000800 */
[----:B------:R3:W4:Y:S01]  /*7000*/  MUFU.EX2 R100, R3 ;  /* 0x0000000300647308 */ /* 0x0007220000000800 */
[----:B--2---:R-:W-:Y:S01]  /*7010*/  FMNMX.FTZ R0, R107, R2, !PT ;  /* 0x000000026b007209 */ /* 0x004fe20007810000 */
[----:B------:R-:W-:Y:S03]  /*7020*/  FADD.FTZ R2, -R102, R105 ;  /* 0x0000006966027221 */ /* 0x000fe60000010100 */
[----:B------:R-:W-:Y:S01]  /*7030*/  FMNMX.FTZ R0, R172, R0, !PT ;  /* 0x00000000ac007209 */ /* 0x000fe20007810000 */
[----:B-1----:R-:W-:Y:S04]  /*7040*/  FFMA.FTZ R4, R180, c[0x0][0x2d0], -R174 ;  /* 0x0000b400b4047a23 */ /* 0x002fe800000108ae */
[----:B------:R1:W-:Y:S01]  /*7050*/  MUFU.EX2 R181, R4 ;  /* 0x0000000400b57308 */ /* 0x0003e20000000800 */
[----:B---3--:R-:W-:Y:S02]  /*7060*/  FMUL.FTZ R3, R2, c[0x0][0x2d0] ;  /* 0x0000b40002037a20 */ /* 0x008fe40000410000 */
[----:B------:R-:W2:Y:S01]  /*7070*/  SHFL.BFLY PT, R2, R0, 0x2, 0x1f ;  /* 0x0c401f0000027f89 */ /* 0x000ea200000e0000 */
[C---:B----4-:R-:W-:Y:S01]  /*7080*/  FMUL.FTZ R34, R100.reuse, R138 ;  /* 0x0000008a64227220 */ /* 0x050fe20000410000 */
[----:B------:R-:W-:Y:S01]  /*7090*/  MOV R138, R241 ;  /* 0x000000f1008a7202 */ /* 0x000fe20000000f00 */
[C---:B------:R-:W-:Y:S04]  /*70a0*/  FMUL.FTZ R35, R100.reuse, R139 ;  /* 0x0000008b64237220 */ /* 0x040fe80000410000 */
[----:B------:R-:W3:Y:S01]  /*70b0*/  MUFU.EX2 R3, R3 ;  /* 0x0000000300037308 */ /* 0x000ee20000000800 */
[----:B------:R-:W-:Y:S01]  /*70c0*/  MOV R139, R51 ;  /* 0x00000033008b7202 */ /* 0x000fe20000000f00 */
[C---:B------:R-:W-:Y:S02]  /*70d0*/  FMUL.FTZ R51, R100.reuse, R155 ;  /* 0x0000009b64337220 */ /* 0x040fe40000410000 */
[C---:B------:R-:W-:Y:S02]  /*70e0*/  FMUL.FTZ R66, R100.reuse, R170 ;  /* 0x000000aa64427220 */ /* 0x040fe40000410000 */
[C---:B------:R-:W-:Y:S02]  /*70f0*/  FMUL.FTZ R67, R100.reuse, R171 ;  /* 0x000000ab64437220 */ /* 0x040fe40000410000 */
[C---:B------:R-:W-:Y:S02]  /*7100*/  FMUL.FTZ R70, R100.reuse, R70 ;  /* 0x0000004664467220 */ /* 0x040fe40000410000 */
[C---:B------:R-:W-:Y:S01]  /*7110*/  FMUL.FTZ R71, R100.reuse, R71 ;  /* 0x0000004764477220 */ /* 0x040fe20000410000 */
[----:B-1----:R-:W-:Y:S01]  /*7120*/  @P0 SHF.R.S32.HI R4, RZ, 0x1f, R234 ;  /* 0x0000001fff040819 */ /* 0x002fe200000114ea */
[C---:B------:R-:W-:Y:S02]  /*7130*/  FMUL.FTZ R82, R100.reuse, R82 ;  /* 0x0000005264527220 */ /* 0x040fe40000410000 */
[----:B------:R-:W-:Y:S02]  /*7140*/  FMUL.FTZ R83, R100, R83 ;  /* 0x0000005364537220 */ /* 0x000fe40000410000 */
[----:B------:R-:W-:Y:S02]  /*7150*/  @P0 IMAD R4, R4, c[0x0][0x1e0], RZ ;  /* 0x0000780004040a24 */ /* 0x000fe400078e02ff */
[----:B------:R-:W-:Y:S01]  /*7160*/  FMUL.FTZ R86, R100, R86 ;  /* 0x0000005664567220 */ /* 0x000fe20000410000 */
[----:B--2---:R-:W-:Y:S01]  /*7170*/  FMNMX.FTZ R0, R0, R2, !PT ;  /* 0x0000000200007209 */ /* 0x004fe20007810000 */
[----:B------:R-:W-:Y:S02]  /*7180*/  @P0 IMAD R4, R234, c[0x0][0x1e4], R4 ;  /* 0x00007900ea040a24 */ /* 0x000fe400078e0204 */
[----:B------:R-:W-:Y:S02]  /*7190*/  FMUL.FTZ R87, R100, R87 ;  /* 0x0000005764577220 */ /* 0x000fe40000410000 */
[----:B------:R-:W1:Y:S01]  /*71a0*/  SHFL.BFLY PT, R2, R0, 0x1, 0x1f ;  /* 0x0c201f0000027f89 */ /* 0x000e6200000e0000 */
[----:B------:R-:W-:Y:S01]  /*71b0*/  @P0 IADD3 R4, R7, R4, RZ ;  /* 0x0000000407040210 */ /* 0x000fe20007ffe0ff */
[----:B---3--:R-:W-:Y:S01]  /*71c0*/  FMUL.FTZ R28, R3, R132 ;  /* 0x00000084031c7220 */ /* 0x008fe20000410000 */
[----:B------:R-:W-:Y:S01]  /*71d0*/  @P0 IADD3 R7, P2, R5, R32, RZ ;  /* 0x0000002005070210 */ /* 0x000fe20007f5e0ff */
[C---:B------:R-:W-:Y:S01]  /*71e0*/  FMUL.FTZ R41, R3.reuse, R145 ;  /* 0x0000009103297220 */ /* 0x040fe20000410000 */
[----:B------:R-:W-:Y:S01]  /*71f0*/  @P0 SHF.L.U64.HI R4, R6, 0x6, R4 ;  /* 0x0000000606040819 */ /* 0x000fe20000010204 */
[----:B------:R-:W-:Y:S01]  /*7200*/  FMUL.FTZ R57, R3, R161 ;  /* 0x000000a103397220 */ /* 0x000fe20000410000 */
[----:B------:R-:W-:Y:S01]  /*7210*/  @P0 LEA R14, P1, R7, c[0x0][0x1c8], 0x1 ;  /* 0x00007200070e0a11 */ /* 0x000fe200078208ff */
[C---:B------:R-:W-:Y:S01]  /*7220*/  FMUL.FTZ R61, R3.reuse, R165 ;  /* 0x000000a5033d7220 */ /* 0x040fe20000410000 */
[----:B------:R-:W-:Y:S01]  /*7230*/  @P0 IADD3.X R6, R4, R29, RZ, P2, !PT ;  /* 0x0000001d04060210 */ /* 0x000fe200017fe4ff */
[C---:B------:R-:W-:Y:S01]  /*7240*/  FMUL.FTZ R72, R3.reuse, R72 ;  /* 0x0000004803487220 */ /* 0x040fe20000410000 */
[----:B------:R-:W-:Y:S01]  /*7250*/  MOV R132, R43 ;  /* 0x0000002b00847202 */ /* 0x000fe20000000f00 */
[----:B------:R-:W-:Y:S01]  /*7260*/  FMUL.FTZ R73, R3, R73 ;  /* 0x0000004903497220 */ /* 0x000fe20000410000 */
[----:B------:R-:W-:Y:S01]  /*7270*/  @P0 LEA.HI.X R15, R7, c[0x0][0x1cc], R6, 0x1, P1 ;  /* 0x00007300070f0a11 */ /* 0x000fe200008f0c06 */
[----:B------:R-:W-:Y:S01]  /*7280*/  FMUL.FTZ R76, R3, R76 ;  /* 0x0000004c034c7220 */ /* 0x000fe20000410000 */
[----:B------:R-:W-:Y:S01]  /*7290*/  @P0 IADD3 R6, P3, R5, R24, RZ ;  /* 0x0000001805060210 */ /* 0x000fe20007f7e0ff */
[----:B------:R-:W-:Y:S01]  /*72a0*/  FMUL.FTZ R77, R3, R77 ;  /* 0x0000004d034d7220 */ /* 0x000fe20000410000 */
[----:B------:R-:W-:Y:S01]  /*72b0*/  @P0 IADD3 R7, P2, R5, R23, RZ ;  /* 0x0000001705070210 */ /* 0x000fe20007f5e0ff */
[----:B------:R2:W-:Y:S01]  /*72c0*/  @P0 LDGSTS.E.BYPASS.LTC128B.128 [R233+0x3100], [R14.64], !P4 ;  /* 0x031000000ee90fae */ /* 0x0005e2000e101d44 */
[----:B------:R-:W-:Y:S01]  /*72d0*/  @P0 IADD3 R5, P1, R8, R5, RZ ;  /* 0x0000000508050210 */ /* 0x000fe20007f3e0ff */
[C---:B------:R-:W-:Y:S01]  /*72e0*/  FMUL.FTZ R88, R3.reuse, R88 ;  /* 0x0000005803587220 */ /* 0x040fe20000410000 */
[----:B------:R-:W-:Y:S01]  /*72f0*/  @P0 IADD3.X R8, R4, R22, RZ, P3, !PT ;  /* 0x0000001604080210 */ /* 0x000fe20001ffe4ff */
[C---:B------:R-:W-:Y:S01]  /*7300*/  FMUL.FTZ R89, R3.reuse, R89 ;  /* 0x0000005903597220 */ /* 0x040fe20000410000 */
[----:B------:R-:W-:Y:S01]  /*7310*/  @P0 LEA R10, P3, R6, c[0x0][0x1c8], 0x1 ;  /* 0x00007200060a0a11 */ /* 0x000fe200078608ff */
[C---:B------:R-:W-:Y:S01]  /*7320*/  FMUL.FTZ R92, R3.reuse, R92 ;  /* 0x0000005c035c7220 */ /* 0x040fe20000410000 */
[----:B------:R-:W-:Y:S01]  /*7330*/  @P0 IADD3.X R9, R4, R21, RZ, P2, !PT ;  /* 0x0000001504090210 */ /* 0x000fe200017fe4ff */
[----:B------:R-:W-:Y:S01]  /*7340*/  FMUL.FTZ R93, R3, R93 ;  /* 0x0000005d035d7220 */ /* 0x000fe20000410000 */
[----:B------:R-:W-:Y:S01]  /*7350*/  @P0 LEA R12, P2, R7, c[0x0][0x1c8], 0x1 ;  /* 0x00007200070c0a11 */ /* 0x000fe200078408ff */
[----:B------:R-:W-:Y:S01]  /*7360*/  FMUL.FTZ R98, R100, R98 ;  /* 0x0000006264627220 */ /* 0x000fe20000410000 */
[----:B------:R-:W-:Y:S01]  /*7370*/  @P0 LEA.HI.X R11, R6, c[0x0][0x1cc], R8, 0x1, P3 ;  /* 0x00007300060b0a11 */ /* 0x000fe200018f0c08 */
[----:B------:R-:W-:Y:S01]  /*7380*/  FFMA.FTZ R6, R185, c[0x0][0x2d0], -R175 ;  /* 0x0000b400b9067a23 */ /* 0x000fe200000108af */
[----:B------:R-:W-:Y:S01]  /*7390*/  @P0 LEA.HI.X R13, R7, c[0x0][0x1cc], R9, 0x1, P2 ;  /* 0x00007300070d0a11 */ /* 0x000fe200010f0c09 */
[----:B------:R-:W-:Y:S01]  /*73a0*/  FMUL.FTZ R99, R100, R99 ;  /* 0x0000006364637220 */ /* 0x000fe20000410000 */
[C---:B------:R-:W-:Y:S01]  /*73b0*/  @P0 IADD3 R7, P2, R5.reuse, R24, RZ ;  /* 0x0000001805070210 */ /* 0x040fe20007f5e0ff */
[----:B------:R3:W-:Y:S01]  /*73c0*/  @P0 LDGSTS.E.BYPASS.LTC128B.128 [R233+0x4100], [R10.64], !P6 ;  /* 0x041000000ae90fae */ /* 0x0007e2000f101d44 */
[----:B------:R4:W-:Y:S01]  /*73d0*/  MUFU.EX2 R24, R6 ;  /* 0x0000000600187308 */ /* 0x0009e20000000800 */
[----:B------:R-:W-:Y:S01]  /*73e0*/  @P0 IADD3 R9, P3, R5, R32, RZ ;  /* 0x0000002005090210 */ /* 0x000fe20007f7e0ff */
[----:B------:R-:W-:Y:S01]  /*73f0*/  FMUL.FTZ R32, R101, R136 ;  /* 0x0000008865207220 */ /* 0x000fe20000410000 */
[----:B------:R-:W-:Y:S02]  /*7400*/  @P0 IADD3.X R4, R27, R4, RZ, P1, !PT ;  /* 0x000000041b040210 */ /* 0x000fe40000ffe4ff */
[----:B------:R-:W-:Y:S02]  /*7410*/  @P0 IADD3 R5, P1, R5, R23, RZ ;  /* 0x0000001705050210 */ /* 0x000fe40007f3e0ff */
[C---:B------:R-:W-:Y:S01]  /*7420*/  @P0 IADD3.X R17, R4.reuse, R29, RZ, P3, !PT ;  /* 0x0000001d04110210 */ /* 0x040fe20001ffe4ff */
[----:B------:R5:W-:Y:S01]  /*7430*/  @P0 LDGSTS.E.BYPASS.LTC128B.128 [R233+0x5100], [R12.64], !P5 ;  /* 0x051000000ce90fae */ /* 0x000be2000e901d44 */
[----:B------:R-:W-:Y:S01]  /*7440*/  @P0 LEA R8, P3, R9, c[0x0][0x1c8], 0x1 ;  /* 0x0000720009080a11 */ /* 0x000fe200078608ff */
[----:B------:R-:W-:Y:S01]  /*7450*/  FMUL.FTZ R29, R3, R133 ;  /* 0x00000085031d7220 */ /* 0x000fe20000410000 */
[C---:B------:R-:W-:Y:S02]  /*7460*/  @P0 IADD3.X R18, R4.reuse, R22, RZ, P2, !PT ;  /* 0x0000001604120210 */ /* 0x040fe400017fe4ff */
[----:B------:R-:W-:Y:S01]  /*7470*/  @P0 LEA.HI.X R9, R9, c[0x0][0x1cc], R17, 0x1, P3 ;  /* 0x0000730009090a11 */ /* 0x000fe200018f0c11 */
[----:B------:R-:W-:Y:S01]  /*7480*/  FMUL.FTZ R17, R101, R121 ;  /* 0x0000007965117220 */ /* 0x000fe20000410000 */
[----:B------:R-:W-:Y:S02]  /*7490*/  @P0 IADD3.X R16, R4, R21, RZ, P1, !PT ;  /* 0x0000001504100210 */ /* 0x000fe40000ffe4ff */
[----:B------:R-:W-:Y:S01]  /*74a0*/  @P0 LEA R4, P1, R5, c[0x0][0x1c8], 0x1 ;  /* 0x0000720005040a11 */ /* 0x000fe200078208ff */
[----:B------:R2:W-:Y:S01]  /*74b0*/  @P0 LDGSTS.E.BYPASS.LTC128B.128 [R233+0x3900], [R8.64], !P4 ;  /* 0x0390000008e90fae */ /* 0x0005e2000e101d44 */
[----:B-1----:R-:W-:Y:S01]  /*74c0*/  FMNMX.FTZ R2, R0, R2, !PT ;  /* 0x0000000200027209 */ /* 0x002fe20007810000 */
[----:B------:R-:W-:Y:S01]  /*74d0*/  FFMA.FTZ R0, R19, c[0x0][0x2d0], -R174 ;  /* 0x0000b40013007a23 */ /* 0x000fe200000108ae */
[----:B------:R-:W-:Y:S01]  /*74e0*/  @P0 LEA.HI.X R5, R5, c[0x0][0x1cc], R16, 0x1, P1 ;  /* 0x0000730005050a11 */ /* 0x000fe200008f0c10 */
[--C-:B------:R-:W-:Y:S01]  /*74f0*/  FFMA.FTZ R19, R184, c[0x0][0x2d0], -R175.reuse ;  /* 0x0000b400b8137a23 */ /* 0x100fe200000108af */
[----:B------:R-:W-:Y:S01]  /*7500*/  MOV R136, R243 ;  /* 0x000000f300887202 */ /* 0x000fe20000000f00 */
[----:B------:R-:W-:Y:S01]  /*7510*/  FMUL.FTZ R105, R2, c[0x0][0x2d0] ;  /* 0x0000b40002697a20 */ /* 0x000fe20000410000 */
[----:B----4-:R-:W-:Y:S01]  /*7520*/  @P0 LEA R6, P2, R7, c[0x0][0x1c8], 0x1 ;  /* 0x0000720007060a11 */ /* 0x010fe200078408ff */
[----:B------:R-:W1:Y:S01]  /*7530*/  MUFU.EX2 R20, R19 ;  /* 0x0000001300147308 */ /* 0x000e620000000800 */
[----:B------:R-:W-:Y:S01]  /*7540*/  FFMA.FTZ R16, R183, c[0x0][0x2d0], -R175 ;  /* 0x0000b400b7107a23 */ /* 0x000fe200000108af */
[----:B------:R-:W-:Y:S01]  /*7550*/  MOV R184, R25 ;  /* 0x0000001900b87202 */ /* 0x000fe20000000f00 */
[----:B---3--:R-:W-:Y:S01]  /*7560*/  FFMA.FTZ R10, R188, c[0x0][0x2d0], -R105 ;  /* 0x0000b400bc0a7a23 */ /* 0x008fe20000010869 */
[----:B------:R-:W-:Y:S01]  /*7570*/  @P0 LEA.HI.X R7, R7, c[0x0][0x1cc], R18, 0x1, P2 ;  /* 0x0000730007070a11 */ /* 0x000fe200010f0c12 */
[----:B------:R-:W-:Y:S01]  /*7580*/  FMUL.FTZ R18, R100, R122 ;  /* 0x0000007a64127220 */ /* 0x000fe20000410000 */
[----:B------:R-:W-:Y:S01]  /*7590*/  MOV R145, R247 ;  /* 0x000000f700917202 */ /* 0x000fe20000000f00 */
[C---:B------:R-:W-:Y:S01]  /*75a0*/  FMUL.FTZ R25, R3.reuse, R129 ;  /* 0x0000008103197220 */ /* 0x040fe20000410000 */
[----:B------:R-:W-:Y:S01]  /*75b0*/  MOV R129, R44 ;  /* 0x0000002c00817202 */ /* 0x000fe20000000f00 */
[----:B------:R3:W-:Y:S01]  /*75c0*/  @P0 LDGSTS.E.BYPASS.LTC128B.128 [R233+0x4900], [R6.64], !P6 ;  /* 0x0490000006e90fae */ /* 0x0007e2000f101d44 */
[----:B------:R4:W3:Y:S01]  /*75d0*/  MUFU.EX2 R180, R0 ;  /* 0x0000000000b47308 */ /* 0x0008e20000000800 */
[C---:B-----5:R-:W-:Y:S01]  /*75e0*/  FMUL.FTZ R12, R3.reuse, R116 ;  /* 0x00000074030c7220 */ /* 0x060fe20000410000 */
[----:B------:R-:W-:Y:S01]  /*75f0*/  MOV R185, R249 ;  /* 0x000000f900b97202 */ /* 0x000fe20000000f00 */
[----:B------:R-:W-:Y:S01]  /*7600*/  FMUL.FTZ R13, R3, R117 ;  /* 0x00000075030d7220 */ /* 0x000fe20000410000 */
[----:B------:R-:W-:Y:S01]  /*7610*/  MOV R188, R248 ;  /* 0x000000f800bc7202 */ /* 0x000fe20000000f00 */
[----:B------:R-:W-:Y:S01]  /*7620*/  FFMA.FTZ R44, R190, c[0x0][0x2d0], -R173 ;  /* 0x0000b400be2c7a23 */ /* 0x000fe200000108ad */
[----:B------:R-:W-:Y:S01]  /*7630*/  MOV R133, R246 ;  /* 0x000000f600857202 */ /* 0x000fe20000000f00 */
[----:B------:R5:W-:Y:S01]  /*7640*/  @P0 LDGSTS.E.BYPASS.LTC128B.128 [R233+0x5900], [R4.64], !P5 ;  /* 0x0590000004e90fae */ /* 0x000be2000e901d44 */
[----:B------:R-:W-:Y:S02]  /*7650*/  FFMA.FTZ R107, R107, c[0x0][0x2d0], -R105 ;  /* 0x0000b4006b6b7a23 */ /* 0x000fe40000010869 */
[----:B------:R5:W-:Y:S01]  /*7660*/  MUFU.EX2 R252, R16 ;  /* 0x0000001000fc7308 */ /* 0x000be20000000800 */
[C---:B--2---:R-:W-:Y:S02]  /*7670*/  FMUL.FTZ R8, R3.reuse, R108 ;  /* 0x0000006c03087220 */ /* 0x044fe40000410000 */
[----:B------:R-:W-:Y:S01]  /*7680*/  FMUL.FTZ R9, R3, R109 ;  /* 0x0000006d03097220 */ /* 0x000fe20000410000 */
[----:B-1----:R-:W-:Y:S01]  /*7690*/  MOV R183, R20 ;  /* 0x0000001400b77202 */ /* 0x002fe20000000f00 */
[----:B------:R-:W-:Y:S01]  /*76a0*/  LDSM.16.MT88.4 R36, [R218+0x100] ;  /* 0x00010000da24783b */ /* 0x000fe20000004200 */
[----:B------:R-:W-:Y:S04]  /*76b0*/  FMUL.FTZ R19, R100, R123 ;  /* 0x0000007b64137220 */ /* 0x000fe80000410000 */
[----:B------:R-:W-:Y:S03]  /*76c0*/  MUFU.EX2 R205, R10 ;  /* 0x0000000a00cd7308 */ /* 0x000fe60000000800 */
[----:B------:R-:W1:Y:S01]  /*76d0*/  LDSM.16.MT88.4 R20, [R217+0x100] ;  /* 0x00010000d914783b */ /* 0x000e620000004200 */
[----:B----4-:R-:W-:Y:S02]  /*76e0*/  FADD.FTZ R0, -R2, R106 ;  /* 0x0000006a02007221 */ /* 0x010fe40000010100 */
[----:B------:R-:W-:Y:S02]  /*76f0*/  FFMA.FTZ R106, R199, c[0x0][0x2d0], -R175 ;  /* 0x0000b400c76a7a23 */ /* 0x000fe400000108af */
[----:B------:R-:W-:Y:S02]  /*7700*/  FMUL.FTZ R0, R0, c[0x0][0x2d0] ;  /* 0x0000b40000007a20 */ /* 0x000fe40000410000 */
[----:B---3--:R-:W-:Y:S01]  /*7710*/  FMUL.FTZ R6, R100, R114 ;  /* 0x0000007264067220 */ /* 0x008fe20000410000 */
[----:B------:R-:W-:Y:S01]  /*7720*/  F2FP.BF16.PACK_AB R114, R182, R245 ;  /* 0x000000f5b672723e */ /* 0x000fe200000010ff */
[----:B------:R-:W-:Y:S01]  /*7730*/  FMUL.FTZ R7, R100, R115 ;  /* 0x0000007364077220 */ /* 0x000fe20000410000 */
[----:B------:R-:W-:Y:S01]  /*7740*/  F2FP.BF16.PACK_AB R115, R180, R246 ;  /* 0x000000f6b473723e */ /* 0x000fe200000010ff */
[----:B-----5:R-:W-:Y:S01]  /*7750*/  FFMA.FTZ R4, R189, c[0x0][0x2d0], -R105 ;  /* 0x0000b400bd047a23 */ /* 0x020fe20000010869 */
[----:B------:R-:W2:Y:S01]  /*7760*/  MUFU.EX2 R0, R0 ;  /* 0x0000000000007308 */ /* 0x000ea20000000800 */
[----:B------:R-:W-:Y:S01]  /*7770*/  FMUL.FTZ R5, R101, R113 ;  /* 0x0000007165057220 */ /* 0x000fe20000410000 */
[----:B------:R-:W-:Y:S01]  /*7780*/  F2FP.BF16.PACK_AB R113, R181, R45 ;  /* 0x0000002db571723e */ /* 0x000fe200000010ff */
[----:B------:R-:W-:Y:S01]  /*7790*/  FMUL.FTZ R16, R101, R120 ;  /* 0x0000007865107220 */ /* 0x000fe20000410000 */
[----:B------:R-:W3:Y:S01]  /*77a0*/  LDSM.16.MT88.4 R52, [R217+0x1100] ;  /* 0x00110000d934783b */ /* 0x000ee20000004200 */
[----:B------:R-:W-:Y:S01]  /*77b0*/  MOV R189, R48 ;  /* 0x0000003000bd7202 */ /* 0x000fe20000000f00 */
[----:B------:R-:W-:Y:S01]  /*77c0*/  FFMA.FTZ R48, R191, c[0x0][0x2d0], -R173 ;  /* 0x0000b400bf307a23 */ /* 0x000fe200000108ad */
[----:B------:R-:W-:Y:S03]  /*77d0*/  MOV R191, R185 ;  /* 0x000000b900bf7202 */ /* 0x000fe60000000f00 */
[----:B------:R4:W5:Y:S02]  /*77e0*/  MUFU.EX2 R206, R4 ;  /* 0x0000000400ce7308 */ /* 0x0009640000000800 */
[----:B------:R-:W-:Y:S08]  /*77f0*/  LDSM.16.MT88.4 R120, [R217+0x2100] ;  /* 0x00210000d978783b */ /* 0x000ff00000004200 */
[----:B------:R1:W-:Y:S01]  /*7800*/  MUFU.EX2 R243, R106 ;  /* 0x0000006a00f37308 */ /* 0x0003e20000000800 */
[----:B------:R-:W0:Y:S01]  /*7810*/  LDGDEPBAR ;  /* 0x00000000000079af */ /* 0x000e220000000000 */
[----:B--2---:R-:W-:Y:S01]  /*7820*/  FMUL.FTZ R10, R0, R110 ;  /* 0x0000006e000a7220 */ /* 0x004fe20000410000 */
[----:B------:R-:W-:Y:S01]  /*7830*/  F2FP.BF16.PACK_AB R110, R252, R183 ;  /* 0x000000b7fc6e723e */ /* 0x000fe200000010ff */
[C---:B------:R-:W-:Y:S02]  /*7840*/  FMUL.FTZ R11, R0.reuse, R111 ;  /* 0x0000006f000b7220 */ /* 0x040fe40000410000 */
[C---:B------:R-:W-:Y:S02]  /*7850*/  FMUL.FTZ R14, R0.reuse, R118 ;  /* 0x00000076000e7220 */ /* 0x040fe40000410000 */
[C---:B------:R-:W-:Y:S02]  /*7860*/  FMUL.FTZ R15, R0.reuse, R119 ;  /* 0x00000077000f7220 */ /* 0x040fe40000410000 */
[----:B------:R2:W-:Y:S01]  /*7870*/  MUFU.EX2 R249, R44 ;  /* 0x0000002c00f97308 */ /* 0x0005e20000000800 */
[C---:B------:R-:W-:Y:S01]  /*7880*/  FMUL.FTZ R27, R0.reuse, R131 ;  /* 0x00000083001b7220 */ /* 0x040fe20000410000 */
[----:B------:R-:W-:Y:S01]  /*7890*/  MOV R131, R42 ;  /* 0x0000002a00837202 */ /* 0x000fe20000000f00 */
[----:B----4-:R-:W-:Y:S01]  /*78a0*/  FFMA.FTZ R4, R187, c[0x0][0x2d0], -R105 ;  /* 0x0000b400bb047a23 */ /* 0x010fe20000010869 */
[----:B------:R-:W-:Y:S01]  /*78b0*/  MOV R187, R26 ;  /* 0x0000001a00bb7202 */ /* 0x000fe20000000f00 */
[----:B------:R-:W-:Y:S01]  /*78c0*/  FMUL.FTZ R26, R0, R130 ;  /* 0x00000082001a7220 */ /* 0x000fe20000410000 */
[----:B-----5:R-:W-:Y:S01]  /*78d0*/  F2FP.BF16.PACK_AB R109, R206, R205 ;  /* 0x000000cdce6d723e */ /* 0x020fe200000010ff */
[C---:B------:R-:W-:Y:S01]  /*78e0*/  FMUL.FTZ R30, R0.reuse, R134 ;  /* 0x00000086001e7220 */ /* 0x040fe20000410000 */
[----:B------:R-:W4:Y:S01]  /*78f0*/  LDSM.16.MT88.4 R116, [R218+0x1100] ;  /* 0x00110000da74783b */ /* 0x000f220000004200 */
[----:B------:R-:W-:Y:S01]  /*7900*/  FMUL.FTZ R31, R0, R135 ;  /* 0x00000087001f7220 */ /* 0x000fe20000410000 */
[----:B------:R5:W-:Y:S01]  /*7910*/  MUFU.EX2 R207, R4 ;  /* 0x0000000400cf7308 */ /* 0x000be20000000800 */
[----:B------:R-:W-:Y:S01]  /*7920*/  MOV R130, R45 ;  /* 0x0000002d00827202 */ /* 0x000fe20000000f00 */
[C---:B------:R-:W-:Y:S01]  /*7930*/  FMUL.FTZ R45, R3.reuse, R149 ;  /* 0x00000095032d7220 */ /* 0x040fe20000410000 */
[----:B------:R-:W-:Y:S01]  /*7940*/  MOV R134, R245 ;  /* 0x000000f500867202 */ /* 0x000fe20000000f00 */
[----:B-1----:R-:W-:Y:S01]  /*7950*/  FFMA.FTZ R106, R198, c[0x0][0x2d0], -R175 ;  /* 0x0000b400c66a7a23 */ /* 0x002fe200000108af */
[----:B------:R-:W-:Y:S01]  /*7960*/  MOV R135, R244 ;  /* 0x000000f400877202 */ /* 0x000fe20000000f00 */
[C---:B------:R-:W-:Y:S02]  /*7970*/  FMUL.FTZ R46, R0.reuse, R150 ;  /* 0x00000096002e7220 */ /* 0x040fe40000410000 */
[C---:B------:R-:W-:Y:S02]  /*7980*/  FMUL.FTZ R47, R0.reuse, R151 ;  /* 0x00000097002f7220 */ /* 0x040fe40000410000 */
[----:B------:R1:W-:Y:S01]  /*7990*/  MUFU.EX2 R242, R106 ;  /* 0x0000006a00f27308 */ /* 0x0003e20000000800 */
[C---:B------:R-:W-:Y:S02]  /*79a0*/  FMUL.FTZ R58, R0.reuse, R162 ;  /* 0x000000a2003a7220 */ /* 0x040fe40000410000 */
[C---:B------:R-:W-:Y:S02]  /*79b0*/  FMUL.FTZ R59, R0.reuse, R163 ;  /* 0x000000a3003b7220 */ /* 0x040fe40000410000 */
[C---:B--2---:R-:W-:Y:S02]  /*79c0*/  FMUL.FTZ R44, R3.reuse, R148 ;  /* 0x00000094032c7220 */ /* 0x044fe40000410000 */
[C---:B------:R-:W-:Y:S02]  /*79d0*/  FMUL.FTZ R62, R0.reuse, R166 ;  /* 0x000000a6003e7220 */ /* 0x040fe40000410000 */
[C---:B------:R-:W-:Y:S01]  /*79e0*/  FMUL.FTZ R63, R0.reuse, R167 ;  /* 0x000000a7003f7220 */ /* 0x040fe20000410000 */
[----:B------:R2:W-:Y:S01]  /*79f0*/  MUFU.EX2 R248, R48 ;  /* 0x0000003000f87308 */ /* 0x0005e20000000800 */
[C---:B------:R-:W-:Y:S02]  /*7a00*/  FMUL.FTZ R74, R0.reuse, R74 ;  /* 0x0000004a004a7220 */ /* 0x040fe40000410000 */
[----:B------:R-:W-:Y:S02]  /*7a10*/  FMUL.FTZ R75, R0, R75 ;  /* 0x0000004b004b7220 */ /* 0x000fe40000410000 */
[----:B-----5:R-:W-:Y:S01]  /*7a20*/  FFMA.FTZ R4, R186, c[0x0][0x2d0], -R105 ;  /* 0x0000b400ba047a23 */ /* 0x020fe20000010869 */
[----:B------:R-:W-:Y:S01]  /*7a30*/  MOV R186, R24 ;  /* 0x0000001800ba7202 */ /* 0x000fe20000000f00 */
[----:B------:R-:W-:Y:S01]  /*7a40*/  FMUL.FTZ R24, R3, R128 ;  /* 0x0000008003187220 */ /* 0x000fe20000410000 */
[----:B------:R-:W-:Y:S01]  /*7a50*/  MOV R128, R250 ;  /* 0x000000fa00807202 */ /* 0x000fe20000000f00 */
[----:B------:R-:W-:Y:S01]  /*7a60*/  FMUL.FTZ R78, R0, R78 ;  /* 0x0000004e004e7220 */ /* 0x000fe20000410000 */
[----:B------:R5:W3:Y:S01]  /*7a70*/  MUFU.EX2 R208, R4 ;  /* 0x0000000400d07308 */ /* 0x000ae20000000800 */
[----:B------:R-:W-:Y:S01]  /*7a80*/  F2FP.BF16.PACK_AB R108, R186, R43 ;  /* 0x0000002bba6c723e */ /* 0x000fe200000010ff */
[C---:B------:R-:W-:Y:S01]  /*7a90*/  FMUL.FTZ R43, R0.reuse, R147 ;  /* 0x00000093002b7220 */ /* 0x040fe20000410000 */
[----:B------:R-:W-:Y:S01]  /*7aa0*/  MOV R147, R135 ;  /* 0x0000008700937202 */ /* 0x000fe20000000f00 */
[--C-:B-1----:R-:W-:Y:S01]  /*7ab0*/  FFMA.FTZ R106, R201, c[0x0][0x2d0], -R175.reuse ;  /* 0x0000b400c96a7a23 */ /* 0x102fe200000108af */
[----:B------:R-:W-:Y:S01]  /*7ac0*/  MOV R135, R133 ;  /* 0x0000008500877202 */ /* 0x000fe20000000f00 */
[C---:B------:R-:W-:Y:S01]  /*7ad0*/  FMUL.FTZ R79, R0.reuse, R79 ;  /* 0x0000004f004f7220 */ /* 0x040fe20000410000 */
[----:B------:R-:W-:Y:S01]  /*7ae0*/  MOV R133, R131 ;  /* 0x0000008300857202 */ /* 0x000fe20000000f00 */
[C---:B------:R-:W-:Y:S02]  /*7af0*/  FMUL.FTZ R90, R0.reuse, R90 ;  /* 0x0000005a005a7220 */ /* 0x040fe40000410000 */
[----:B------:R1:W-:Y:S01]  /*7b00*/  MUFU.EX2 R241, R106 ;  /* 0x0000006a00f17308 */ /* 0x0003e20000000800 */
[C---:B------:R-:W-:Y:S02]  /*7b10*/  FMUL.FTZ R91, R0.reuse, R91 ;  /* 0x0000005b005b7220 */ /* 0x040fe40000410000 */
[C---:B------:R-:W-:Y:S02]  /*7b20*/  FMUL.FTZ R94, R0.reuse, R94 ;  /* 0x0000005e005e7220 */ /* 0x040fe40000410000 */
[C---:B--2---:R-:W-:Y:S02]  /*7b30*/  FMUL.FTZ R48, R101.reuse, R152 ;  /* 0x0000009865307220 */ /* 0x044fe40000410000 */
[----:B------:R-:W-:Y:S02]  /*7b40*/  FMUL.FTZ R95, R0, R95 ;  /* 0x0000005f005f7220 */ /* 0x000fe40000410000 */
[--C-:B------:R-:W-:Y:S01]  /*7b50*/  FFMA.FTZ R128, R128, c[0x0][0x2d0], -R174.reuse ;  /* 0x0000b40080807a23 */ /* 0x100fe200000108ae */
[----:B------:R2:W-:Y:S01]  /*7b60*/  MUFU.EX2 R250, R40 ;  /* 0x0000002800fa7308 */ /* 0x0005e20000000800 */
[----:B-----5:R-:W-:Y:S01]  /*7b70*/  FMUL.FTZ R4, R101, R112 ;  /* 0x0000007065047220 */ /* 0x020fe20000410000 */
[----:B------:R-:W-:Y:S01]  /*7b80*/  F2FP.BF16.PACK_AB R112, R187, R42 ;  /* 0x0000002abb70723e */ /* 0x000fe200000010ff */
[----:B------:R-:W-:Y:S01]  /*7b90*/  FMUL.FTZ R42, R0, R146 ;  /* 0x00000092002a7220 */ /* 0x000fe20000410000 */
[----:B---3--:R-:W-:Y:S02]  /*7ba0*/  F2FP.BF16.PACK_AB R111, R208, R207 ;  /* 0x000000cfd06f723e */ /* 0x008fe400000010ff */
[----:B------:R-:W-:Y:S04]  /*7bb0*/  MOV R146, R236 ;  /* 0x000000ec00927202 */ /* 0x000fe80000000f00 */
[----:B------:R3:W-:Y:S01]  /*7bc0*/  MUFU.EX2 R244, R64 ;  /* 0x0000004000f47308 */ /* 0x0007e20000000800 */
[-C--:B------:R-:W-:Y:S05]  /*7bd0*/  HMMA.16816.F32.BF16 R4, R112, R20.reuse, R4 ;  /* 0x000000147004723c */ /* 0x080fea0000041804 */
[----:B-1----:R-:W-:Y:S03]  /*7be0*/  FFMA.FTZ R106, R200, c[0x0][0x2d0], -R175 ;  /* 0x0000b400c86a7a23 */ /* 0x002fe600000108af */
[C---:B------:R-:W-:Y:S01]  /*7bf0*/  HMMA.16816.F32.BF16 R8, R108.reuse, R20, R8 ;  /* 0x000000146c08723c */ /* 0x040fe20000041808 */
[----:B------:R-:W-:Y:S03]  /*7c00*/  MUFU.EX2 R107, R107 ;  /* 0x0000006b006b7308 */ /* 0x000fe60000000800 */
[----:B--2---:R-:W-:Y:S01]  /*7c10*/  FMUL.FTZ R40, R3, R144 ;  /* 0x0000009003287220 */ /* 0x004fe20000410000 */
[----:B------:R-:W-:Y:S02]  /*7c20*/  MOV R144, R237 ;  /* 0x000000ed00907202 */ /* 0x000fe40000000f00 */
[C---:B------:R-:W-:Y:S01]  /*7c30*/  FMUL.FTZ R20, R101.reuse, R124 ;  /* 0x0000007c65147220 */ /* 0x040fe20000410000 */
[-C--:B------:R-:W-:Y:S03]  /*7c40*/  HMMA.16816.F32.BF16 R12, R108, R22.reuse, R12 ;  /* 0x000000166c0c723c */ /* 0x080fe6000004180c */
[----:B------:R1:W-:Y:S01]  /*7c50*/  MUFU.EX2 R246, R56 ;  /* 0x0000003800f67308 */ /* 0x0003e20000000800 */
[C---:B------:R-:W-:Y:S02]  /*7c60*/  FMUL.FTZ R21, R101.reuse, R125 ;  /* 0x0000007d65157220 */ /* 0x040fe40000410000 */
[----:B---3--:R-:W-:Y:S02]  /*7c70*/  FMUL.FTZ R64, R101, R168 ;  /* 0x000000a865407220 */ /* 0x008fe40000410000 */
[C---:B------:R-:W-:Y:S01]  /*7c80*/  HMMA.16816.F32.BF16 R16, R112.reuse, R22, R16 ;  /* 0x000000167010723c */ /* 0x040fe20000041810 */
[----:B------:R-:W-:Y:S04]  /*7c90*/  LDSM.16.MT88.4 R168, [R218+0x1d00] ;  /* 0x001d0000daa8783b */ /* 0x000fe80000004200 */
[----:B------:R2:W-:Y:S02]  /*7ca0*/  MUFU.EX2 R245, R60 ;  /* 0x0000003c00f57308 */ /* 0x0005e40000000800 */
[C---:B------:R-:W-:Y:S02]  /*7cb0*/  FMUL.FTZ R22, R100.reuse, R126 ;  /* 0x0000007e64167220 */ /* 0x040fe40000410000 */
[----:B------:R-:W-:Y:S02]  /*7cc0*/  FMUL.FTZ R23, R100, R127 ;  /* 0x0000007f64177220 */ /* 0x000fe40000410000 */
[----:B------:R-:W-:Y:S05]  /*7cd0*/  LDSM.16.MT88.4 R124, [R218+0x500] ;  /* 0x00050000da7c783b */ /* 0x000fea0000004200 */
[-C--:B------:R-:W-:Y:S03]  /*7ce0*/  HMMA.16816.F32.BF16 R20, R112, R36.reuse, R20 ;  /* 0x000000247014723c */ /* 0x080fe60000041814 */
[C---:B-1----:R-:W-:Y:S05]  /*7cf0*/  FMUL.FTZ R56, R3.reuse, R160 ;  /* 0x000000a003387220 */ /* 0x042fea0000410000 */
[C---:B------:R-:W-:Y:S04]  /*7d00*/  HMMA.16816.F32.BF16 R24, R108.reuse, R36, R24 ;  /* 0x000000246c18723c */ /* 0x040fe80000041818 */
[----:B--2---:R-:W-:Y:S03]  /*7d10*/  FMUL.FTZ R60, R3, R164 ;  /* 0x000000a4033c7220 */ /* 0x004fe60000410000 */
[----:B------:R-:W-:Y:S01]  /*7d20*/  FFMA.FTZ R36, R192, c[0x0][0x2d0], -R173 ;  /* 0x0000b400c0247a23 */ /* 0x000fe200000108ad */
[-C--:B------:R-:W-:Y:S03]  /*7d30*/  HMMA.16816.F32.BF16 R28, R108, R38.reuse, R28 ;  /* 0x000000266c1c723c */ /* 0x080fe6000004181c */
[----:B------:R1:W2:Y:S01]  /*7d40*/  MUFU.EX2 R251, R36 ;  /* 0x0000002400fb7308 */ /* 0x0002a20000000800 */
[----:B------:R-:W-:Y:S01]  /*7d50*/  MOV R192, R50 ;  /* 0x0000003200c07202 */ /* 0x000fe20000000f00 */
[C---:B------:R-:W-:Y:S02]  /*7d60*/  FMUL.FTZ R50, R100.reuse, R154 ;  /* 0x0000009a64327220 */ /* 0x040fe40000410000 */
[C---:B------:R-:W-:Y:S01]  /*7d70*/  FMUL.FTZ R37, R101.reuse, R141 ;  /* 0x0000008d65257220 */ /* 0x040fe20000410000 */
[C---:B------:R-:W-:Y:S04]  /*7d80*/  HMMA.16816.F32.BF16 R32, R112.reuse, R38, R32 ;  /* 0x000000267020723c */ /* 0x040fe80000041820 */
[----:B------:R-:W-:Y:S02]  /*7d90*/  MOV R141, R240 ;  /* 0x000000f0008d7202 */ /* 0x000fe40000000f00 */
[----:B------:R3:W-:Y:S01]  /*7da0*/  MUFU.EX2 R240, R106 ;  /* 0x0000006a00f07308 */ /* 0x0007e20000000800 */
[C---:B------:R-:W-:Y:S01]  /*7db0*/  FMUL.FTZ R38, R100.reuse, R142 ;  /* 0x0000008e64267220 */ /* 0x040fe20000410000 */
[----:B------:R-:W-:Y:S01]  /*7dc0*/  MOV R142, R239 ;  /* 0x000000ef008e7202 */ /* 0x000fe20000000f00 */
[----:B------:R-:W-:Y:S03]  /*7dd0*/  FMUL.FTZ R39, R100, R143 ;  /* 0x0000008f64277220 */ /* 0x000fe60000410000 */
[----:B------:R-:W-:Y:S01]  /*7de0*/  MOV R143, R238 ;  /* 0x000000ee008f7202 */ /* 0x000fe20000000f00 */
[C---:B-1----:R-:W-:Y:S01]  /*7df0*/  FMUL.FTZ R36, R101.reuse, R140 ;  /* 0x0000008c65247220 */ /* 0x042fe20000410000 */
[----:B------:R-:W-:Y:S01]  /*7e00*/  MOV R140, R49 ;  /* 0x00000031008c7202 */ /* 0x000fe20000000f00 */
[----:B------:R-:W-:Y:S02]  /*7e10*/  FMUL.FTZ R49, R101, R153 ;  /* 0x0000009965317220 */ /* 0x000fe40000410000 */
[----:B------:R-:W-:Y:S03]  /*7e20*/  LDSM.16.MT88.4 R152, [R217+0x1d00] ;  /* 0x001d0000d998783b */ /* 0x000fe60000004200 */
[-C--:B------:R-:W-:Y:S03]  /*7e30*/  HMMA.16816.F32.BF16 R36, R112, R52.reuse, R36 ;  /* 0x000000347024723c */ /* 0x080fe60000041824 */
[--C-:B---3--:R-:W-:Y:S05]  /*7e40*/  FFMA.FTZ R106, R203, c[0x0][0x2d0], -R105.reuse ;  /* 0x0000b400cb6a7a23 */ /* 0x108fea0000010869 */
[C---:B------:R-:W-:Y:S07]  /*7e50*/  HMMA.16816.F32.BF16 R40, R108.reuse, R52, R40 ;  /* 0x000000346c28723c */ /* 0x040fee0000041828 */
[--C-:B------:R-:W-:Y:S01]  /*7e60*/  FFMA.FTZ R52, R196, c[0x0][0x2d0], -R174.reuse ;  /* 0x0000b400c4347a23 */ /* 0x100fe200000108ae */
[-C--:B------:R-:W-:Y:S01]  /*7e70*/  HMMA.16816.F32.BF16 R44, R108, R54.reuse, R44 ;  /* 0x000000366c2c723c */ /* 0x080fe2000004182c */
[----:B------:R1:W-:Y:S03]  /*7e80*/  MUFU.EX2 R196, R106 ;  /* 0x0000006a00c47308 */ /* 0x0003e60000000800 */
[C---:B------:R-:W-:Y:S04]  /*7e90*/  FMUL.FTZ R53, R101.reuse, R157 ;  /* 0x0000009d65357220 */ /* 0x040fe80000410000 */
[C---:B------:R-:W-:Y:S03]  /*7ea0*/  HMMA.16816.F32.BF16 R48, R112.reuse, R54, R48 ;  /* 0x000000367030723c */ /* 0x040fe60000041830 */
[----:B------:R3:W5:Y:S04]  /*7eb0*/  MUFU.EX2 R247, R52 ;  /* 0x0000003400f77308 */ /* 0x0007680000000800 */
[C---:B------:R-:W-:Y:S02]  /*7ec0*/  FMUL.FTZ R54, R100.reuse, R158 ;  /* 0x0000009e64367220 */ /* 0x040fe40000410000 */
[----:B------:R-:W-:Y:S03]  /*7ed0*/  FMUL.FTZ R55, R100, R159 ;  /* 0x0000009f64377220 */ /* 0x000fe60000410000 */
[--C-:B-1----:R-:W-:Y:S04]  /*7ee0*/  FFMA.FTZ R106, R204, c[0x0][0x2d0], -R105.reuse ;  /* 0x0000b400cc6a7a23 */ /* 0x102fe80000010869 */
[----:B------:R1:W1:Y:S01]  /*7ef0*/  MUFU.EX2 R195, R106 ;  /* 0x0000006a00c37308 */ /* 0x0002620000000800 */
[----:B---3--:R-:W-:Y:S07]  /*7f00*/  FMUL.FTZ R52, R101, R156 ;  /* 0x0000009c65347220 */ /* 0x008fee0000410000 */
[-C--:B----4-:R-:W-:Y:S08]  /*7f10*/  HMMA.16816.F32.BF16 R52, R112, R116.reuse, R52 ;  /* 0x000000747034723c */ /* 0x090ff00000041834 */
[C---:B------:R-:W-:Y:S04]  /*7f20*/  HMMA.16816.F32.BF16 R56, R108.reuse, R116, R56 ;  /* 0x000000746c38723c */ /* 0x040fe80000041838 */
[--C-:B-1----:R-:W-:Y:S02]  /*7f30*/  FFMA.FTZ R106, R213, c[0x0][0x2d0], -R105.reuse ;  /* 0x0000b400d56a7a23 */ /* 0x102fe40000010869 */
[----:B------:R-:W-:Y:S02]  /*7f40*/  MUFU.EX2 R213, R128 ;  /* 0x0000008000d57308 */ /* 0x000fe40000000800 */
[-C--:B------:R-:W-:Y:S08]  /*7f50*/  HMMA.16816.F32.BF16 R60, R108, R118.reuse, R60 ;  /* 0x000000766c3c723c */ /* 0x080ff0000004183c */
[C---:B------:R-:W-:Y:S01]  /*7f60*/  HMMA.16816.F32.BF16 R64, R112.reuse, R118, R64 ;  /* 0x000000767040723c */ /* 0x040fe20000041840 */
[----:B------:R1:W-:Y:S01]  /*7f70*/  MUFU.EX2 R190, R106 ;  /* 0x0000006a00be7308 */ /* 0x0003e20000000800 */
[----:B------:R-:W3:Y:S06]  /*7f80*/  LDSM.16.MT88.4 R116, [R218+0x2100] ;  /* 0x00210000da74783b */ /* 0x000eec0000004200 */
[-C--:B------:R-:W-:Y:S08]  /*7f90*/  HMMA.16816.F32.BF16 R68, R112, R120.reuse, R68 ;  /* 0x000000787044723c */ /* 0x080ff00000041844 */
[C---:B------:R-:W-:Y:S08]  /*7fa0*/  HMMA.16816.F32.BF16 R72, R108.reuse, R120, R72 ;  /* 0x000000786c48723c */ /* 0x040ff00000041848 */
[-C--:B------:R-:W-:Y:S04]  /*7fb0*/  HMMA.16816.F32.BF16 R76, R108, R122.reuse, R76 ;  /* 0x0000007a6c4c723c */ /* 0x080fe8000004184c */
[----:B-1----:R-:W-:Y:S04]  /*7fc0*/  FFMA.FTZ R106, R235, c[0x0][0x2d0], -R105 ;  /* 0x0000b400eb6a7a23 */ /* 0x002fe80000010869 */
[C---:B------:R-:W-:Y:S01]  /*7fd0*/  HMMA.16816.F32.BF16 R80, R112.reuse, R122, R80 ;  /* 0x0000007a7050723c */ /* 0x040fe20000041850 */
[----:B------:R1:W4:Y:S01]  /*7fe0*/  MUFU.EX2 R193, R106 ;  /* 0x0000006a00c17308 */ /* 0x0003220000000800 */
[----:B------:R-:W4:Y:S06]  /*7ff0*/  LDSM.16.MT88.4 R120, [R217+0x500] ;  /* 0x00050000d978783b */ /* 0x000f2c0000004200 */
[-C--:B---3--:R-:W-:Y:S08]  /*8000*/  HMMA.16816.F32.BF16 R84, R112, R116.reuse, R84 ;  /* 0x000000747054723c */ /* 0x088ff00000041854 */
[C---:B------:R-:W-:Y:S04]  /*8010*/  HMMA.16816.F32.BF16 R88, R108.reuse, R116, R88 ;  /* 0x000000746c58723c */ /* 0x040fe80000041858 */
[--C-:B-1----:R-:W-:Y:S04]  /*8020*/  FFMA.FTZ R106, R214, c[0x0][0x2d0], -R173.reuse ;  /* 0x0000b400d66a7a23 */ /* 0x102fe800000108ad */
[-C--:B------:R-:W-:Y:S01]  /*8030*/  HMMA.16816.F32.BF16 R92, R108, R118.reuse, R92 ;  /* 0x000000766c5c723c */ /* 0x080fe2000004185c */
[----:B------:R1:W-:Y:S06]  /*8040*/  MUFU.EX2 R239, R106 ;  /* 0x0000006a00ef7308 */ /* 0x0003ec0000000800 */
[----:B--2---:R-:W-:Y:S01]  /*8050*/  F2FP.BF16.PACK_AB R108, R250, R251 ;  /* 0x000000fbfa6c723e */ /* 0x004fe200000010ff */
[----:B------:R-:W-:Y:S01]  /*8060*/  HMMA.16816.F32.BF16 R96, R112, R118, R96 ;  /* 0x000000767060723c */ /* 0x000fe20000041860 */
[----:B------:R-:W2:Y:S03]  /*8070*/  LDSM.16.MT88.4 R116, [R217+0x1500] ;  /* 0x00150000d974783b */ /* 0x000ea60000004200 */
[----:B------:R-:W-:Y:S02]  /*8080*/  F2FP.BF16.PACK_AB R110, R248, R249 ;  /* 0x000000f9f86e723e */ /* 0x000fe400000010ff */
[----:B-----5:R-:W-:Y:S02]  /*8090*/  F2FP.BF16.PACK_AB R109, R246, R247 ;  /* 0x000000f7f66d723e */ /* 0x020fe400000010ff */
[----:B------:R-:W-:Y:S04]  /*80a0*/  F2FP.BF16.PACK_AB R111, R244, R245 ;  /* 0x000000f5f46f723e */ /* 0x000fe800000010ff */
[----:B------:R-:W-:Y:S02]  /*80b0*/  F2FP.BF16.PACK_AB R112, R242, R243 ;  /* 0x000000f3f270723e */ /* 0x000fe400000010ff */
[----:B------:R-:W-:Y:S01]  /*80c0*/  F2FP.BF16.PACK_AB R114, R240, R241 ;  /* 0x000000f1f072723e */ /* 0x000fe200000010ff */
[-C--:B----4-:R-:W-:Y:S05]  /*80d0*/  HMMA.16816.F32.BF16 R4, R108, R120.reuse, R4 ;  /* 0x000000786c04723c */ /* 0x090fea0000041804 */
[--C-:B-1----:R-:W-:Y:S01]  /*80e0*/  FFMA.FTZ R106, R215, c[0x0][0x2d0], -R173.reuse ;  /* 0x0000b400d76a7a23 */ /* 0x102fe200000108ad */
[----:B------:R-:W-:Y:S02]  /*80f0*/  F2FP.BF16.PACK_AB R113, R195, R196 ;  /* 0x000000c4c371723e */ /* 0x000fe400000010ff */
[----:B------:R-:W-:Y:S01]  /*8100*/  F2FP.BF16.PACK_AB R115, R193, R190 ;  /* 0x000000bec173723e */ /* 0x000fe200000010ff */
[----:B------:R1:W3:Y:S06]  /*8110*/  MUFU.EX2 R237, R106 ;  /* 0x0000006a00ed7308 */ /* 0x0002ec0000000800 */
[C---:B------:R-:W-:Y:S08]  /*8120*/  HMMA.16816.F32.BF16 R8, R112.reuse, R120, R8 ;  /* 0x000000787008723c */ /* 0x040ff00000041808 */
[-C--:B------:R-:W-:Y:S08]  /*8130*/  HMMA.16816.F32.BF16 R12, R112, R122.reuse, R12 ;  /* 0x0000007a700c723c */ /* 0x080ff0000004180c */
[C---:B------:R-:W-:Y:S01]  /*8140*/  HMMA.16816.F32.BF16 R16, R108.reuse, R122, R16 ;  /* 0x0000007a6c10723c */ /* 0x040fe20000041810 */
[----:B------:R-:W4:Y:S03]  /*8150*/  LDSM.16.MT88.4 R120, [R218+0x1500] ;  /* 0x00150000da78783b */ /* 0x000f260000004200 */
[--C-:B-1----:R-:W-:Y:S04]  /*8160*/  FFMA.FTZ R106, R202, c[0x0][0x2d0], -R173.reuse ;  /* 0x0000b400ca6a7a23 */ /* 0x102fe800000108ad */
[-C--:B------:R-:W-:Y:S01]  /*8170*/  HMMA.16816.F32.BF16 R20, R108, R124.reuse, R20 ;  /* 0x0000007c6c14723c */ /* 0x080fe20000041814 */
[----:B------:R1:W-:Y:S07]  /*8180*/  MUFU.EX2 R238, R106 ;  /* 0x0000006a00ee7308 */ /* 0x0003ee0000000800 */
[C---:B------:R-:W-:Y:S08]  /*8190*/  HMMA.16816.F32.BF16 R24, R112.reuse, R124, R24 ;  /* 0x0000007c7018723c */ /* 0x040ff00000041818 */
[-C--:B------:R-:W-:Y:S08]  /*81a0*/  HMMA.16816.F32.BF16 R28, R112, R126.reuse, R28 ;  /* 0x0000007e701c723c */ /* 0x080ff0000004181c */
[C---:B------:R-:W-:Y:S01]  /*81b0*/  HMMA.16816.F32.BF16 R32, R108.reuse, R126, R32 ;  /* 0x0000007e6c20723c */ /* 0x040fe20000041820 */
[----:B------:R-:W5:Y:S03]  /*81c0*/  LDSM.16.MT88.4 R124, [R217+0x2500] ;  /* 0x00250000d97c783b */ /* 0x000f660000004200 */
[----:B-1----:R-:W-:Y:S04]  /*81d0*/  FFMA.FTZ R106, R212, c[0x0][0x2d0], -R173 ;  /* 0x0000b400d46a7a23 */ /* 0x002fe800000108ad */
[-C--:B--2---:R-:W-:Y:S01]  /*81e0*/  HMMA.16816.F32.BF16 R36, R108, R116.reuse, R36 ;  /* 0x000000746c24723c */ /* 0x084fe20000041824 */
[----:B------:R1:W2:Y:S07]  /*81f0*/  MUFU.EX2 R236, R106 ;  /* 0x0000006a00ec7308 */ /* 0x0002ae0000000800 */
[C---:B------:R-:W-:Y:S08]  /*8200*/  HMMA.16816.F32.BF16 R40, R112.reuse, R116, R40 ;  /* 0x000000747028723c */ /* 0x040ff00000041828 */
[-C--:B------:R-:W-:Y:S08]  /*8210*/  HMMA.16816.F32.BF16 R44, R112, R118.reuse, R44 ;  /* 0x00000076702c723c */ /* 0x080ff0000004182c */
[C---:B------:R-:W-:Y:S01]  /*8220*/  HMMA.16816.F32.BF16 R48, R108.reuse, R118, R48 ;  /* 0x000000766c30723c */ /* 0x040fe20000041830 */
[----:B------:R-:W2:Y:S03]  /*8230*/  LDSM.16.MT88.4 R116, [R218+0x2500] ;  /* 0x00250000da74783b */ /* 0x000ea60000004200 */
[--C-:B-1----:R-:W-:Y:S01]  /*8240*/  FFMA.FTZ R106, R146, c[0x0][0x2d0], -R174.reuse ;  /* 0x0000b400926a7a23 */ /* 0x102fe200000108ae */
[----:B------:R-:W-:Y:S02]  /*8250*/  MOV R146, R138 ;  /* 0x0000008a00927202 */ /* 0x000fe40000000f00 */
[----:B------:R-:W-:Y:S01]  /*8260*/  MOV R138, R134 ;  /* 0x00000086008a7202 */ /* 0x000fe20000000f00 */
[-C--:B----4-:R-:W-:Y:S01]  /*8270*/  HMMA.16816.F32.BF16 R52, R108, R120.reuse, R52 ;  /* 0x000000786c34723c */ /* 0x090fe20000041834 */
[----:B------:R1:W-:Y:S03]  /*8280*/  MUFU.EX2 R235, R106 ;  /* 0x0000006a00eb7308 */ /* 0x0003e60000000800 */
[----:B------:R-:W-:Y:S02]  /*8290*/  MOV R134, R132 ;  /* 0x0000008400867202 */ /* 0x000fe40000000f00 */
[----:B------:R-:W-:Y:S02]  /*82a0*/  MOV R132, R130 ;  /* 0x0000008200847202 */ /* 0x000fe40000000f00 */
[C---:B------:R-:W-:Y:S08]  /*82b0*/  HMMA.16816.F32.BF16 R56, R112.reuse, R120, R56 ;  /* 0x000000787038723c */ /* 0x040ff00000041838 */
[-C--:B------:R-:W-:Y:S08]  /*82c0*/  HMMA.16816.F32.BF16 R60, R112, R122.reuse, R60 ;  /* 0x0000007a703c723c */ /* 0x080ff0000004183c */
[C---:B------:R-:W-:Y:S01]  /*82d0*/  HMMA.16816.F32.BF16 R64, R108.reuse, R122, R64 ;  /* 0x0000007a6c40723c */ /* 0x040fe20000041840 */
[----:B------:R-:W-:Y:S03]  /*82e0*/  LDSM.16.MT88.4 R120, [R218+0x900] ;  /* 0x00090000da78783b */ /* 0x000fe60000004200 */
[--C-:B-1----:R-:W-:Y:S01]  /*82f0*/  FFMA.FTZ R106, R145, c[0x0][0x2d0], -R174.reuse ;  /* 0x0000b400916a7a23 */ /* 0x102fe200000108ae */
[----:B------:R-:W-:Y:S02]  /*8300*/  MOV R145, R141 ;  /* 0x0000008d00917202 */ /* 0x000fe40000000f00 */
[----:B------:R-:W-:Y:S01]  /*8310*/  MOV R141, R140 ;  /* 0x0000008c008d7202 */ /* 0x000fe20000000f00 */
[-C--:B-----5:R-:W-:Y:S01]  /*8320*/  HMMA.16816.F32.BF16 R68, R108, R124.reuse, R68 ;  /* 0x0000007c6c44723c */ /* 0x0a0fe20000041844 */
[----:B------:R1:W4:Y:S03]  /*8330*/  MUFU.EX2 R215, R106 ;  /* 0x0000006a00d77308 */ /* 0x0003260000000800 */
[----:B------:R-:W-:Y:S02]  /*8340*/  MOV R140, R192 ;  /* 0x000000c0008c7202 */ /* 0x000fe40000000f00 */
[----:B------:R-:W-:Y:S02]  /*8350*/  MOV R192, R139 ;  /* 0x0000008b00c07202 */ /* 0x000fe40000000f00 */
[C---:B------:R-:W-:Y:S04]  /*8360*/  HMMA.16816.F32.BF16 R72, R112.reuse, R124, R72 ;  /* 0x0000007c7048723c */ /* 0x040fe80000041848 */
[----:B------:R-:W-:Y:S02]  /*8370*/  MOV R139, R129 ;  /* 0x00000081008b7202 */ /* 0x000fe40000000f00 */
[----:B------:R-:W5:Y:S02]  /*8380*/  LDSM.16.MT88.4 R128, [R217+0x900] ;  /* 0x00090000d980783b */ /* 0x000f640000004200 */
[-C--:B------:R-:W-:Y:S08]  /*8390*/  HMMA.16816.F32.BF16 R76, R112, R126.reuse, R76 ;  /* 0x0000007e704c723c */ /* 0x080ff0000004184c */
[C---:B------:R-:W-:Y:S01]  /*83a0*/  HMMA.16816.F32.BF16 R80, R108.reuse, R126, R80 ;  /* 0x0000007e6c50723c */ /* 0x040fe20000041850 */
[----:B------:R-:W-:Y:S03]  /*83b0*/  LDSM.16.MT88.4 R124, [R218+0x1900] ;  /* 0x00190000da7c783b */ /* 0x000fe60000004200 */
[--C-:B-1----:R-:W-:Y:S04]  /*83c0*/  FFMA.FTZ R106, R144, c[0x0][0x2d0], -R174.reuse ;  /* 0x0000b400906a7a23 */ /* 0x102fe800000108ae */
[-C--:B--2---:R-:W-:Y:S01]  /*83d0*/  HMMA.16816.F32.BF16 R84, R108, R116.reuse, R84 ;  /* 0x000000746c54723c */ /* 0x084fe20000041854 */
[----:B------:R1:W2:Y:S07]  /*83e0*/  MUFU.EX2 R214, R106 ;  /* 0x0000006a00d67308 */ /* 0x0002ae0000000800 */
[C---:B------:R-:W-:Y:S08]  /*83f0*/  HMMA.16816.F32.BF16 R88, R112.reuse, R116, R88 ;  /* 0x000000747058723c */ /* 0x040ff00000041858 */
[-C--:B------:R-:W-:Y:S08]  /*8400*/  HMMA.16816.F32.BF16 R92, R112, R118.reuse, R92 ;  /* 0x00000076705c723c */ /* 0x080ff0000004185c */
[----:B------:R-:W-:Y:S01]  /*8410*/  HMMA.16816.F32.BF16 R96, R108, R118, R96 ;  /* 0x000000766c60723c */ /* 0x000fe20000041860 */
[----:B------:R-:W5:Y:S03]  /*8420*/  LDSM.16.MT88.4 R116, [R217+0x1900] ;  /* 0x00190000d974783b */ /* 0x000f660000004200 */
[--C-:B-1----:R-:W-:Y:S01]  /*8430*/  FFMA.FTZ R106, R143, c[0x0][0x2d0], -R175.reuse ;  /* 0x0000b4008f6a7a23 */ /* 0x102fe200000108af */
[----:B------:R-:W-:Y:S02]  /*8440*/  MOV R143, R136 ;  /* 0x00000088008f7202 */ /* 0x000fe40000000f00 */
[----:B------:R-:W-:Y:S01]  /*8450*/  MOV R136, R187 ;  /* 0x000000bb00887202 */ /* 0x000fe20000000f00 */
[----:B------:R1:W-:Y:S01]  /*8460*/  MUFU.EX2 R212, R106 ;  /* 0x0000006a00d47308 */ /* 0x0003e20000000800 */
[----:B---3--:R-:W-:Y:S03]  /*8470*/  F2FP.BF16.PACK_AB R108, R237, R239 ;  /* 0x000000efed6c723e */ /* 0x008fe600000010ff */
[----:B------:R-:W-:Y:S02]  /*8480*/  F2FP.BF16.PACK_AB R110, R236, R238 ;  /* 0x000000eeec6e723e */ /* 0x000fe400000010ff */
[----:B----4-:R-:W-:Y:S02]  /*8490*/  F2FP.BF16.PACK_AB R109, R215, R235 ;  /* 0x000000ebd76d723e */ /* 0x010fe400000010ff */
[----:B--2---:R-:W-:Y:S07]  /*84a0*/  F2FP.BF16.PACK_AB R111, R214, R213 ;  /* 0x000000d5d66f723e */ /* 0x004fee00000010ff */
[-C--:B-----5:R-:W-:Y:S03]  /*84b0*/  HMMA.16816.F32.BF16 R4, R108, R128.reuse, R4 ;  /* 0x000000806c04723c */ /* 0x0a0fe60000041804 */
[--C-:B-1----:R-:W-:Y:S01]  /*84c0*/  FFMA.FTZ R106, R188, c[0x0][0x2d0], -R175.reuse ;  /* 0x0000b400bc6a7a23 */ /* 0x102fe200000108af */
[----:B------:R-:W-:Y:S03]  /*84d0*/  MOV R188, R211 ;  /* 0x000000d300bc7202 */ /* 0x000fe60000000f00 */
[----:B------:R1:W2:Y:S01]  /*84e0*/  MUFU.EX2 R211, R106 ;  /* 0x0000006a00d37308 */ /* 0x0002a20000000800 */
[----:B------:R-:W-:Y:S01]  /*84f0*/  MOV R144, R188 ;  /* 0x000000bc00907202 */ /* 0x000fe20000000f00 */
[--C-:B-1----:R-:W-:Y:S03]  /*8500*/  FFMA.FTZ R106, R209, c[0x0][0x2d0], -R175.reuse ;  /* 0x0000b400d16a7a23 */ /* 0x102fe600000108af */
[----:B--2---:R-:W-:Y:S05]  /*8510*/  F2FP.BF16.PACK_AB R112, R211, R212 ;  /* 0x000000d4d370723e */ /* 0x004fea00000010ff */
[----:B------:R1:W-:Y:S02]  /*8520*/  MUFU.EX2 R209, R106 ;  /* 0x0000006a00d17308 */ /* 0x0003e40000000800 */
[----:B-1----:R-:W-:Y:S08]  /*8530*/  FFMA.FTZ R106, R210, c[0x0][0x2d0], -R175 ;  /* 0x0000b400d26a7a23 */ /* 0x002ff000000108af */
[----:B------:R1:W2:Y:S02]  /*8540*/  MUFU.EX2 R210, R106 ;  /* 0x0000006a00d27308 */ /* 0x0002a40000000800 */
[--C-:B-1----:R-:W-:Y:S01]  /*8550*/  FFMA.FTZ R106, R142, c[0x0][0x2d0], -R105.reuse ;  /* 0x0000b4008e6a7a23 */ /* 0x102fe20000010869 */
[----:B------:R-:W-:Y:S02]  /*8560*/  MOV R142, R137 ;  /* 0x00000089008e7202 */ /* 0x000fe40000000f00 */
[----:B------:R-:W-:Y:S05]  /*8570*/  MOV R137, R186 ;  /* 0x000000ba00897202 */ /* 0x000fea0000000f00 */
[----:B------:R1:W-:Y:S01]  /*8580*/  MUFU.EX2 R188, R106 ;  /* 0x0000006a00bc7308 */ /* 0x0003e20000000800 */
[----:B--2---:R-:W-:Y:S01]  /*8590*/  F2FP.BF16.PACK_AB R114, R210, R209 ;  /* 0x000000d1d272723e */ /* 0x004fe200000010ff */
[--C-:B-1----:R-:W-:Y:S08]  /*85a0*/  FFMA.FTZ R106, R176, c[0x0][0x2d0], -R105.reuse ;  /* 0x0000b400b06a7a23 */ /* 0x102ff00000010869 */
[----:B------:R1:W2:Y:S02]  /*85b0*/  MUFU.EX2 R187, R106 ;  /* 0x0000006a00bb7308 */ /* 0x0002a40000000800 */
[--C-:B-1----:R-:W-:Y:S01]  /*85c0*/  FFMA.FTZ R106, R177, c[0x0][0x2d0], -R105.reuse ;  /* 0x0000b400b16a7a23 */ /* 0x102fe20000010869 */
[----:B--2---:R-:W-:Y:S07]  /*85d0*/  F2FP.BF16.PACK_AB R113, R187, R188 ;  /* 0x000000bcbb71723e */ /* 0x004fee00000010ff */
[----:B------:R1:W-:Y:S02]  /*85e0*/  MUFU.EX2 R186, R106 ;  /* 0x0000006a00ba7308 */ /* 0x0003e40000000800 */
[----:B-1----:R-:W-:Y:S08]  /*85f0*/  FFMA.FTZ R106, R178, c[0x0][0x2d0], -R105 ;  /* 0x0000b400b26a7a23 */ /* 0x002ff00000010869 */
[----:B------:R1:W2:Y:S02]  /*8600*/  MUFU.EX2 R185, R106 ;  /* 0x0000006a00b97308 */ /* 0x0002a40000000800 */
[--C-:B-1----:R-:W-:Y:S01]  /*8610*/  FFMA.FTZ R106, R191, c[0x0][0x2d0], -R173.reuse ;  /* 0x0000b400bf6a7a23 */ /* 0x102fe200000108ad */
[----:B--2---:R-:W-:Y:S07]  /*8620*/  F2FP.BF16.PACK_AB R115, R185, R186 ;  /* 0x000000bab973723e */ /* 0x004fee00000010ff */
[----:B------:R1:W-:Y:S01]  /*8630*/  MUFU.EX2 R203, R106 ;  /* 0x0000006a00cb7308 */ /* 0x0003e20000000800 */
[C---:B------:R-:W-:Y:S07]  /*8640*/  HMMA.16816.F32.BF16 R8, R112.reuse, R128, R8 ;  /* 0x000000807008723c */ /* 0x040fee0000041808 */
[--C-:B------:R-:W-:Y:S01]  /*8650*/  FFMA.FTZ R128, R146, c[0x0][0x2d0], -R173.reuse ;  /* 0x0000b40092807a23 */ /* 0x100fe200000108ad */
[-C--:B------:R-:W-:Y:S03]  /*8660*/  HMMA.16816.F32.BF16 R12, R112, R130.reuse, R12 ;  /* 0x00000082700c723c */ /* 0x080fe6000004180c */
[----:B------:R-:W-:Y:S01]  /*8670*/  MUFU.EX2 R202, R128 ;  /* 0x0000008000ca7308 */ /* 0x000fe20000000800 */
[----:B------:R-:W-:Y:S04]  /*8680*/  MOV R146, R136 ;  /* 0x0000008800927202 */ /* 0x000fe80000000f00 */
[C---:B------:R-:W-:Y:S04]  /*8690*/  HMMA.16816.F32.BF16 R16, R108.reuse, R130, R16 ;  /* 0x000000826c10723c */ /* 0x040fe80000041810 */
[--C-:B-1----:R-:W-:Y:S04]  /*86a0*/  FFMA.FTZ R106, R147, c[0x0][0x2d0], -R173.reuse ;  /* 0x0000b400936a7a23 */ /* 0x102fe800000108ad */
[-C--:B------:R-:W-:Y:S01]  /*86b0*/  HMMA.16816.F32.BF16 R20, R108, R120.reuse, R20 ;  /* 0x000000786c14723c */ /* 0x080fe20000041814 */
[----:B------:R1:W-:Y:S07]  /*86c0*/  MUFU.EX2 R204, R106 ;  /* 0x0000006a00cc7308 */ /* 0x0003ee0000000800 */
[C---:B------:R-:W-:Y:S08]  /*86d0*/  HMMA.16816.F32.BF16 R24, R112.reuse, R120, R24 ;  /* 0x000000787018723c */ /* 0x040ff00000041818 */
[-C--:B------:R-:W-:Y:S08]  /*86e0*/  HMMA.16816.F32.BF16 R28, R112, R122.reuse, R28 ;  /* 0x0000007a701c723c */ /* 0x080ff0000004181c */
[C---:B------:R-:W-:Y:S01]  /*86f0*/  HMMA.16816.F32.BF16 R32, R108.reuse, R122, R32 ;  /* 0x0000007a6c20723c */ /* 0x040fe20000041820 */
[----:B------:R-:W2:Y:S03]  /*8700*/  LDSM.16.MT88.4 R120, [R217+0x2900] ;  /* 0x00290000d978783b */ /* 0x000ea60000004200 */
[----:B-1----:R-:W-:Y:S04]  /*8710*/  FFMA.FTZ R106, R179, c[0x0][0x2d0], -R173 ;  /* 0x0000b400b36a7a23 */ /* 0x002fe800000108ad */
[-C--:B------:R-:W-:Y:S01]  /*8720*/  HMMA.16816.F32.BF16 R36, R108, R116.reuse, R36 ;  /* 0x000000746c24723c */ /* 0x080fe20000041824 */
[----:B------:R1:W-:Y:S07]  /*8730*/  MUFU.EX2 R201, R106 ;  /* 0x0000006a00c97308 */ /* 0x0003ee0000000800 */
[C---:B------:R-:W-:Y:S08]  /*8740*/  HMMA.16816.F32.BF16 R40, R112.reuse, R116, R40 ;  /* 0x000000747028723c */ /* 0x040ff00000041828 */
[-C--:B------:R-:W-:Y:S08]  /*8750*/  HMMA.16816.F32.BF16 R44, R112, R118.reuse, R44 ;  /* 0x00000076702c723c */ /* 0x080ff0000004182c */
[C---:B------:R-:W-:Y:S01]  /*8760*/  HMMA.16816.F32.BF16 R48, R108.reuse, R118, R48 ;  /* 0x000000766c30723c */ /* 0x040fe20000041830 */
[----:B------:R-:W3:Y:S03]  /*8770*/  LDSM.16.MT88.4 R116, [R218+0x2900] ;  /* 0x00290000da74783b */ /* 0x000ee60000004200 */
[--C-:B-1----:R-:W-:Y:S01]  /*8780*/  FFMA.FTZ R106, R145, c[0x0][0x2d0], -R174.reuse ;  /* 0x0000b400916a7a23 */ /* 0x102fe200000108ae */
[----:B------:R-:W-:Y:S03]  /*8790*/  MOV R145, R183 ;  /* 0x000000b700917202 */ /* 0x000fe60000000f00 */
[-C--:B------:R-:W-:Y:S01]  /*87a0*/  HMMA.16816.F32.BF16 R52, R108, R124.reuse, R52 ;  /* 0x0000007c6c34723c */ /* 0x080fe20000041834 */
[----:B------:R1:W-:Y:S07]  /*87b0*/  MUFU.EX2 R199, R106 ;  /* 0x0000006a00c77308 */ /* 0x0003ee0000000800 */
[C---:B------:R-:W-:Y:S07]  /*87c0*/  HMMA.16816.F32.BF16 R56, R112.reuse, R124, R56 ;  /* 0x0000007c7038723c */ /* 0x040fee0000041838 */
[--C-:B------:R-:W-:Y:S01]  /*87d0*/  FFMA.FTZ R124, R141, c[0x0][0x2d0], -R175.reuse ;  /* 0x0000b4008d7c7a23 */ /* 0x100fe200000108af */
[-C--:B------:R-:W-:Y:S03]  /*87e0*/  HMMA.16816.F32.BF16 R60, R112, R126.reuse, R60 ;  /* 0x0000007e703c723c */ /* 0x080fe6000004183c */
[----:B------:R4:W-:Y:S01]  /*87f0*/  MUFU.EX2 R194, R124 ;  /* 0x0000007c00c27308 */ /* 0x0009e20000000800 */
[----:B------:R-:W-:Y:S04]  /*8800*/  MOV R141, R137 ;  /* 0x00000089008d7202 */ /* 0x000fe80000000f00 */
[C---:B------:R-:W-:Y:S04]  /*8810*/  HMMA.16816.F32.BF16 R64, R108.reuse, R126, R64 ;  /* 0x0000007e6c40723c */ /* 0x040fe80000041840 */
[--C-:B-1----:R-:W-:Y:S01]  /*8820*/  FFMA.FTZ R106, R144, c[0x0][0x2d0], -R174.reuse ;  /* 0x0000b400906a7a23 */ /* 0x102fe200000108ae */
[----:B------:R-:W-:Y:S03]  /*8830*/  MOV R144, R182 ;  /* 0x000000b600907202 */ /* 0x000fe60000000f00 */
[-C--:B--2---:R-:W-:Y:S01]  /*8840*/  HMMA.16816.F32.BF16 R68, R108, R120.reuse, R68 ;  /* 0x000000786c44723c */ /* 0x084fe20000041844 */
[----:B------:R1:W2:Y:S07]  /*8850*/  MUFU.EX2 R200, R106 ;  /* 0x0000006a00c87308 */ /* 0x0002ae0000000800 */
[C---:B------:R-:W-:Y:S01]  /*8860*/  HMMA.16816.F32.BF16 R72, R112.reuse, R120, R72 ;  /* 0x000000787048723c */ /* 0x040fe20000041848 */
[----:B----4-:R-:W4:Y:S07]  /*8870*/  LDSM.16.MT88.4 R124, [R217+0xd00] ;  /* 0x000d0000d97c783b */ /* 0x010f2e0000004200 */
[-C--:B------:R-:W-:Y:S08]  /*8880*/  HMMA.16816.F32.BF16 R76, R112, R122.reuse, R76 ;  /* 0x0000007a704c723c */ /* 0x080ff0000004184c */
[C---:B------:R-:W-:Y:S04]  /*8890*/  HMMA.16816.F32.BF16 R80, R108.reuse, R122, R80 ;  /* 0x0000007a6c50723c */ /* 0x040fe80000041850 */
[--C-:B-1----:R-:W-:Y:S01]  /*88a0*/  FFMA.FTZ R106, R143, c[0x0][0x2d0], -R174.reuse ;  /* 0x0000b4008f6a7a23 */ /* 0x102fe200000108ae */
[----:B------:R-:W-:Y:S02]  /*88b0*/  MOV R143, R180 ;  /* 0x000000b4008f7202 */ /* 0x000fe40000000f00 */
[----:B--2---:R-:W-:Y:S01]  /*88c0*/  F2FP.BF16.PACK_AB R173, R200, R199 ;  /* 0x000000c7c8ad723e */ /* 0x004fe200000010ff */
[-C--:B---3--:R-:W-:Y:S01]  /*88d0*/  HMMA.16816.F32.BF16 R84, R108, R116.reuse, R84 ;  /* 0x000000746c54723c */ /* 0x088fe20000041854 */
[----:B------:R1:W-:Y:S07]  /*88e0*/  MUFU.EX2 R198, R106 ;  /* 0x0000006a00c67308 */ /* 0x0003ee0000000800 */
[C---:B------:R-:W-:Y:S08]  /*88f0*/  HMMA.16816.F32.BF16 R88, R112.reuse, R116, R88 ;  /* 0x000000747058723c */ /* 0x040ff00000041858 */
[-C--:B------:R-:W-:Y:S08]  /*8900*/  HMMA.16816.F32.BF16 R92, R112, R118.reuse, R92 ;  /* 0x00000076705c723c */ /* 0x080ff0000004185c */
[----:B------:R-:W-:Y:S04]  /*8910*/  HMMA.16816.F32.BF16 R96, R108, R118, R96 ;  /* 0x000000766c60723c */ /* 0x000fe80000041860 */
[----:B-1----:R-:W-:Y:S01]  /*8920*/  FFMA.FTZ R106, R142, c[0x0][0x2d0], -R174 ;  /* 0x0000b4008e6a7a23 */ /* 0x002fe200000108ae */
[----:B------:R-:W-:Y:S02]  /*8930*/  F2FP.BF16.PACK_AB R174, R201, R202 ;  /* 0x000000cac9ae723e */ /* 0x000fe400000010ff */
[----:B------:R-:W-:Y:S01]  /*8940*/  MOV R142, R181 ;  /* 0x000000b5008e7202 */ /* 0x000fe20000000f00 */
[----:B------:R1:W-:Y:S01]  /*8950*/  MUFU.EX2 R197, R106 ;  /* 0x0000006a00c57308 */ /* 0x0003e20000000800 */
[----:B------:R-:W-:Y:S03]  /*8960*/  LDSM.16.MT88.4 R180, [R217+0x2d00] ;  /* 0x002d0000d9b4783b */ /* 0x000fe60000004200 */
[--C-:B-1----:R-:W-:Y:S06]  /*8970*/  FFMA.FTZ R106, R192, c[0x0][0x2d0], -R175.reuse ;  /* 0x0000b400c06a7a23 */ /* 0x102fec00000108af */
[----:B------:R1:W2:Y:S02]  /*8980*/  MUFU.EX2 R192, R106 ;  /* 0x0000006a00c07308 */ /* 0x0002a40000000800 */
[--C-:B-1----:R-:W-:Y:S01]  /*8990*/  FFMA.FTZ R106, R140, c[0x0][0x2d0], -R175.reuse ;  /* 0x0000b4008c6a7a23 */ /* 0x102fe200000108af */
[----:B------:R-:W-:Y:S02]  /*89a0*/  MOV R140, R138 ;  /* 0x0000008a008c7202 */ /* 0x000fe40000000f00 */
[----:B--2---:R-:W-:Y:S05]  /*89b0*/  F2FP.BF16.PACK_AB R176, R194, R192 ;  /* 0x000000c0c2b0723e */ /* 0x004fea00000010ff */
[----:B------:R1:W-:Y:S02]  /*89c0*/  MUFU.EX2 R191, R106 ;  /* 0x0000006a00bf7308 */ /* 0x0003e40000000800 */
[----:B-1----:R-:W-:Y:S01]  /*89d0*/  FFMA.FTZ R106, R189, c[0x0][0x2d0], -R175 ;  /* 0x0000b400bd6a7a23 */ /* 0x002fe200000108af */
[----:B------:R-:W-:Y:S07]  /*89e0*/  F2FP.BF16.PACK_AB R175, R197, R198 ;  /* 0x000000c6c5af723e */ /* 0x000fee00000010ff */
[----:B------:R1:W2:Y:S02]  /*89f0*/  MUFU.EX2 R189, R106 ;  /* 0x0000006a00bd7308 */ /* 0x0002a40000000800 */
[--C-:B-1----:R-:W-:Y:S01]  /*8a00*/  FFMA.FTZ R106, R184, c[0x0][0x2d0], -R105.reuse ;  /* 0x0000b400b86a7a23 */ /* 0x102fe20000010869 */
[----:B--2---:R-:W-:Y:S07]  /*8a10*/  F2FP.BF16.PACK_AB R178, R189, R191 ;  /* 0x000000bfbdb2723e */ /* 0x004fee00000010ff */
[----:B------:R1:W-:Y:S02]  /*8a20*/  MUFU.EX2 R184, R106 ;  /* 0x0000006a00b87308 */ /* 0x0003e40000000800 */
[--C-:B-1----:R-:W-:Y:S02]  /*8a30*/  FFMA.FTZ R106, R139, c[0x0][0x2d0], -R105.reuse ;  /* 0x0000b4008b6a7a23 */ /* 0x102fe40000010869 */
[----:B------:R-:W-:Y:S01]  /*8a40*/  FFMA.FTZ R105, R172, c[0x0][0x2d0], -R105 ;  /* 0x0000b400ac697a23 */ /* 0x000fe20000010869 */
[----:B------:R-:W-:Y:S01]  /*8a50*/  F2FP.BF16.PACK_AB R172, R204, R203 ;  /* 0x000000cbccac723e */ /* 0x000fe200000010ff */
[----:B------:R-:W1:Y:S04]  /*8a60*/  LDSM.16.MT88.4 R136, [R218+0xd00] ;  /* 0x000d0000da88783b */ /* 0x000e680000004200 */
[----:B------:R-:W2:Y:S02]  /*8a70*/  MUFU.EX2 R106, R106 ;  /* 0x0000006a006a7308 */ /* 0x000ea40000000800 */
[-C--:B----4-:R-:W-:Y:S02]  /*8a80*/  HMMA.16816.F32.BF16 R112, R172, R124.reuse, R4 ;  /* 0x0000007cac70723c */ /* 0x090fe40000041804 */
[----:B------:R-:W3:Y:S06]  /*8a90*/  LDSM.16.MT88.4 R4, [R218+0x2d00] ;  /* 0x002d0000da04783b */ /* 0x000eec0000004200 */
[----:B------:R-:W4:Y:S01]  /*8aa0*/  MUFU.EX2 R105, R105 ;  /* 0x0000006900697308 */ /* 0x000f220000000800 */
[----:B--2---:R-:W-:Y:S03]  /*8ab0*/  F2FP.BF16.PACK_AB R177, R106, R184 ;  /* 0x000000b86ab1723e */ /* 0x004fe600000010ff */
[----:B----4-:R-:W-:Y:S07]  /*8ac0*/  F2FP.BF16.PACK_AB R179, R105, R107 ;  /* 0x0000006b69b3723e */ /* 0x010fee00000010ff */
[C---:B------:R-:W-:Y:S07]  /*8ad0*/  HMMA.16816.F32.BF16 R108, R176.reuse, R124, R8 ;  /* 0x0000007cb06c723c */ /* 0x040fee0000041808 */
[----:B------:R-:W-:Y:S01]  /*8ae0*/  MOV R11, R143 ;  /* 0x0000008f000b7202 */ /* 0x000fe20000000f00 */
[-C--:B------:R-:W-:Y:S04]  /*8af0*/  HMMA.16816.F32.BF16 R116, R176, R126.reuse, R12 ;  /* 0x0000007eb074723c */ /* 0x080fe8000004180c */
[----:B------:R-:W-:Y:S02]  /*8b00*/  MOV R10, R144 ;  /* 0x00000090000a7202 */ /* 0x000fe40000000f00 */
[----:B------:R-:W-:Y:S02]  /*8b10*/  MOV R8, R145 ;  /* 0x0000009100087202 */ /* 0x000fe40000000f00 */
[C---:B------:R-:W-:Y:S01]  /*8b20*/  HMMA.16816.F32.BF16 R120, R172.reuse, R126, R16 ;  /* 0x0000007eac78723c */ /* 0x040fe20000041810 */
[----:B------:R-:W2:Y:S03]  /*8b30*/  LDL.LU R16, [R1+0x4] ;  /* 0x0000040001107983 */ /* 0x000ea60000300800 */
[----:B------:R-:W-:Y:S01]  /*8b40*/  MOV R13, R141 ;  /* 0x0000008d000d7202 */ /* 0x000fe20000000f00 */
[----:B------:R-:W4:Y:S01]  /*8b50*/  LDL.LU R18, [R1+0x8] ;  /* 0x0000080001127983 */ /* 0x000f220000300800 */
[----:B------:R-:W-:Y:S02]  /*8b60*/  MOV R14, R140 ;  /* 0x0000008c000e7202 */ /* 0x000fe40000000f00 */
[-C--:B-1----:R-:W-:Y:S01]  /*8b70*/  HMMA.16816.F32.BF16 R124, R172, R136.reuse, R20 ;  /* 0x00000088ac7c723c */ /* 0x082fe20000041814 */
[----:B------:R-:W5:Y:S03]  /*8b80*/  LDL.LU R19, [R1+0xc] ;  /* 0x00000c0001137983 */ /* 0x000f660000300800 */
[----:B------:R-:W-:Y:S01]  /*8b90*/  MOV R15, R135 ;  /* 0x00000087000f7202 */ /* 0x000fe20000000f00 */
[----:B------:R-:W5:Y:S01]  /*8ba0*/  LDL.LU R22, [R1] ;  /* 0x0000000001167983 */ /* 0x000f620000300800 */
[----:B------:R-:W-:Y:S02]  /*8bb0*/  MOV R17, R134 ;  /* 0x0000008600117202 */ /* 0x000fe40000000f00 */
[C---:B------:R-:W-:Y:S04]  /*8bc0*/  HMMA.16816.F32.BF16 R128, R176.reuse, R136, R24 ;  /* 0x00000088b080723c */ /* 0x040fe80000041818 */
[----:B------:R-:W-:Y:S02]  /*8bd0*/  MOV R21, R133 ;  /* 0x0000008500157202 */ /* 0x000fe40000000f00 */
[----:B------:R-:W-:Y:S02]  /*8be0*/  MOV R23, R132 ;  /* 0x0000008400177202 */ /* 0x000fe40000000f00 */
[-C--:B------:R-:W-:Y:S04]  /*8bf0*/  HMMA.16816.F32.BF16 R132, R176, R138.reuse, R28 ;  /* 0x0000008ab084723c */ /* 0x080fe8000004181c */
[----:B------:R-:W-:Y:S02]  /*8c00*/  MOV R9, R146 ;  /* 0x0000009200097202 */ /* 0x000fe40000000f00 */
[----:B------:R-:W-:Y:S02]  /*8c10*/  MOV R12, R142 ;  /* 0x0000008e000c7202 */ /* 0x000fe40000000f00 */
        /* <DEDUP_REMOVED lines=13> */
[-C--:B---3--:R-:W-:Y:S08]  /*8cf0*/  HMMA.16816.F32.BF16 R84, R172, R4.reuse, R84 ;  /* 0x00000004ac54723c */ /* 0x088ff00000041854 */
[C---:B------:R-:W-:Y:S08]  /*8d00*/  HMMA.16816.F32.BF16 R88, R176.reuse, R4, R88 ;  /* 0x00000004b058723c */ /* 0x040ff00000041858 */
[-C--:B------:R-:W-:Y:S08]  /*8d10*/  HMMA.16816.F32.BF16 R92, R176, R6.reuse, R92 ;  /* 0x00000006b05c723c */ /* 0x080ff0000004185c */
[----:B------:R-:W-:Y:S04]  /*8d20*/  HMMA.16816.F32.BF16 R96, R172, R6, R96 ;  /* 0x00000006ac60723c */ /* 0x000fe80000041860 */
[----:B--2---:R-:W-:Y:S02]  /*8d30*/  FFMA.FTZ R100, R100, R16, R23 ;  /* 0x0000001064647223 */ /* 0x004fe40000010017 */
[----:B----4-:R-:W-:Y:S02]  /*8d40*/  FFMA.FTZ R3, R3, R18, R17 ;  /* 0x0000001203037223 */ /* 0x010fe40000010011 */
[----:B------:R-:W-:Y:S01]  /*8d50*/  FADD.FTZ R12, R12, R100 ;  /* 0x000000640c0c7221 */ /* 0x000fe20000010000 */
[----:B------:R-:W-:Y:S03]  /*8d60*/  MOV R100, R103 ;  /* 0x0000006700647202 */ /* 0x000fe60000000f00 */
[----:B-----5:R-:W-:Y:S02]  /*8d70*/  FFMA.FTZ R0, R0, R19, R205 ;  /* 0x0000001300007223 */ /* 0x020fe400000100cd */
[----:B------:R-:W-:Y:S02]  /*8d80*/  FADD.FTZ R3, R13, R3 ;  /* 0x000000030d037221 */ /* 0x000fe40000010000 */
        /* <DEDUP_REMOVED lines=54> */
[----:B------:R-:W-:Y:S01]  /*90f0*/  MOV R106, R2 ;  /* 0x00000002006a7202 */ /* 0x000fe20000000f00 */
[----:B------:R-:W-:Y:S01]  /*9100*/  FADD.FTZ R4, R198, R0 ;  /* 0x00000000c6047221 */ /* 0x000fe20000010000 */
[----:B------:R-:W-:Y:S01]  /*9110*/  STL [R1], R5 ;  /* 0x0000000501007387 */ /* 0x000fe20000100800 */
[----:B------:R-:W-:Y:S02]  /*9120*/  FADD.FTZ R3, R189, R3 ;  /* 0x00000003bd037221 */ /* 0x000fe40000010000 */
[----:B------:R-:W-:Y:S02]  /*9130*/  FADD.FTZ R4, R197, R4 ;  /* 0x00000004c5047221 */ /* 0x000fe40000010000 */
[----:B------:R-:W-:Y:S03]  /*9140*/  FADD.FTZ R0, R107, R7 ;  /* 0x000000076b007221 */ /* 0x000fe60000010000 */
[----:B------:R-:W-:Y:S01]  /*9150*/  STL [R1+0x4], R4 ;  /* 0x0000040401007387 */ /* 0x000fe20000100800 */
[----:B------:R-:W-:Y:S01]  /*9160*/  FADD.FTZ R0, R105, R0 ;  /* 0x0000000069007221 */ /* 0x000fe20000010000 */
[----:B------:R-:W-:Y:S02]  /*9170*/  MOV R105, R102 ;  /* 0x0000006600697202 */ /* 0x000fe40000000f00 */
[----:B------:R1:W-:Y:S04]  /*9180*/  STL [R1+0x8], R3 ;  /* 0x0000080301007387 */ /* 0x0003e80000100800 */
[----:B------:R2:W-:Y:S01]  /*9190*/  STL [R1+0xc], R0 ;  /* 0x00000c0001007387 */ /* 0x0005e20000100800 */
[----:B-1----:R-:W-:Y:S01]  /*91a0*/  MOV R3, R104 ;  /* 0x0000006800037202 */ /* 0x002fe20000000f00 */
[----:B------:R-:W-:-:S05]  /*91b0*/  @P0 BRA `(.L_x_29) ;  /* 0xffffc25000000947 */ /* 0x000fca000383ffff */
.L_x_28:
[----:B--2---:R-:W2:Y:S04]  /*91c0*/  LDL.LU R0, [R1] ;  /* 0x0000000001007983 */ /* 0x004ea80000300800 */
[----:B------:R-:W3:Y:S04]  /*91d0*/  LDL.LU R4, [R1+0x4] ;  /* 0x0000040001047983 */ /* 0x000ee80000300800 */
[----:B------:R-:W4:Y:S04]  /*91e0*/  LDL.LU R10, [R1+0x8] ;  /* 0x00000800010a7983 */ /* 0x000f280000300800 */
[----:B------:R-:W5:Y:S01]  /*91f0*/  LDL.LU R8, [R1+0xc] ;  /* 0x00000c0001087983 */ /* 0x000f620000300800 */
[----:B------:R-:W-:-:S02]  /*9200*/  MOV R50, 0xff800000 ;  /* 0xff80000000327802 */ /* 0x000fc40000000f00 */
[----:B------:R-:W-:Y:S02]  /*9210*/  MOV R51, 0xff800000 ;  /* 0xff80000000337802 */ /* 0x000fe40000000f00 */
[----:B------:R-:W-:Y:S02]  /*9220*/  MOV R53, 0xff800000 ;  /* 0xff80000000357802 */ /* 0x000fe40000000f00 */
[----:B------:R-:W-:Y:S02]  /*9230*/  MOV R54, 0xff800000 ;  /* 0xff80000000367802 */ /* 0x000fe40000000f00 */
[----:B------:R-:W-:Y:S01]  /*9240*/  PLOP3.LUT P1, PT, PT, PT, PT, 0x8, 0x0 ;  /* 0x000000000000781c */ /* 0x000fe20003f2e170 */
[----:B--2---:R-:W1:Y:S04]  /*9250*/  SHFL.BFLY PT, R5, R0, 0x2, 0x1f ;  /* 0x0c401f0000057f89 */ /* 0x004e6800000e0000 */
[----:B---3--:R-:W2:Y:S04]  /*9260*/  SHFL.BFLY PT, R9, R4, 0x2, 0x1f ;  /* 0x0c401f0004097f89 */ /* 0x008ea800000e0000 */
[----:B----4-:R-:W3:Y:S04]  /*9270*/  SHFL.BFLY PT, R7, R10, 0x2, 0x1f ;  /* 0x0c401f000a077f89 */ /* 0x010ee800000e0000 */
[----:B-----5:R-:W4:Y:S01]  /*9280*/  SHFL.BFLY PT, R6, R8, 0x2, 0x1f ;  /* 0x0c401f0008067f89 */ /* 0x020f2200000e0000 */
[----:B-1----:R-:W-:-:S02]  /*9290*/  FADD.FTZ R5, R5, R0 ;  /* 0x0000000005057221 */ /* 0x002fc40000010000 */
[----:B--2---:R-:W-:-:S03]  /*92a0*/  FADD.FTZ R9, R9, R4 ;  /* 0x0000000409097221 */ /* 0x004fc60000010000 */
[----:B------:R-:W1:Y:S01]  /*92b0*/  SHFL.BFLY PT, R0, R5, 0x1, 0x1f ;  /* 0x0c201f0005007f89 */ /* 0x000e6200000e0000 */
[----:B---3--:R-:W-:-:S03]  /*92c0*/  FADD.FTZ R7, R7, R10 ;  /* 0x0000000a07077221 */ /* 0x008fc60000010000 */
[----:B------:R-:W2:Y:S01]  /*92d0*/  SHFL.BFLY PT, R4, R9, 0x1, 0x1f ;  /* 0x0c201f0009047f89 */ /* 0x000ea200000e0000 */
[----:B----4-:R-:W-:-:S03]  /*92e0*/  FADD.FTZ R6, R6, R8 ;  /* 0x0000000806067221 */ /* 0x010fc60000010000 */
[----:B------:R-:W3:Y:S04]  /*92f0*/  SHFL.BFLY PT, R3, R7, 0x1, 0x1f ;  /* 0x0c201f0007037f89 */ /* 0x000ee800000e0000 */
[----:B------:R-:W4:Y:S01]  /*9300*/  SHFL.BFLY PT, R8, R6, 0x1, 0x1f ;  /* 0x0c201f0006087f89 */ /* 0x000f2200000e0000 */
[----:B-1----:R-:W-:Y:S01]  /*9310*/  FADD.FTZ R5, R5, R0 ;  /* 0x0000000005057221 */ /* 0x002fe20000010000 */
[----:B------:R-:W-:Y:S01]  /*9320*/  MOV R0, RZ ;  /* 0x000000ff00007202 */ /* 0x000fe20000000f00 */
[----:B--2---:R-:W-:-:S03]  /*9330*/  FADD.FTZ R9, R9, R4 ;  /* 0x0000000409097221 */ /* 0x004fc60000010000 */
[----:B------:R-:W-:Y:S02]  /*9340*/  FSETP.NE.FTZ.AND P4, PT, R5, RZ, PT ;  /* 0x000000ff0500720b */ /* 0x000fe40003f95000 */
[----:B------:R-:W-:Y:S01]  /*9350*/  MOV R4, RZ ;  /* 0x000000ff00047202 */ /* 0x000fe20000000f00 */
[----:B---3--:R-:W-:Y:S01]  /*9360*/  FADD.FTZ R7, R7, R3 ;  /* 0x0000000307077221 */ /* 0x008fe20000010000 */
[----:B------:R-:W-:Y:S02]  /*9370*/  FSETP.NE.FTZ.AND P3, PT, R9, RZ, PT ;  /* 0x000000ff0900720b */ /* 0x000fe40003f75000 */
[----:B------:R-:W-:Y:S01]  /*9380*/  MOV R3, RZ ;  /* 0x000000ff00037202 */ /* 0x000fe20000000f00 */
[----:B----4-:R-:W-:Y:S01]  /*9390*/  FADD.FTZ R6, R8, R6 ;  /* 0x0000000608067221 */ /* 0x010fe20000010000 */
[----:B------:R-:W-:-:S04]  /*93a0*/  FSETP.NE.FTZ.AND P2, PT, R7, RZ, PT ;  /* 0x000000ff0700720b */ /* 0x000fc80003f55000 */
[----:B------:R-:W-:Y:S01]  /*93b0*/  FSETP.NE.FTZ.AND P0, PT, R6, RZ, PT ;  /* 0x000000ff0600720b */ /* 0x000fe20003f15000 */
[----:B------:R-:W1:Y:S08]  /*93c0*/  @P4 MUFU.RCP R0, R5 ;  /* 0x0000000500004308 */ /* 0x000e700000001000 */
[----:B------:R-:W2:Y:S04]  /*93d0*/  @P2 MUFU.RCP R3, R7 ;  /* 0x0000000700032308 */ /* 0x000ea80000001000 */
[----:B------:R-:W-:Y:S01]  /*93e0*/  @P0 MOV R8, 0x3f317218 ;  /* 0x3f31721800080802 */ /* 0x000fe20000000f00 */
[----:B-1----:R-:W-:-:S03]  /*93f0*/  FMUL.FTZ R112, R0, R112 ;  /* 0x0000007000707220 */ /* 0x002fc60000410000 */
[----:B------:R-:W1:Y:S01]  /*9400*/  @P3 MUFU.RCP R4, R9 ;  /* 0x0000000900043308 */ /* 0x000e620000001000 */
[C---:B------:R-:W-:Y:S02]  /*9410*/  FMUL.FTZ R45, R0.reuse, R113 ;  /* 0x00000071002d7220 */ /* 0x040fe40000410000 */
[C---:B------:R-:W-:Y:S02]  /*9420*/  FMUL.FTZ R120, R0.reuse, R120 ;  /* 0x0000007800787220 */ /* 0x040fe40000410000 */
[C---:B------:R-:W-:Y:S02]  /*9430*/  FMUL.FTZ R43, R0.reuse, R121 ;  /* 0x00000079002b7220 */ /* 0x040fe40000410000 */
[C---:B------:R-:W-:Y:S01]  /*9440*/  FMUL.FTZ R124, R0.reuse, R124 ;  /* 0x0000007c007c7220 */ /* 0x040fe20000410000 */
[----:B------:R-:W-:Y:S01]  /*9450*/  @P4 MUFU.LG2 R11, R5 ;  /* 0x00000005000b4308 */ /* 0x000fe20000000c00 */
[C---:B------:R-:W-:Y:S02]  /*9460*/  FMUL.FTZ R41, R0.reuse, R125 ;  /* 0x0000007d00297220 */ /* 0x040fe40000410000 */
[----:B------:R-:W-:-:S02]  /*9470*/  FMUL.FTZ R136, R0, R136 ;  /* 0x0000008800887220 */ /* 0x000fc40000410000 */
[C---:B------:R-:W-:Y:S02]  /*9480*/  FMUL.FTZ R38, R0.reuse, R137 ;  /* 0x0000008900267220 */ /* 0x040fe40000410000 */
[C---:B------:R-:W-:Y:S01]  /*9490*/  FMUL.FTZ R140, R0.reuse, R140 ;  /* 0x0000008c008c7220 */ /* 0x040fe20000410000 */
[----:B------:R-:W-:Y:S01]  /*94a0*/  @P3 MUFU.LG2 R9, R9 ;  /* 0x0000000900093308 */ /* 0x000fe20000000c00 */
[C---:B------:R-:W-:Y:S02]  /*94b0*/  FMUL.FTZ R35, R0.reuse, R141 ;  /* 0x0000008d00237220 */ /* 0x040fe40000410000 */
[C---:B------:R-:W-:Y:S02]  /*94c0*/  FMUL.FTZ R152, R0.reuse, R152 ;  /* 0x0000009800987220 */ /* 0x040fe40000410000 */
[C---:B------:R-:W-:Y:S02]  /*94d0*/  FMUL.FTZ R32, R0.reuse, R153 ;  /* 0x0000009900207220 */ /* 0x040fe40000410000 */
[C---:B------:R-:W-:Y:S01]  /*94e0*/  FMUL.FTZ R156, R0.reuse, R156 ;  /* 0x0000009c009c7220 */ /* 0x040fe20000410000 */
[----:B------:R-:W-:Y:S01]  /*94f0*/  @P2 MUFU.LG2 R7, R7 ;  /* 0x0000000700072308 */ /* 0x000fe20000000c00 */
        /* <DEDUP_REMOVED lines=10> */
[----:B------:R-:W-:Y:S01]  /*95a0*/  FMUL.FTZ R97, R0, R97 ;  /* 0x0000006100617220 */ /* 0x000fe20000410000 */
[----:B------:R-:W-:Y:S01]  /*95b0*/  MOV R0, RZ ;  /* 0x000000ff00007202 */ /* 0x000fe20000000f00 */
[C---:B--2---:R-:W-:Y:S02]  /*95c0*/  FMUL.FTZ R108, R3.reuse, R108 ;  /* 0x0000006c036c7220 */ /* 0x044fe40000410000 */
[----:B------:R-:W-:-:S02]  /*95d0*/  FMUL.FTZ R47, R3, R109 ;  /* 0x0000006d032f7220 */ /* 0x000fc40000410000 */
[C---:B------:R-:W-:Y:S01]  /*95e0*/  FMUL.FTZ R116, R3.reuse, R116 ;  /* 0x0000007403747220 */ /* 0x040fe20000410000 */
[----:B------:R-:W2:Y:S01]  /*95f0*/  @P0 MUFU.RCP R0, R6 ;  /* 0x0000000600000308 */ /* 0x000ea20000001000 */
[C---:B------:R-:W-:Y:S02]  /*9600*/  FMUL.FTZ R46, R3.reuse, R117 ;  /* 0x00000075032e7220 */ /* 0x040fe40000410000 */
[C---:B------:R-:W-:Y:S02]  /*9610*/  FMUL.FTZ R128, R3.reuse, R128 ;  /* 0x0000008003807220 */ /* 0x040fe40000410000 */
[C---:B------:R-:W-:Y:S02]  /*9620*/  FMUL.FTZ R39, R3.reuse, R129 ;  /* 0x0000008103277220 */ /* 0x040fe40000410000 */
[C---:B------:R-:W-:Y:S01]  /*9630*/  FMUL.FTZ R132, R3.reuse, R132 ;  /* 0x0000008403847220 */ /* 0x040fe20000410000 */
[----:B------:R-:W3:Y:S01]  /*9640*/  @P0 MUFU.LG2 R6, R6 ;  /* 0x0000000600060308 */ /* 0x000ee20000000c00 */
        /* <DEDUP_REMOVED lines=17> */
[----:B------:R-:W-:Y:S01]  /*9760*/  @P3 MOV R3, 0x3f317218 ;  /* 0x3f31721800033802 */ /* 0x000fe20000000f00 */
[C---:B-1----:R-:W-:Y:S02]  /*9770*/  FMUL.FTZ R114, R4.reuse, R114 ;  /* 0x0000007204727220 */ /* 0x042fe40000410000 */
        /* <DEDUP_REMOVED lines=24> */
[C---:B--2---:R-:W-:Y:S02]  /*9900*/  FMUL.FTZ R110, R0.reuse, R110 ;  /* 0x0000006e006e7220 */ /* 0x044fe40000410000 */
        /* <DEDUP_REMOVED lines=24> */
[----:B------:R-:W-:Y:S02]  /*9a90*/  @P3 FMUL.FTZ R5, R3, c[0x0][0x2d0] ;  /* 0x0000b40003053a20 */ /* 0x000fe40000410000 */
[----:B------:R-:W-:-:S02]  /*9aa0*/  @P4 FMUL.FTZ R10, R4, c[0x0][0x2d0] ;  /* 0x0000b400040a4a20 */ /* 0x000fc40000410000 */
[----:B------:R-:W-:Y:S02]  /*9ab0*/  @P2 FMUL.FTZ R3, R0, c[0x0][0x2d0] ;  /* 0x0000b40000032a20 */ /* 0x000fe40000410000 */
[----:B------:R-:W-:Y:S02]  /*9ac0*/  @P4 FMUL.FTZ R11, R11, 0.69314718246459960938 ;  /* 0x3f3172180b0b4820 */ /* 0x000fe40000410000 */
[----:B------:R-:W-:Y:S02]  /*9ad0*/  @P3 FMUL.FTZ R9, R9, 0.69314718246459960938 ;  /* 0x3f31721809093820 */ /* 0x000fe40000410000 */
[----:B------:R-:W-:Y:S02]  /*9ae0*/  @P2 FMUL.FTZ R7, R7, 0.69314718246459960938 ;  /* 0x3f31721807072820 */ /* 0x000fe40000410000 */
[----:B---3--:R-:W-:Y:S02]  /*9af0*/  @P0 FMUL.FTZ R4, R6, 0.69314718246459960938 ;  /* 0x3f31721806040820 */ /* 0x008fe40000410000 */
[----:B------:R-:W-:-:S02]  /*9b00*/  @P0 FMUL.FTZ R0, R8, c[0x0][0x2d0] ;  /* 0x0000b40008000a20 */ /* 0x000fc40000410000 */
[----:B------:R-:W-:Y:S02]  /*9b10*/  @P4 FFMA.FTZ R50, R10, R104, R11 ;  /* 0x000000680a324223 */ /* 0x000fe4000001000b */
[----:B------:R-:W-:Y:S02]  /*9b20*/  @P3 FFMA.FTZ R51, R5, R103, R9 ;  /* 0x0000006705333223 */ /* 0x000fe40000010009 */
[----:B------:R-:W-:Y:S02]  /*9b30*/  @P2 FFMA.FTZ R53, R3, R102, R7 ;  /* 0x0000006603352223 */ /* 0x000fe40000010007 */
[----:B------:R-:W-:Y:S02]  /*9b40*/  @P0 FFMA.FTZ R54, R0, R2, R4 ;  /* 0x0000000200360223 */ /* 0x000fe40000010004 */
.L_x_21:
[----:B------:R-:W-:Y:S05]  /*9b50*/  @P1 BRA `(.L_x_30) ;  /* 0x0000177000001947 */ /* 0x000fea0003800000 */
[----:B------:R-:W2:Y:S01]  /*9b60*/  LDL R57, [R1+0x30] ;  /* 0x0000300001397983 */ /* 0x000ea20000100800 */
[----:B------:R-:W-:Y:S02]  /*9b70*/  F2FP.BF16.PACK_AB R45, R45, R112 ;  /* 0x000000702d2d723e */ /* 0x000fe400000010ff */
[----:B------:R-:W-:Y:S01]  /*9b80*/  F2FP.BF16.PACK_AB R44, R44, R114 ;  /* 0x000000722c2c723e */ /* 0x000fe200000010ff */
[----:B------:R-:W1:Y:S01]  /*9b90*/  S2R R55, SR_TID.X ;  /* 0x0000000000377919 */ /* 0x000e620000002100 */
[----:B------:R-:W-:-:S02]  /*9ba0*/  F2FP.BF16.PACK_AB R43, R43, R120 ;  /* 0x000000782b2b723e */ /* 0x000fc400000010ff */
[----:B------:R-:W-:Y:S02]  /*9bb0*/  F2FP.BF16.PACK_AB R42, R42, R122 ;  /* 0x0000007a2a2a723e */ /* 0x000fe400000010ff */
[----:B------:R-:W-:Y:S02]  /*9bc0*/  F2FP.BF16.PACK_AB R47, R47, R108 ;  /* 0x0000006c2f2f723e */ /* 0x000fe400000010ff */
[----:B------:R-:W-:Y:S02]  /*9bd0*/  F2FP.BF16.PACK_AB R110, R111, R110 ;  /* 0x0000006e6f6e723e */ /* 0x000fe400000010ff */
[----:B------:R-:W-:Y:S02]  /*9be0*/  F2FP.BF16.PACK_AB R46, R46, R116 ;  /* 0x000000742e2e723e */ /* 0x000fe400000010ff */
[----:B------:R-:W-:Y:S02]  /*9bf0*/  F2FP.BF16.PACK_AB R118, R119, R118 ;  /* 0x000000767776723e */ /* 0x000fe400000010ff */
[----:B------:R-:W-:-:S02]  /*9c00*/  F2FP.BF16.PACK_AB R41, R41, R124 ;  /* 0x0000007c2929723e */ /* 0x000fc400000010ff */
[----:B------:R-:W-:Y:S02]  /*9c10*/  F2FP.BF16.PACK_AB R40, R40, R126 ;  /* 0x0000007e2828723e */ /* 0x000fe400000010ff */
[----:B------:R-:W-:Y:S02]  /*9c20*/  F2FP.BF16.PACK_AB R38, R38, R136 ;  /* 0x000000882626723e */ /* 0x000fe400000010ff */
[----:B------:R-:W-:Y:S02]  /*9c30*/  F2FP.BF16.PACK_AB R37, R37, R138 ;  /* 0x0000008a2525723e */ /* 0x000fe400000010ff */
[----:B------:R-:W-:Y:S02]  /*9c40*/  F2FP.BF16.PACK_AB R39, R39, R128 ;  /* 0x000000802727723e */ /* 0x000fe400000010ff */
[----:B------:R-:W-:Y:S02]  /*9c50*/  F2FP.BF16.PACK_AB R130, R131, R130 ;  /* 0x000000828382723e */ /* 0x000fe400000010ff */
[----:B-1----:R-:W-:-:S02]  /*9c60*/  SHF.R.S32.HI R56, RZ, 0x1f, R55 ;  /* 0x0000001fff387819 */ /* 0x002fc40000011437 */
[----:B------:R-:W-:Y:S02]  /*9c70*/  F2FP.BF16.PACK_AB R36, R36, R132 ;  /* 0x000000842424723e */ /* 0x000fe400000010ff */
[CC--:B------:R-:W-:Y:S02]  /*9c80*/  LEA.HI R3, R56.reuse, R55.reuse, RZ, 0x2 ;  /* 0x0000003738037211 */ /* 0x0c0fe400078f10ff */
[----:B------:R-:W-:Y:S02]  /*9c90*/  LEA.HI R48, R56, R55, RZ, 0x5 ;  /* 0x0000003738307211 */ /* 0x000fe400078f28ff */
[--C-:B------:R-:W-:Y:S02]  /*9ca0*/  SHF.R.S32.HI R52, RZ, 0x2, R3.reuse ;  /* 0x00000002ff347819 */ /* 0x100fe40000011403 */
[----:B------:R-:W-:Y:S02]  /*9cb0*/  SHF.R.S32.HI R0, RZ, 0x1f, R3 ;  /* 0x0000001fff007819 */ /* 0x000fe40000011403 */
[----:B------:R-:W-:-:S02]  /*9cc0*/  LOP3.LUT R3, R3, 0xfffffffc, RZ, 0xc0, !PT ;  /* 0xfffffffc03037812 */ /* 0x000fc400078ec0ff */
[----:B------:R-:W-:Y:S02]  /*9cd0*/  LEA.HI R0, R0, R52, RZ, 0x3 ;  /* 0x0000003400007211 */ /* 0x000fe400078f18ff */
[----:B------:R-:W-:Y:S01]  /*9ce0*/  SHF.R.S32.HI R49, RZ, 0x5, R48 ;  /* 0x00000005ff317819 */ /* 0x000fe20000011430 */
[----:B------:R-:W-:Y:S01]  /*9cf0*/  IMAD.IADD R29, R55, 0x1, -R3 ;  /* 0x00000001371d7824 */ /* 0x000fe200078e0a03 */
[----:B------:R-:W-:Y:S02]  /*9d00*/  LOP3.LUT R0, R0, 0xfffffff8, RZ, 0xc0, !PT ;  /* 0xfffffff800007812 */ /* 0x000fe400078ec0ff */
[----:B------:R-:W-:Y:S02]  /*9d10*/  F2FP.BF16.PACK_AB R134, R135, R134 ;  /* 0x000000868786723e */ /* 0x000fe400000010ff */
[----:B------:R-:W-:Y:S01]  /*9d20*/  F2FP.BF16.PACK_AB R35, R35, R140 ;  /* 0x0000008c2323723e */ /* 0x000fe200000010ff */
[----:B------:R-:W-:Y:S01]  /*9d30*/  IMAD.IADD R2, R52, 0x1, -R0 ;  /* 0x0000000134027824 */ /* 0x000fe200078e0a00 */
[----:B------:R-:W-:-:S02]  /*9d40*/  F2FP.BF16.PACK_AB R34, R34, R142 ;  /* 0x0000008e2222723e */ /* 0x000fc400000010ff */
[----:B------:R-:W-:Y:S02]  /*9d50*/  F2FP.BF16.PACK_AB R32, R32, R152 ;  /* 0x000000982020723e */ /* 0x000fe400000010ff */
[----:B------:R-:W-:Y:S02]  /*9d60*/  LEA.HI R0, R2, R2, RZ, 0x1 ;  /* 0x0000000202007211 */ /* 0x000fe400078f08ff */
[----:B------:R-:W-:Y:S02]  /*9d70*/  F2FP.BF16.PACK_AB R31, R31, R154 ;  /* 0x0000009a1f1f723e */ /* 0x000fe400000010ff */
[----:B------:R-:W-:Y:S02]  /*9d80*/  SHF.R.S32.HI R13, RZ, 0x1, R0 ;  /* 0x00000001ff0d7819 */ /* 0x000fe40000011400 */
[----:B------:R-:W-:Y:S02]  /*9d90*/  LOP3.LUT R0, R0, 0x3fffffe, RZ, 0xc0, !PT ;  /* 0x03fffffe00007812 */ /* 0x000fe400078ec0ff */
[C---:B------:R-:W-:Y:S01]  /*9da0*/  LOP3.LUT R3, R13.reuse, 0x1, RZ, 0xc0, !PT ;  /* 0x000000010d037812 */ /* 0x040fe200078ec0ff */
[C---:B------:R-:W-:Y:S01]  /*9db0*/  IMAD.SHL.U32 R4, R13.reuse, 0x40, RZ ;  /* 0x000000400d047824 */ /* 0x040fe200078e00ff */
[----:B------:R-:W-:Y:S01]  /*9dc0*/  LOP3.LUT P0, RZ, R13, 0x2, RZ, 0xc0, !PT ;  /* 0x000000020dff7812 */ /* 0x000fe2000780c0ff */
[----:B------:R-:W-:Y:S01]  /*9dd0*/  IMAD.IADD R2, R2, 0x1, -R0 ;  /* 0x0000000102027824 */ /* 0x000fe200078e0a00 */
[----:B------:R-:W-:Y:S01]  /*9de0*/  ISETP.NE.U32.AND P1, PT, R3, 0x1, PT ;  /* 0x000000010300780c */ /* 0x000fe20003f25070 */
[----:B------:R-:W-:Y:S01]  /*9df0*/  IMAD R0, R49, 0x100, R29 ;  /* 0x0000010031007824 */ /* 0x000fe200078e021d */
[----:B------:R-:W-:-:S02]  /*9e00*/  LOP3.LUT R4, R4, 0xc0, RZ, 0xc0, !PT ;  /* 0x000000c004047812 */ /* 0x000fc400078ec0ff */
[----:B------:R-:W-:Y:S01]  /*9e10*/  F2FP.BF16.PACK_AB R33, R33, R144 ;  /* 0x000000902121723e */ /* 0x000fe200000010ff */
[----:B------:R-:W-:Y:S01]  /*9e20*/  IMAD R0, R2, 0x10, R0 ;  /* 0x0000001002007824 */ /* 0x000fe200078e0200 */
[----:B------:R-:W-:Y:S01]  /*9e30*/  LEA.HI R2, R4, R4, RZ, 0x1d ;  /* 0x0000000404027211 */ /* 0x000fe200078fe8ff */
[----:B------:R-:W-:Y:S01]  /*9e40*/  IMAD.MOV.U32 R4, RZ, RZ, 0x20 ;  /* 0x00000020ff047424 */ /* 0x000fe200078e00ff */
[----:B------:R-:W-:Y:S02]  /*9e50*/  F2FP.BF16.PACK_AB R146, R147, R146 ;  /* 0x000000929392723e */ /* 0x000fe400000010ff */
[----:B------:R-:W-:Y:S01]  /*9e60*/  F2FP.BF16.PACK_AB R30, R30, R148 ;  /* 0x000000941e1e723e */ /* 0x000fe200000010ff */
[----:B------:R-:W-:Y:S01]  /*9e70*/  IMAD.U32 R0, R0, 0x2, R2 ;  /* 0x0000000200007824 */ /* 0x000fe200078e0002 */
[----:B------:R-:W-:Y:S02]  /*9e80*/  SEL R4, R4, 0xffffffe0, !P0 ;  /* 0xffffffe004047807 */ /* 0x000fe40004000000 */
[----:B------:R-:W-:Y:S01]  /*9e90*/  F2FP.BF16.PACK_AB R150, R151, R150 ;  /* 0x000000969796723e */ /* 0x000fe200000010ff */
[----:B------:R-:W-:Y:S01]  /*9ea0*/  IMAD.SHL.U32 R0, R0, 0x2, RZ ;  /* 0x0000000200007824 */ /* 0x000fe200078e00ff */
[----:B------:R-:W-:Y:S01]  /*9eb0*/  BAR.SYNC.DEFER_BLOCKING 0x1, 0x80 ;  /* 0x0042000000007b1d */ /* 0x000fe20000010000 */
[----:B------:R-:W-:-:S02]  /*9ec0*/  F2FP.BF16.PACK_AB R28, R157, R156 ;  /* 0x0000009c9d1c723e */ /* 0x000fc400000010ff */
[----:B------:R-:W-:Y:S02]  /*9ed0*/  F2FP.BF16.PACK_AB R27, R27, R158 ;  /* 0x0000009e1b1b723e */ /* 0x000fe400000010ff */
[C---:B------:R-:W-:Y:S02]  /*9ee0*/  IADD3 R3, R0.reuse, 0x80, RZ ;  /* 0x0000008000037810 */ /* 0x040fe40007ffe0ff */
[C---:B------:R-:W-:Y:S02]  /*9ef0*/  IADD3 R2, R0.reuse, 0x70, RZ ;  /* 0x0000007000027810 */ /* 0x040fe40007ffe0ff */
[----:B------:R-:W-:Y:S01]  /*9f00*/  @P1 IADD3 R2, R3, 0x10, RZ ;  /* 0x0000001003021810 */ /* 0x000fe20007ffe0ff */
[----:B------:R-:W-:Y:S01]  /*9f10*/  IMAD.IADD R3, R0, 0x1, R4 ;  /* 0x0000000100037824 */ /* 0x000fe200078e0204 */
[----:B------:R-:W-:Y:S02]  /*9f20*/  F2FP.BF16.PACK_AB R25, R25, R168 ;  /* 0x000000a81919723e */ /* 0x000fe400000010ff */
[----:B------:R-:W-:Y:S01]  /*9f30*/  F2FP.BF16.PACK_AB R24, R24, R170 ;  /* 0x000000aa1818723e */ /* 0x000fe200000010ff */
[----:B------:R-:W-:Y:S01]  /*9f40*/  IMAD.IADD R4, R4, 0x1, R2 ;  /* 0x0000000104047824 */ /* 0x000fe200078e0202 */
[----:B------:R-:W-:-:S02]  /*9f50*/  F2FP.BF16.PACK_AB R26, R26, R160 ;  /* 0x000000a01a1a723e */ /* 0x000fc400000010ff */
[----:B------:R-:W-:Y:S02]  /*9f60*/  F2FP.BF16.PACK_AB R162, R163, R162 ;  /* 0x000000a2a3a2723e */ /* 0x000fe400000010ff */
[----:B------:R-:W-:Y:S02]  /*9f70*/  F2FP.BF16.PACK_AB R23, R23, R164 ;  /* 0x000000a41717723e */ /* 0x000fe400000010ff */
        /* <DEDUP_REMOVED lines=8> */
[----:B------:R-:W-:Y:S01]  /*a000*/  STS [R2], R43 ;  /* 0x0000002b02007388 */ /* 0x000fe20000000800 */
        /* <DEDUP_REMOVED lines=16> */
[----:B------:R-:W-:Y:S01]  /*a110*/  ISETP.NE.U32.AND P1, PT, RZ, c[0x0][0x500], PT ;  /* 0x00014000ff007a0c */ /* 0x000fe20003f25070 */
[----:B------:R-:W-:Y:S01]  /*a120*/  STS [R3+0x80], R41 ;  /* 0x0000802903007388 */ /* 0x000fe20000000800 */
[----:B------:R-:W-:Y:S02]  /*a130*/  ISETP.NE.U32.AND P0, PT, RZ, c[0x0][0x508], PT ;  /* 0x00014200ff007a0c */ /* 0x000fe40003f05070 */
[----:B------:R-:W-:Y:S01]  /*a140*/  ISETP.NE.AND.EX P1, PT, RZ, c[0x0][0x504], PT, P1 ;  /* 0x00014100ff007a0c */ /* 0x000fe20003f25310 */
[----:B------:R-:W-:Y:S01]  /*a150*/  STS [R3+0x280], R40 ;  /* 0x0002802803007388 */ /* 0x000fe20000000800 */
[----:B------:R-:W-:-:S03]  /*a160*/  ISETP.NE.AND.EX P0, PT, RZ, c[0x0][0x50c], PT, P0 ;  /* 0x00014300ff007a0c */ /* 0x000fc60003f05300 */
[----:B------:R-:W-:Y:S04]  /*a170*/  STS [R4], R38 ;  /* 0x0000002604007388 */ /* 0x000fe80000000800 */
        /* <DEDUP_REMOVED lines=33> */
[----:B------:R2:W-:Y:S04]  /*a390*/  STS [R3+0x5080], R7 ;  /* 0x0050800703007388 */ /* 0x0005e80000000800 */
[----:B------:R3:W-:Y:S01]  /*a3a0*/  STS [R3+0x5280], R12 ;  /* 0x0052800c03007388 */ /* 0x0007e20000000800 */
[----:B-1----:R-:W-:-:S03]  /*a3b0*/  IMAD.MOV.U32 R2, RZ, RZ, 0x4 ;  /* 0x00000004ff027424 */ /* 0x002fc600078e00ff */
[----:B------:R1:W-:Y:S04]  /*a3c0*/  STS [R4+0x5000], R11 ;  /* 0x0050000b04007388 */ /* 0x0003e80000000800 */
[----:B------:R1:W-:Y:S01]  /*a3d0*/  STS [R4+0x5200], R10 ;  /* 0x0052000a04007388 */ /* 0x0003e20000000800 */
[----:B--2---:R-:W-:-:S03]  /*a3e0*/  IMAD.WIDE R6, R57, R2, c[0x0][0x500] ;  /* 0x0001400039067625 */ /* 0x004fc600078e0202 */
[----:B------:R-:W-:Y:S06]  /*a3f0*/  BAR.SYNC.DEFER_BLOCKING 0x1, 0x80 ;  /* 0x0042000000007b1d */ /* 0x000fec0000010000 */
[----:B------:R-:W2:Y:S01]  /*a400*/  @P1 LDG.E R0, [R6.64] ;  /* 0x0000000406001981 */ /* 0x000ea2000c1e1900 */
[----:B------:R-:W-:Y:S02]  /*a410*/  IMAD.MOV.U32 R24, RZ, RZ, c[0x0][0x388] ;  /* 0x0000e200ff187624 */ /* 0x000fe400078e00ff */
[----:B---3--:R-:W-:-:S05]  /*a420*/  @P0 IMAD.WIDE R2, R57, R2, c[0x0][0x508] ;  /* 0x0001420039020625 */ /* 0x008fca00078e0202 */
[----:B------:R3:W5:Y:S02]  /*a430*/  @P0 LDG.E R24, [R2.64] ;  /* 0x0000000402180981 */ /* 0x000764000c1e1900 */
[----:B---3--:R-:W-:Y:S02]  /*a440*/  CS2R R2, SRZ ;  /* 0x0000000000027805 */ /* 0x008fe4000001ff00 */
[--C-:B--2---:R-:W-:Y:S01]  /*a450*/  @P1 SHF.R.S32.HI R3, RZ, 0x1f, R0.reuse ;  /* 0x0000001fff031819 */ /* 0x104fe20000011400 */
[----:B------:R-:W-:Y:S01]  /*a460*/  @P1 IMAD.MOV.U32 R2, RZ, RZ, R0 ;  /* 0x000000ffff021224 */ /* 0x000fe200078e0000 */
[----:B------:R-:W-:Y:S05]  /*a470*/  @P0 BRA `(.L_x_31) ;  /* 0x0000004000000947 */ /* 0x000fea0003800000 */
[----:B-1----:R-:W-:Y:S05]  /*a480*/  @!P1 BRA `(.L_x_31) ;  /* 0x0000003000009947 */ /* 0x002fea0003800000 */
[----:B------:R-:W2:Y:S04]  /*a490*/  LDG.E R4, [R6.64] ;  /* 0x0000000406047981 */ /* 0x000ea8000c1e1900 */
[----:B------:R-:W2:Y:S02]  /*a4a0*/  LDG.E R0, [R6.64+0x4] ;  /* 0x0000040406007981 */ /* 0x000ea4000c1e1900 */
[----:B--2--5:R-:W-:-:S02]  /*a4b0*/  IADD3 R24, -R4, R0, RZ ;  /* 0x0000000004187210 */ /* 0x024fc40007ffe1ff */
.L_x_31:
[----:B-1----:R-:W-:Y:S01]  /*a4c0*/  LOP3.LUT R6, R48, 0xffffffe0, RZ, 0xc0, !PT ;  /* 0xffffffe030067812 */ /* 0x002fe200078ec0ff */
[----:B------:R-:W1:Y:S01]  /*a4d0*/  S2R R21, SR_CTAID.X ;  /* 0x0000000000157919 */ /* 0x000e620000002500 */
[----:B------:R-:W-:Y:S01]  /*a4e0*/  SHF.R.S32.HI R4, RZ, 0x1f, R49 ;  /* 0x0000001fff047819 */ /* 0x000fe20000011431 */
[----:B------:R-:W-:Y:S01]  /*a4f0*/  IMAD.MOV.U32 R13, RZ, RZ, c[0x0][0x4e8] ;  /* 0x00013a00ff0d7624 */ /* 0x000fe200078e00ff */
[----:B------:R-:W-:Y:S01]  /*a500*/  LEA.HI R0, R29, R29, RZ, 0x1 ;  /* 0x0000001d1d007211 */ /* 0x000fe200078f08ff */
[----:B------:R-:W-:Y:S01]  /*a510*/  IMAD.IADD R6, R55, 0x1, -R6 ;  /* 0x0000000137067824 */ /* 0x000fe200078e0a06 */
[----:B------:R-:W2:Y:S01]  /*a520*/  S2R R17, SR_CTAID.Y ;  /* 0x0000000000117919 */ /* 0x000ea20000002600 */
[----:B------:R-:W-:Y:S01]  /*a530*/  LEA.HI R4, R4, R49, RZ, 0x2 ;  /* 0x0000003104047211 */ /* 0x000fe200078f10ff */
[----:B------:R-:W-:Y:S01]  /*a540*/  IMAD R11, R3, c[0x0][0x3a0], RZ ;  /* 0x0000e800030b7a24 */ /* 0x000fe200078e02ff */
[C---:B------:R-:W-:Y:S01]  /*a550*/  LOP3.LUT R7, R0.reuse, 0x1ffffffe, RZ, 0xc0, !PT ;  /* 0x1ffffffe00077812 */ /* 0x040fe200078ec0ff */
[----:B------:R-:W-:Y:S01]  /*a560*/  IMAD.SHL.U32 R5, R0, 0x20, RZ ;  /* 0x0000002000057824 */ /* 0x000fe200078e00ff */
[----:B------:R-:W-:Y:S01]  /*a570*/  SHF.R.S32.HI R10, RZ, 0x1f, R6 ;  /* 0x0000001fff0a7819 */ /* 0x000fe20000011406 */
[----:B------:R-:W-:Y:S01]  /*a580*/  IMAD.WIDE.U32 R8, R2, c[0x0][0x3a0], RZ ;  /* 0x0000e80002087a25 */ /* 0x000fe200078e00ff */
[----:B------:R-:W-:Y:S01]  /*a590*/  LOP3.LUT R4, R4, 0xffffffc, RZ, 0xc0, !PT ;  /* 0x0ffffffc04047812 */ /* 0x000fe200078ec0ff */
[----:B------:R-:W-:Y:S01]  /*a5a0*/  BSSY B0, `(.L_x_32) ;  /* 0x000008a000007945 */ /* 0x000fe20003800000 */
[----:B------:R-:W-:Y:S01]  /*a5b0*/  LEA.HI R0, R10, R6, RZ, 0x2 ;  /* 0x000000060a007211 */ /* 0x000fe200078f10ff */
[----:B-----5:R-:W-:Y:S01]  /*a5c0*/  IMAD R24, R24, c[0x0][0x4e8], RZ ;  /* 0x00013a0018187a24 */ /* 0x020fe200078e02ff */
[----:B------:R-:W-:-:S02]  /*a5d0*/  IADD3 R10, R29, -R7, RZ ;  /* 0x800000071d0a7210 */ /* 0x000fc40007ffe0ff */
[----:B------:R-:W-:Y:S01]  /*a5e0*/  LOP3.LUT R7, R5, 0xffffffc0, RZ, 0xc0, !PT ;  /* 0xffffffc005077812 */ /* 0x000fe200078ec0ff */
[----:B------:R-:W-:Y:S01]  /*a5f0*/  IMAD.IADD R5, R49, 0x1, -R4 ;  /* 0x0000000131057824 */ /* 0x000fe200078e0a04 */
[----:B------:R-:W-:Y:S01]  /*a600*/  SHF.R.S32.HI R0, RZ, 0x2, R0 ;  /* 0x00000002ff007819 */ /* 0x000fe20000011400 */
[----:B------:R-:W-:Y:S01]  /*a610*/  IMAD R4, R2, c[0x0][0x3a4], R11 ;  /* 0x0000e90002047a24 */ /* 0x000fe200078e020b */
[----:B------:R-:W-:Y:S01]  /*a620*/  LEA.HI R12, R52, R52, RZ, 0x1 ;  /* 0x00000034340c7211 */ /* 0x000fe200078f08ff */
[----:B------:R-:W-:Y:S01]  /*a630*/  IMAD R7, R10, 0x8, R7 ;  /* 0x000000080a077824 */ /* 0x000fe200078e0207 */
[----:B------:R-:W-:Y:S02]  /*a640*/  ISETP.NE.AND P2, PT, R13, 0x1, PT ;  /* 0x000000010d00780c */ /* 0x000fe40003f45270 */
[----:B------:R-:W-:Y:S01]  /*a650*/  LEA R16, R5, R0, 0x4 ;  /* 0x0000000005107211 */ /* 0x000fe200078e20ff */
[----:B------:R-:W-:Y:S01]  /*a660*/  IMAD.IADD R5, R9, 0x1, R4 ;  /* 0x0000000109057824 */ /* 0x000fe200078e0204 */
[----:B------:R-:W-:Y:S01]  /*a670*/  LOP3.LUT R0, R12, 0x3fffffe, RZ, 0xc0, !PT ;  /* 0x03fffffe0c007812 */ /* 0x000fe200078ec0ff */
[----:B--2---:R-:W-:Y:S01]  /*a680*/  IMAD.WIDE.U32 R12, R17, c[0x0][0x490], R2 ;  /* 0x00012400110c7a25 */ /* 0x004fe200078e0002 */
[----:B------:R-:W-:-:S02]  /*a690*/  LOP3.LUT P0, RZ, R6, 0x3, RZ, 0xc0, !PT ;  /* 0x0000000306ff7812 */ /* 0x000fc4000780c0ff */
[----:B------:R-:W-:Y:S01]  /*a6a0*/  IADD3 R6, R16, R7, RZ ;  /* 0x0000000710067210 */ /* 0x000fe20007ffe0ff */
[----:B------:R-:W-:Y:S01]  /*a6b0*/  IMAD.IADD R0, R52, 0x1, -R0 ;  /* 0x0000000134007824 */ /* 0x000fe200078e0a00 */
[----:B------:R-:W-:Y:S01]  /*a6c0*/  SHF.R.S32.HI R7, RZ, 0x1f, R17 ;  /* 0x0000001fff077819 */ /* 0x000fe20000011411 */
[----:B------:R-:W-:Y:S01]  /*a6d0*/  IMAD.MOV.U32 R4, RZ, RZ, R8 ;  /* 0x000000ffff047224 */ /* 0x000fe200078e0008 */
[----:B-1----:R-:W-:Y:S01]  /*a6e0*/  LEA R6, R21, R6, 0x7 ;  /* 0x0000000615067211 */ /* 0x002fe200078e38ff */
[----:B------:R-:W-:Y:S01]  /*a6f0*/  IMAD R20, R49, 0x8, R0 ;  /* 0x0000000831147824 */ /* 0x000fe200078e0200 */
[----:B------:R-:W-:Y:S01]  /*a700*/  SEL R10, R57, RZ, !P1 ;  /* 0x000000ff390a7207 */ /* 0x000fe20004800000 */
[----:B------:R-:W-:Y:S01]  /*a710*/  IMAD R2, R7, c[0x0][0x490], RZ ;  /* 0x0001240007027a24 */ /* 0x000fe200078e02ff */
[----:B------:R-:W-:Y:S01]  /*a720*/  LEA.HI R15, R56, R55, RZ, 0x3 ;  /* 0x00000037380f7211 */ /* 0x000fe200078f18ff */
[----:B------:R-:W-:-:S04]  /*a730*/  @P2 IMAD.HI.U32 R0, R6, c[0x0][0x4ec], RZ ;  /* 0x00013b0006002a27 */ /* 0x000fc800078e00ff */
[----:B------:R-:W-:Y:S01]  /*a740*/  IMAD.MOV.U32 R8, RZ, RZ, R6 ;  /* 0x000000ffff087224 */ /* 0x000fe200078e0006 */
[----:B------:R-:W-:Y:S01]  /*a750*/  @P2 SHF.R.U32.HI R8, RZ, c[0x0][0x4f0], R0 ;  /* 0x00013c00ff082a19 */ /* 0x000fe20000011600 */
[----:B------:R-:W-:Y:S01]  /*a760*/  IMAD R2, R17, c[0x0][0x494], R2 ;  /* 0x0001250011027a24 */ /* 0x000fe200078e0202 */
[----:B------:R-:W-:Y:S01]  /*a770*/  SHF.R.S32.HI R0, RZ, 0x1f, R57 ;  /* 0x0000001fff007819 */ /* 0x000fe20000011439 */
[----:B------:R-:W-:Y:S02]  /*a780*/  IMAD R14, R7, c[0x0][0x3e8], RZ ;  /* 0x0000fa00070e7a24 */ /* 0x000fe400078e02ff */
[----:B------:R-:W-:Y:S01]  /*a790*/  IMAD R9, R29, 0x20, R52 ;  /* 0x000000201d097824 */ /* 0x000fe200078e0234 */
[----:B------:R-:W-:Y:S01]  /*a7a0*/  IADD3 R3, R13, R2, RZ ;  /* 0x000000020d037210 */ /* 0x000fe20007ffe0ff */
[----:B------:R-:W-:Y:S01]  /*a7b0*/  IMAD.MOV R7, RZ, RZ, -R8 ;  /* 0x000000ffff077224 */ /* 0x000fe200078e0a08 */
[----:B------:R-:W-:Y:S01]  /*a7c0*/  SEL R0, R0, RZ, !P1 ;  /* 0x000000ff00007207 */ /* 0x000fe20004800000 */
[C---:B------:R-:W-:Y:S01]  /*a7d0*/  IMAD R14, R17.reuse, c[0x0][0x3ec], R14 ;  /* 0x0000fb00110e7a24 */ /* 0x040fe200078e020e */
[----:B------:R-:W-:Y:S01]  /*a7e0*/  MOV R2, R12 ;  /* 0x0000000c00027202 */ /* 0x000fe20000000f00 */
[----:B------:R-:W-:-:S04]  /*a7f0*/  IMAD.WIDE.U32 R4, R17, c[0x0][0x3e8], R4 ;  /* 0x0000fa0011047a25 */ /* 0x000fc800078e0004 */
[----:B------:R-:W-:Y:S02]  /*a800*/  IMAD R13, R21, 0x80, R9 ;  /* 0x00000080150d7824 */ /* 0x000fe400078e0209 */
[----:B------:R-:W-:Y:S02]  /*a810*/  IMAD R11, R7, c[0x0][0x4e8], R6 ;  /* 0x00013a00070b7a24 */ /* 0x000fe400078e0206 */
[----:B------:R-:W-:Y:S02]  /*a820*/  IMAD R9, R0, c[0x0][0x498], RZ ;  /* 0x0001260000097a24 */ /* 0x000fe400078e02ff */
[----:B------:R-:W-:-:S04]  /*a830*/  IMAD.WIDE.U32 R6, R10, c[0x0][0x498], R2 ;  /* 0x000126000a067a25 */ /* 0x000fc800078e0002 */
[----:B------:R-:W-:Y:S01]  /*a840*/  IMAD.IADD R3, R5, 0x1, R14 ;  /* 0x0000000105037824 */ /* 0x000fe200078e020e */
[----:B------:R-:W-:Y:S01]  /*a850*/  SHF.R.S32.HI R5, RZ, 0x1f, R8 ;  /* 0x0000001fff057819 */ /* 0x000fe20000011408 */
[----:B------:R-:W-:Y:S01]  /*a860*/  IMAD R9, R10, c[0x0][0x49c], R9 ;  /* 0x000127000a097a24 */ /* 0x000fe200078e0209 */
[----:B------:R-:W-:Y:S01]  /*a870*/  IADD3 R8, P1, R8, R6, RZ ;  /* 0x0000000608087210 */ /* 0x000fe20007f3e0ff */
[----:B------:R-:W-:-:S03]  /*a880*/  @P2 IMAD.HI.U32 R2, R13, c[0x0][0x4ec], RZ ;  /* 0x00013b000d022a27 */ /* 0x000fc600078e00ff */
[----:B------:R-:W-:Y:S01]  /*a890*/  IADD3.X R9, R5, R7, R9, P1, !PT ;  /* 0x0000000705097210 */ /* 0x000fe20000ffe409 */
[----:B------:R-:W-:Y:S01]  /*a8a0*/  IMAD.MOV.U32 R18, RZ, RZ, R13 ;  /* 0x000000ffff127224 */ /* 0x000fe200078e000d */
[----:B------:R-:W-:Y:S01]  /*a8b0*/  SHF.R.S32.HI R7, RZ, 0x1f, R11 ;  /* 0x0000001fff077819 */ /* 0x000fe2000001140b */
[----:B------:R-:W-:Y:S01]  /*a8c0*/  IMAD R0, R0, c[0x0][0x3f0], RZ ;  /* 0x0000fc0000007a24 */ /* 0x000fe200078e02ff */
[----:B------:R-:W-:Y:S01]  /*a8d0*/  @P2 SHF.R.U32.HI R18, RZ, c[0x0][0x4f0], R2 ;  /* 0x00013c00ff122a19 */ /* 0x000fe20000011602 */
[----:B------:R-:W-:Y:S01]  /*a8e0*/  IMAD.SHL.U32 R12, R15, 0x8, RZ ;  /* 0x000000080f0c7824 */ /* 0x000fe200078e00ff */
[----:B------:R-:W-:Y:S01]  /*a8f0*/  MOV R2, R4 ;  /* 0x0000000400027202 */ /* 0x000fe20000000f00 */
[----:B------:R-:W-:Y:S02]  /*a900*/  IMAD R7, R7, c[0x0][0x488], RZ ;  /* 0x0001220007077a24 */ /* 0x000fe400078e02ff */
[----:B------:R-:W-:Y:S01]  /*a910*/  IMAD R14, R10, c[0x0][0x3f4], R0 ;  /* 0x0000fd000a0e7a24 */ /* 0x000fe200078e0200 */
[----:B------:R-:W-:Y:S01]  /*a920*/  LOP3.LUT R0, R12, 0xc0, RZ, 0xc0, !PT ;  /* 0x000000c00c007812 */ /* 0x000fe200078ec0ff */
[----:B------:R-:W-:-:S02]  /*a930*/  IMAD.SHL.U32 R6, R29, 0x8, RZ ;  /* 0x000000081d067824 */ /* 0x000fc400078e00ff */
[----:B------:R-:W-:Y:S01]  /*a940*/  IMAD.WIDE.U32 R4, R10, c[0x0][0x3f0], R2 ;  /* 0x0000fc000a047a25 */ /* 0x000fe200078e0002 */
[----:B------:R-:W-:-:S03]  /*a950*/  SHF.R.U32.HI R10, RZ, 0x3, R0 ;  /* 0x00000003ff0a7819 */ /* 0x000fc60000011600 */
[C---:B------:R-:W-:Y:S01]  /*a960*/  IMAD.WIDE.U32 R2, R11.reuse, c[0x0][0x488], R8 ;  /* 0x000122000b027a25 */ /* 0x040fe200078e0008 */
[----:B------:R-:W-:Y:S02]  /*a970*/  LOP3.LUT R9, R0, 0x18, R6, 0xf8, !PT ;  /* 0x0000001800097812 */ /* 0x000fe400078ef806 */
[----:B------:R-:W-:Y:S01]  /*a980*/  IADD3 R0, -R18, RZ, RZ ;  /* 0x000000ff12007210 */ /* 0x000fe20007ffe1ff */
[----:B------:R-:W-:Y:S01]  /*a990*/  IMAD R8, R11, c[0x0][0x48c], R7 ;  /* 0x000123000b087a24 */ /* 0x000fe200078e0207 */
[----:B------:R-:W-:Y:S01]  /*a9a0*/  LEA R7, P1, R2, c[0x0][0x450], 0x2 ;  /* 0x0001140002077a11 */ /* 0x000fe200078210ff */
[----:B------:R-:W-:Y:S01]  /*a9b0*/  IMAD.IADD R5, R5, 0x1, R14 ;  /* 0x0000000105057824 */ /* 0x000fe200078e020e */
[----:B------:R-:W-:Y:S01]  /*a9c0*/  LOP3.LUT R19, R9, R10, RZ, 0x3c, !PT ;  /* 0x0000000a09137212 */ /* 0x000fe200078e3cff */
[----:B------:R-:W-:Y:S01]  /*a9d0*/  IMAD.IADD R3, R3, 0x1, R8 ;  /* 0x0000000103037824 */ /* 0x000fe200078e0208 */
[----:B------:R-:W-:Y:S01]  /*a9e0*/  SHF.R.S32.HI R8, RZ, 0x1f, R18 ;  /* 0x0000001fff087819 */ /* 0x000fe20000011412 */
[----:B------:R-:W-:Y:S01]  /*a9f0*/  IMAD R9, R0, c[0x0][0x4e8], R13 ;  /* 0x00013a0000097a24 */ /* 0x000fe200078e020d */
[----:B------:R-:W-:Y:S02]  /*aa00*/  SHFL.IDX PT, R14, R7, RZ, 0x1c1f ;  /* 0x001c1fff070e7589 */ /* 0x000fe400000e0000 */
[----:B------:R-:W-:Y:S01]  /*aa10*/  LEA.HI.X R0, R2, c[0x0][0x454], R3, 0x2, P1 ;  /* 0x0001150002007a11 */ /* 0x000fe200008f1403 */
[----:B------:R-:W-:Y:S01]  /*aa20*/  IMAD R2, R8, c[0x0][0x3e0], RZ ;  /* 0x0000f80008027a24 */ /* 0x000fe200078e02ff */
[----:B------:R-:W-:Y:S01]  /*aa30*/  SHFL.IDX PT, R12, R7, 0x1, 0x1c1f ;  /* 0x003c1f00070c7f89 */ /* 0x000fe200000e0000 */
[----:B------:R-:W-:-:S03]  /*aa40*/  LEA R8, R21, R16, 0x7 ;  /* 0x0000001015087211 */ /* 0x000fc600078e38ff */
[----:B------:R-:W1:Y:S01]  /*aa50*/  SHFL.IDX PT, R15, R0, RZ, 0x1c1f ;  /* 0x001c1fff000f7589 */ /* 0x000e6200000e0000 */
[----:B------:R-:W-:-:S03]  /*aa60*/  ISETP.GE.OR P3, PT, R8, R24, P0 ;  /* 0x000000180800720c */ /* 0x000fc60000766670 */
[----:B------:R-:W2:Y:S04]  /*aa70*/  SHFL.IDX PT, R13, R0, 0x1, 0x1c1f ;  /* 0x003c1f00000d7f89 */ /* 0x000ea800000e0000 */
[----:B------:R-:W-:Y:S04]  /*aa80*/  SHFL.IDX PT, R16, R7, 0x2, 0x1c1f ;  /* 0x005c1f0007107f89 */ /* 0x000fe800000e0000 */
[----:B------:R-:W3:Y:S04]  /*aa90*/  SHFL.IDX PT, R17, R0, 0x2, 0x1c1f ;  /* 0x005c1f0000117f89 */ /* 0x000ee800000e0000 */
[----:B------:R4:W-:Y:S04]  /*aaa0*/  SHFL.IDX PT, R10, R7, 0x3, 0x1c1f ;  /* 0x007c1f00070a7f89 */ /* 0x0009e800000e0000 */
[----:B------:R2:W2:Y:S04]  /*aab0*/  SHFL.IDX PT, R11, R0, 0x3, 0x1c1f ;  /* 0x007c1f00000b7f89 */ /* 0x0004a800000e0000 */
[----:B-1----:R-:W-:Y:S01]  /*aac0*/  @!P3 ST.E [R14.64], R50 ;  /* 0x000000320e00b985 */ /* 0x002fe2000c101904 */
[----:B----4-:R-:W-:-:S02]  /*aad0*/  IMAD R7, R18, c[0x0][0x3e4], R2 ;  /* 0x0000f90012077a24 */ /* 0x010fc400078e0202 */
[----:B------:R-:W-:Y:S01]  /*aae0*/  IMAD.WIDE.U32 R2, R18, c[0x0][0x3e0], R4 ;  /* 0x0000f80012027a25 */ /* 0x000fe200078e0004 */
[C---:B------:R-:W-:Y:S02]  /*aaf0*/  IADD3 R5, R8.reuse, 0x40, RZ ;  /* 0x0000004008057810 */ /* 0x040fe40007ffe0ff */
[C---:B--2---:R-:W-:Y:S01]  /*ab00*/  IADD3 R0, R8.reuse, 0x8, RZ ;  /* 0x0000000808007810 */ /* 0x044fe20007ffe0ff */
[----:B------:R-:W-:Y:S01]  /*ab10*/  IMAD.IADD R3, R3, 0x1, R7 ;  /* 0x0000000103037824 */ /* 0x000fe200078e0207 */
[----:B------:R-:W-:Y:S02]  /*ab20*/  IADD3 R8, R8, 0x48, RZ ;  /* 0x0000004808087810 */ /* 0x000fe40007ffe0ff */
[-C--:B------:R-:W-:Y:S01]  /*ab30*/  ISETP.GE.OR P2, PT, R0, R24.reuse, P0 ;  /* 0x000000180000720c */ /* 0x080fe20000746670 */
[----:B------:R-:W-:Y:S01]  /*ab40*/  IMAD.WIDE.U32 R2, R9, c[0x0][0x3d8], R2 ;  /* 0x0000f60009027a25 */ /* 0x000fe200078e0002 */
[----:B------:R-:W-:Y:S02]  /*ab50*/  SHF.R.S32.HI R4, RZ, 0x1f, R9 ;  /* 0x0000001fff047819 */ /* 0x000fe40000011409 */
[-C--:B------:R-:W-:Y:S01]  /*ab60*/  ISETP.GE.OR P1, PT, R5, R24.reuse, P0 ;  /* 0x000000180500720c */ /* 0x080fe20000726670 */
[----:B------:R-:W-:Y:S01]  /*ab70*/  IMAD.U32 R5, R20, 0x20, R19 ;  /* 0x0000002014057824 */ /* 0x000fe200078e0013 */
[----:B------:R-:W-:Y:S01]  /*ab80*/  ISETP.GE.OR P0, PT, R8, R24, P0 ;  /* 0x000000180800720c */ /* 0x000fe20000706670 */
[----:B------:R-:W-:-:S04]  /*ab90*/  IMAD R0, R4, c[0x0][0x3d8], RZ ;  /* 0x0000f60004007a24 */ /* 0x000fc800078e02ff */
[----:B------:R-:W-:Y:S01]  /*aba0*/  IMAD R4, R9, c[0x0][0x3dc], R0 ;  /* 0x0000f70009047a24 */ /* 0x000fe200078e0200 */
[----:B------:R-:W-:Y:S01]  /*abb0*/  SHF.L.U32 R0, R5, 0x1, RZ ;  /* 0x0000000105007819 */ /* 0x000fe200000006ff */
[----:B------:R-:W-:Y:S02]  /*abc0*/  @!P2 ST.E [R12.64], R51 ;  /* 0x000000330c00a985 */ /* 0x000fe4000c101904 */
[----:B------:R-:W-:Y:S02]  /*abd0*/  IMAD.IADD R3, R3, 0x1, R4 ;  /* 0x0000000103037824 */ /* 0x000fe400078e0204 */
[----:B---3--:R-:W-:Y:S04]  /*abe0*/  @!P1 ST.E [R16.64], R53 ;  /* 0x0000003510009985 */ /* 0x008fe8000c101904 */
[----:B------:R1:W-:Y:S01]  /*abf0*/  @!P0 ST.E [R10.64], R54 ;  /* 0x000000360a008985 */ /* 0x0003e2000c101904 */
[----:B------:R-:W-:-:S03]  /*ac00*/  LEA R25, P0, R2, c[0x0][0x380], 0x1 ;  /* 0x0000e00002197a11 */ /* 0x000fc600078008ff */
[----:B------:R2:W3:Y:S04]  /*ac10*/  LDS.128 R36, [R0+0x880] ;  /* 0x0008800000247984 */ /* 0x0004e80000000c00 */
[----:B------:R2:W4:Y:S04]  /*ac20*/  LDS.128 R48, [R0+0x1080] ;  /* 0x0010800000307984 */ /* 0x0005280000000c00 */
[----:B------:R2:W2:Y:S04]  /*ac30*/  LDS.128 R60, [R0+0x1880] ;  /* 0x00188000003c7984 */ /* 0x0004a80000000c00 */
[----:B------:R2:W2:Y:S04]  /*ac40*/  LDS.128 R32, [R0+0x2880] ;  /* 0x0028800000207984 */ /* 0x0004a80000000c00 */
[----:B------:R2:W2:Y:S04]  /*ac50*/  LDS.128 R44, [R0+0x3080] ;  /* 0x00308000002c7984 */ /* 0x0004a80000000c00 */
[----:B------:R2:W2:Y:S01]  /*ac60*/  LDS.128 R56, [R0+0x3880] ;  /* 0x0038800000387984 */ /* 0x0004a20000000c00 */
[----:B-1----:R-:W-:-:S03]  /*ac70*/  LEA R11, R21, R52, 0x7 ;  /* 0x00000034150b7211 */ /* 0x002fc600078e38ff */
[----:B------:R1:W1:Y:S01]  /*ac80*/  LDS.128 R28, [R0+0x4880] ;  /* 0x00488000001c7984 */ /* 0x0002620000000c00 */
[----:B------:R-:W-:Y:S02]  /*ac90*/  LEA.HI.X R10, R2, c[0x0][0x384], R3, 0x1, P0 ;  /* 0x0000e100020a7a11 */ /* 0x000fe400000f0c03 */
[----:B------:R-:W-:Y:S01]  /*aca0*/  ISETP.GE.AND P0, PT, R11, R24, PT ;  /* 0x000000180b00720c */ /* 0x000fe20003f06270 */
[----:B------:R1:W1:Y:S04]  /*acb0*/  LDS.128 R40, [R0+0x5080] ;  /* 0x0050800000287984 */ /* 0x0002680000000c00 */
[----:B------:R1:W1:Y:S04]  /*acc0*/  LDS.128 R64, [R0+0x5880] ;  /* 0x0058800000407984 */ /* 0x0002680000000c00 */
[----:B------:R1:W1:Y:S04]  /*acd0*/  SHFL.IDX PT, R2, R25, RZ, 0x1c1f ;  /* 0x001c1fff19027589 */ /* 0x00026800000e0000 */
[----:B------:R1:W1:Y:S01]  /*ace0*/  SHFL.IDX PT, R3, R10, RZ, 0x1c1f ;  /* 0x001c1fff0a037589 */ /* 0x00026200000e0000 */
[----:B------:R-:W-:Y:S05]  /*acf0*/  @P0 BRA `(.L_x_33) ;  /* 0x0000014000000947 */ /* 0x000fea0003800000 */
[----:B---3--:R-:W3:Y:S01]  /*ad00*/  LDS.128 R20, [R0+0x80] ;  /* 0x0000800000147984 */ /* 0x008ee20000000c00 */
[----:B------:R-:W-:-:S02]  /*ad10*/  IADD3 R5, R6, 0x20, RZ ;  /* 0x0000002006057810 */ /* 0x000fc40007ffe0ff */
[C---:B------:R-:W-:Y:S01]  /*ad20*/  IADD3 R7, R6.reuse, 0x40, RZ ;  /* 0x0000004006077810 */ /* 0x040fe20007ffe0ff */
[----:B------:R-:W5:Y:S01]  /*ad30*/  LDS.128 R16, [R0+0x2080] ;  /* 0x0020800000107984 */ /* 0x000f620000000c00 */
[----:B------:R-:W-:Y:S02]  /*ad40*/  ISETP.GE.AND P1, PT, R5, c[0x0][0x3c8], PT ;  /* 0x0000f20005007a0c */ /* 0x000fe40003f26270 */
[----:B------:R-:W-:Y:S01]  /*ad50*/  ISETP.GE.AND P0, PT, R7, c[0x0][0x3c8], PT ;  /* 0x0000f20007007a0c */ /* 0x000fe20003f06270 */
[----:B------:R4:W2:Y:S01]  /*ad60*/  LDS.128 R12, [R0+0x4080] ;  /* 0x00408000000c7984 */ /* 0x0008a20000000c00 */
[----:B------:R-:W-:-:S09]  /*ad70*/  ISETP.GE.AND P2, PT, R6, c[0x0][0x3c8], PT ;  /* 0x0000f20006007a0c */ /* 0x000fd20003f46270 */
[----:B------:R-:W-:-:S04]  /*ad80*/  @!P1 SHF.R.S32.HI R4, RZ, 0x1f, R5 ;  /* 0x0000001fff049819 */ /* 0x000fc80000011405 */
[----:B------:R-:W-:Y:S01]  /*ad90*/  @!P1 LEA.HI R4, R4, R5, RZ, 0x3 ;  /* 0x0000000504049211 */ /* 0x000fe200078f18ff */
[----:B-1----:R-:W-:-:S03]  /*ada0*/  @!P2 IMAD.WIDE R8, R6, 0x2, R2 ;  /* 0x000000020608a825 */ /* 0x002fc600078e0202 */
[----:B------:R-:W-:Y:S02]  /*adb0*/  @!P1 LOP3.LUT R4, R4, 0xfffffff8, RZ, 0xc0, !PT ;  /* 0xfffffff804049812 */ /* 0x000fe400078ec0ff */
[----:B--2-4-:R-:W-:-:S03]  /*adc0*/  @!P0 SHF.R.S32.HI R0, RZ, 0x1f, R7 ;  /* 0x0000001fff008819 */ /* 0x014fc60000011407 */
[----:B------:R-:W-:Y:S01]  /*add0*/  @!P1 IMAD.WIDE R4, R4, 0x2, R2 ;  /* 0x0000000204049825 */ /* 0x000fe200078e0202 */
[----:B------:R-:W-:-:S04]  /*ade0*/  @!P0 LEA.HI R0, R0, R7, RZ, 0x3 ;  /* 0x0000000700008211 */ /* 0x000fc800078f18ff */
[----:B------:R-:W-:Y:S01]  /*adf0*/  @!P0 LOP3.LUT R0, R0, 0xfffffff8, RZ, 0xc0, !PT ;  /* 0xfffffff800008812 */ /* 0x000fe200078ec0ff */
[----:B---3--:R1:W-:Y:S04]  /*ae00*/  @!P2 ST.E.128 [R8.64], R20 ;  /* 0x000000140800a985 */ /* 0x0083e8000c101d04 */
[----:B------:R-:W-:Y:S01]  /*ae10*/  @!P0 IMAD.WIDE R2, R0, 0x2, R2 ;  /* 0x0000000200028825 */ /* 0x000fe200078e0202 */
[----:B-----5:R1:W-:Y:S04]  /*ae20*/  @!P1 ST.E.128 [R4.64], R16 ;  /* 0x0000001004009985 */ /* 0x0203e8000c101d04 */
[----:B------:R1:W-:Y:S02]  /*ae30*/  @!P0 ST.E.128 [R2.64], R12 ;  /* 0x0000000c02008985 */ /* 0x0003e4000c101d04 */
.L_x_33:
[----:B---3--:R-:W-:Y:S05]  /*ae40*/  BSYNC B0 ;  /* 0x0000000000007941 */ /* 0x008fea0003800000 */
.L_x_32:
[----:B-12---:R-:W-:Y:S01]  /*ae50*/  IADD3 R0, R11, 0x20, RZ ;  /* 0x000000200b007810 */ /* 0x006fe20007ffe0ff */
[----:B------:R1:W2:Y:S01]  /*ae60*/  SHFL.IDX PT, R3, R10, 0x1, 0x1c1f ;  /* 0x003c1f000a037f89 */ /* 0x0002a200000e0000 */
[----:B------:R-:W-:Y:S02]  /*ae70*/  BSSY B0, `(.L_x_34) ;  /* 0x0000015000007945 */ /* 0x000fe40003800000 */
[----:B------:R-:W-:Y:S01]  /*ae80*/  ISETP.GE.AND P0, PT, R0, R24, PT ;  /* 0x000000180000720c */ /* 0x000fe20003f06270 */
[----:B------:R1:W3:-:S12]  /*ae90*/  SHFL.IDX PT, R2, R25, 0x1, 0x1c1f ;  /* 0x003c1f0019027f89 */ /* 0x0002d800000e0000 */
[----:B------:R-:W-:Y:S05]  /*aea0*/  @P0 BRA `(.L_x_35) ;  /* 0x0000011000000947 */ /* 0x000fea0003800000 */
[C---:B------:R-:W-:Y:S02]  /*aeb0*/  IADD3 R5, R6.reuse, 0x20, RZ ;  /* 0x0000002006057810 */ /* 0x040fe40007ffe0ff */
[C---:B------:R-:W-:Y:S02]  /*aec0*/  IADD3 R7, R6.reuse, 0x40, RZ ;  /* 0x0000004006077810 */ /* 0x040fe40007ffe0ff */
        /* <DEDUP_REMOVED lines=15> */
.L_x_35:
[----:B------:R-:W-:Y:S05]  /*afc0*/  BSYNC B0 ;  /* 0x0000000000007941 */ /* 0x000fea0003800000 */
.L_x_34:
[----:B------:R-:W-:Y:S01]  /*afd0*/  IADD3 R0, R11, 0x40, RZ ;  /* 0x000000400b007810 */ /* 0x000fe20007ffe0ff */
[----:B--2---:R2:W1:Y:S01]  /*afe0*/  SHFL.IDX PT, R3, R10, 0x2, 0x1c1f ;  /* 0x005c1f000a037f89 */ /* 0x00446200000e0000 */
[----:B------:R-:W-:Y:S02]  /*aff0*/  BSSY B0, `(.L_x_36) ;  /* 0x0000015000007945 */ /* 0x000fe40003800000 */
[----:B------:R-:W-:Y:S01]  /*b000*/  ISETP.GE.AND P0, PT, R0, R24, PT ;  /* 0x000000180000720c */ /* 0x000fe20003f06270 */
[----:B---3--:R2:W3:-:S12]  /*b010*/  SHFL.IDX PT, R2, R25, 0x2, 0x1c1f ;  /* 0x005c1f0019027f89 */ /* 0x0084d800000e0000 */
        /* <DEDUP_REMOVED lines=9> */
[--C-:B-1-3--:R-:W-:Y:S01]  /*b0b0*/  @!P2 IMAD.WIDE R8, R6, 0x2, R2.reuse ;  /* 0x000000020608a825 */ /* 0x10afe200078e0202 */
[----:B------:R-:W-:Y:S02]  /*b0c0*/  @!P0 LEA.HI R0, R0, R7, RZ, 0x3 ;  /* 0x0000000700008211 */ /* 0x000fe400078f18ff */
[----:B------:R-:W-:Y:S02]  /*b0d0*/  @!P1 LOP3.LUT R4, R4, 0xfffffff8, RZ, 0xc0, !PT ;  /* 0xfffffff804049812 */ /* 0x000fe400078ec0ff */
[----:B------:R-:W-:Y:S01]  /*b0e0*/  @!P0 LOP3.LUT R0, R0, 0xfffffff8, RZ, 0xc0, !PT ;  /* 0xfffffff800008812 */ /* 0x000fe200078ec0ff */
[----:B----4-:R1:W-:Y:S02]  /*b0f0*/  @!P2 ST.E.128 [R8.64], R48 ;  /* 0x000000300800a985 */ /* 0x0103e4000c101d04 */
[----:B------:R-:W-:-:S04]  /*b100*/  @!P1 IMAD.WIDE R4, R4, 0x2, R2 ;  /* 0x0000000204049825 */ /* 0x000fc800078e0202 */
[----:B------:R-:W-:Y:S01]  /*b110*/  @!P0 IMAD.WIDE R2, R0, 0x2, R2 ;  /* 0x0000000200028825 */ /* 0x000fe200078e0202 */
[----:B------:R1:W-:Y:S04]  /*b120*/  @!P1 ST.E.128 [R4.64], R44 ;  /* 0x0000002c04009985 */ /* 0x0003e8000c101d04 */
[----:B------:R1:W-:Y:S02]  /*b130*/  @!P0 ST.E.128 [R2.64], R40 ;  /* 0x0000002802008985 */ /* 0x0003e4000c101d04 */
.L_x_37:
[----:B------:R-:W-:Y:S05]  /*b140*/  BSYNC B0 ;  /* 0x0000000000007941 */ /* 0x000fea0003800000 */
.L_x_36:
[----:B------:R-:W-:Y:S01]  /*b150*/  IADD3 R0, R11, 0x60, RZ ;  /* 0x000000600b007810 */ /* 0x000fe20007ffe0ff */
[----:B-1----:R1:W2:Y:S03]  /*b160*/  SHFL.IDX PT, R3, R10, 0x3, 0x1c1f ;  /* 0x007c1f000a037f89 */ /* 0x0022a600000e0000 */
[----:B------:R-:W-:Y:S01]  /*b170*/  ISETP.GE.AND P0, PT, R0, R24, PT ;  /* 0x000000180000720c */ /* 0x000fe20003f06270 */
[----:B---3--:R1:W3:-:S12]  /*b180*/  SHFL.IDX PT, R2, R25, 0x3, 0x1c1f ;  /* 0x007c1f0019027f89 */ /* 0x0082d800000e0000 */
[----:B------:R-:W-:Y:S05]  /*b190*/  @P0 EXIT ;  /* 0x000000000000094d */ /* 0x000fea0003800000 */
[C---:B------:R-:W-:Y:S02]  /*b1a0*/  IADD3 R4, R6.reuse, 0x20, RZ ;  /* 0x0000002006047810 */ /* 0x040fe40007ffe0ff */
[----:B------:R-:W-:Y:S02]  /*b1b0*/  ISETP.GE.AND P1, PT, R6, c[0x0][0x3c8], PT ;  /* 0x0000f20006007a0c */ /* 0x000fe40003f26270 */
[----:B------:R-:W-:-:S11]  /*b1c0*/  ISETP.GE.AND P0, PT, R4, c[0x0][0x3c8], PT ;  /* 0x0000f20004007a0c */ /* 0x000fd60003f06270 */
[----:B--23--:R-:W-:Y:S02]  /*b1d0*/  @!P1 IMAD.WIDE R8, R6, 0x2, R2 ;  /* 0x0000000206089825 */ /* 0x00cfe400078e0202 */
[----:B------:R-:W-:-:S03]  /*b1e0*/  @!P0 SHF.R.S32.HI R0, RZ, 0x1f, R4 ;  /* 0x0000001fff008819 */ /* 0x000fc60000011404 */
[----:B------:R2:W-:Y:S01]  /*b1f0*/  @!P1 ST.E.128 [R8.64], R60 ;  /* 0x0000003c08009985 */ /* 0x0005e2000c101d04 */
[----:B------:R-:W-:-:S04]  /*b200*/  @!P0 LEA.HI R0, R0, R4, RZ, 0x3 ;  /* 0x0000000400008211 */ /* 0x000fc800078f18ff */
[----:B------:R-:W-:-:S05]  /*b210*/  @!P0 LOP3.LUT R0, R0, 0xfffffff8, RZ, 0xc0, !PT ;  /* 0xfffffff800008812 */ /* 0x000fca00078ec0ff */
[----:B------:R-:W-:Y:S01]  /*b220*/  @!P0 IMAD.WIDE R4, R0, 0x2, R2 ;  /* 0x0000000200048825 */ /* 0x000fe200078e0202 */
[----:B------:R-:W-:-:S04]  /*b230*/  IADD3 R0, R6, 0x40, RZ ;  /* 0x0000004006007810 */ /* 0x000fc80007ffe0ff */
[----:B------:R2:W-:Y:S01]  /*b240*/  @!P0 ST.E.128 [R4.64], R56 ;  /* 0x0000003804008985 */ /* 0x0005e2000c101d04 */
[----:B------:R-:W-:-:S13]  /*b250*/  ISETP.GE.AND P0, PT, R0, c[0x0][0x3c8], PT ;  /* 0x0000f20000007a0c */ /* 0x000fda0003f06270 */
[----:B------:R-:W-:Y:S05]  /*b260*/  @P0 EXIT ;  /* 0x000000000000094d */ /* 0x000fea0003800000 */
[----:B--2---:R-:W-:-:S04]  /*b270*/  SHF.R.S32.HI R4, RZ, 0x1f, R0 ;  /* 0x0000001fff047819 */ /* 0x004fc80000011400 */
[----:B------:R-:W-:-:S04]  /*b280*/  LEA.HI R0, R4, R0, RZ, 0x3 ;  /* 0x0000000004007211 */ /* 0x000fc800078f18ff */
[----:B------:R-:W-:-:S05]  /*b290*/  LOP3.LUT R0, R0, 0xfffffff8, RZ, 0xc0, !PT ;  /* 0xfffffff800007812 */ /* 0x000fca00078ec0ff */
[----:B------:R-:W-:-:S05]  /*b2a0*/  IMAD.WIDE R2, R0, 0x2, R2 ;  /* 0x0000000200027825 */ /* 0x000fca00078e0202 */
[----:B------:R-:W-:Y:S01]  /*b2b0*/  ST.E.128 [R2.64], R64 ;  /* 0x0000004002007985 */ /* 0x000fe2000c101d04 */
[----:B------:R-:W-:Y:S05]  /*b2c0*/  EXIT ;  /* 0x000000000000794d */ /* 0x000fea0003800000 */
.L_x_30:
[----:B------:R-:W2:Y:S01]  /*b2d0*/  LDL R8, [R1+0x30] ;  /* 0x0000300001087983 */ /* 0x000ea20000100800 */
[----:B------:R-:W-:Y:S01]  /*b2e0*/  ISETP.NE.U32.AND P0, PT, RZ, c[0x0][0x508], PT ;  /* 0x00014200ff007a0c */ /* 0x000fe20003f05070 */
[----:B------:R-:W-:Y:S01]  /*b2f0*/  IMAD.MOV.U32 R2, RZ, RZ, 0x4 ;  /* 0x00000004ff027424 */ /* 0x000fe200078e00ff */
[----:B------:R-:W-:Y:S02]  /*b300*/  ISETP.NE.U32.AND P1, PT, RZ, c[0x0][0x500], PT ;  /* 0x00014000ff007a0c */ /* 0x000fe40003f25070 */
[----:B------:R-:W-:Y:S02]  /*b310*/  ISETP.NE.AND.EX P0, PT, RZ, c[0x0][0x50c], PT, P0 ;  /* 0x00014300ff007a0c */ /* 0x000fe40003f05300 */
[----:B------:R-:W-:Y:S01]  /*b320*/  ISETP.NE.AND.EX P1, PT, RZ, c[0x0][0x504], PT, P1 ;  /* 0x00014100ff007a0c */ /* 0x000fe20003f25310 */
[----:B------:R-:W-:Y:S02]  /*b330*/  IMAD.MOV.U32 R13, RZ, RZ, c[0x0][0x388] ;  /* 0x0000e200ff0d7624 */ /* 0x000fe400078e00ff */
[----:B--2---:R-:W-:-:S08]  /*b340*/  IMAD.WIDE R6, R8, R2, c[0x0][0x500] ;  /* 0x0001400008067625 */ /* 0x004fd000078e0202 */
[----:B------:R-:W-:Y:S02]  /*b350*/  @P0 IMAD.WIDE R2, R8, R2, c[0x0][0x508] ;  /* 0x0001420008020625 */ /* 0x000fe400078e0202 */
[----:B------:R-:W2:Y:S04]  /*b360*/  @P1 LDG.E R0, [R6.64] ;  /* 0x0000000406001981 */ /* 0x000ea8000c1e1900 */
[----:B------:R1:W5:Y:S01]  /*b370*/  @P0 LDG.E R13, [R2.64] ;  /* 0x00000004020d0981 */ /* 0x000362000c1e1900 */
[----:B------:R-:W-:Y:S02]  /*b380*/  CS2R R4, SRZ ;  /* 0x0000000000047805 */ /* 0x000fe4000001ff00 */
[--C-:B--2---:R-:W-:Y:S01]  /*b390*/  @P1 SHF.R.S32.HI R5, RZ, 0x1f, R0.reuse ;  /* 0x0000001fff051819 */ /* 0x104fe20000011400 */
[----:B------:R-:W-:Y:S01]  /*b3a0*/  @P1 IMAD.MOV.U32 R4, RZ, RZ, R0 ;  /* 0x000000ffff041224 */ /* 0x000fe200078e0000 */
[----:B------:R-:W-:Y:S05]  /*b3b0*/  @P0 BRA `(.L_x_38) ;  /* 0x0000004000000947 */ /* 0x000fea0003800000 */
[----:B-1----:R-:W-:Y:S05]  /*b3c0*/  @!P1 BRA `(.L_x_38) ;  /* 0x0000003000009947 */ /* 0x002fea0003800000 */
[----:B------:R1:W2:Y:S04]  /*b3d0*/  LDG.E R0, [R6.64] ;  /* 0x0000000406007981 */ /* 0x0002a8000c1e1900 */
[----:B-1----:R-:W2:Y:S02]  /*b3e0*/  LDG.E R6, [R6.64+0x4] ;  /* 0x0000040406067981 */ /* 0x002ea4000c1e1900 */
[----:B--2--5:R-:W-:-:S02]  /*b3f0*/  IADD3 R13, -R0, R6, RZ ;  /* 0x00000006000d7210 */ /* 0x024fc40007ffe1ff */
.L_x_38:
[----:B-1----:R-:W1:Y:S01]  /*b400*/  S2R R11, SR_TID.X ;  /* 0x00000000000b7919 */ /* 0x002e620000002100 */
[----:B------:R-:W-:Y:S01]  /*b410*/  SHF.R.S32.HI R0, RZ, 0x1f, R8 ;  /* 0x0000001fff007819 */ /* 0x000fe20000011408 */
[----:B------:R-:W-:Y:S01]  /*b420*/  BSSY B0, `(.L_x_39) ;  /* 0x0000028000007945 */ /* 0x000fe20003800000 */
[----:B------:R-:W-:-:S02]  /*b430*/  SEL R10, R8, RZ, !P1 ;  /* 0x000000ff080a7207 */ /* 0x000fc40004800000 */
[----:B------:R-:W-:Y:S02]  /*b440*/  SEL R12, R0, RZ, !P1 ;  /* 0x000000ff000c7207 */ /* 0x000fe40004800000 */
[----:B-1----:R-:W-:-:S13]  /*b450*/  ISETP.GE.AND P0, PT, R11, 0x80, PT ;  /* 0x000000800b00780c */ /* 0x002fda0003f06270 */
[----:B------:R-:W-:Y:S05]  /*b460*/  @P0 BRA `(.L_x_40) ;  /* 0x0000023000000947 */ /* 0x000fea0003800000 */
[----:B------:R-:W1:Y:S01]  /*b470*/  S2R R9, SR_CTAID.X ;  /* 0x0000000000097919 */ /* 0x000e620000002500 */
[----:B-----5:R-:W-:Y:S01]  /*b480*/  IMAD R0, R13, c[0x0][0x4e8], RZ ;  /* 0x00013a000d007a24 */ /* 0x020fe200078e02ff */
[----:B-1----:R-:W-:-:S04]  /*b490*/  LEA R9, R9, R11, 0x7 ;  /* 0x0000000b09097211 */ /* 0x002fc800078e38ff */
[----:B------:R-:W-:-:S13]  /*b4a0*/  ISETP.GE.AND P0, PT, R9, R0, PT ;  /* 0x000000000900720c */ /* 0x000fda0003f06270 */
[----:B------:R-:W-:Y:S05]  /*b4b0*/  @P0 BRA `(.L_x_40) ;  /* 0x000001e000000947 */ /* 0x000fea0003800000 */
[----:B------:R-:W1:Y:S01]  /*b4c0*/  S2R R8, SR_CTAID.Y ;  /* 0x0000000000087919 */ /* 0x000e620000002600 */
[----:B------:R-:W-:Y:S01]  /*b4d0*/  MOV R0, c[0x0][0x4e8] ;  /* 0x00013a0000007a02 */ /* 0x000fe20000000f00 */
[----:B------:R-:W-:Y:S01]  /*b4e0*/  IMAD.MOV.U32 R3, RZ, RZ, R5 ;  /* 0x000000ffff037224 */ /* 0x000fe200078e0005 */
[----:B------:R-:W-:Y:S02]  /*b4f0*/  MOV R2, R4 ;  /* 0x0000000400027202 */ /* 0x000fe40000000f00 */
[----:B------:R-:W-:-:S13]  /*b500*/  ISETP.NE.AND P0, PT, R0, 0x1, PT ;  /* 0x000000010000780c */ /* 0x000fda0003f05270 */
[----:B------:R-:W-:Y:S01]  /*b510*/  @P0 IMAD.HI.U32 R7, R9, c[0x0][0x4ec], RZ ;  /* 0x00013b0009070a27 */ /* 0x000fe200078e00ff */
[----:B-1----:R-:W-:-:S03]  /*b520*/  SHF.R.S32.HI R0, RZ, 0x1f, R8 ;  /* 0x0000001fff007819 */ /* 0x002fc60000011408 */
[----:B------:R-:W-:-:S04]  /*b530*/  IMAD.WIDE.U32 R2, R8, c[0x0][0x490], R2 ;  /* 0x0001240008027a25 */ /* 0x000fc800078e0002 */
[----:B------:R-:W-:Y:S02]  /*b540*/  IMAD R6, R0, c[0x0][0x490], RZ ;  /* 0x0001240000067a24 */ /* 0x000fe400078e02ff */
[----:B------:R-:W-:Y:S01]  /*b550*/  IMAD.MOV.U32 R0, RZ, RZ, R9 ;  /* 0x000000ffff007224 */ /* 0x000fe200078e0009 */
[----:B------:R-:W-:Y:S01]  /*b560*/  @P0 SHF.R.U32.HI R0, RZ, c[0x0][0x4f0], R7 ;  /* 0x00013c00ff000a19 */ /* 0x000fe20000011607 */
[----:B------:R-:W-:Y:S02]  /*b570*/  IMAD R6, R8, c[0x0][0x494], R6 ;  /* 0x0001250008067a24 */ /* 0x000fe400078e0206 */
[----:B------:R-:W-:Y:S01]  /*b580*/  IMAD R8, R12, c[0x0][0x498], RZ ;  /* 0x000126000c087a24 */ /* 0x000fe200078e02ff */
[----:B------:R-:W-:Y:S01]  /*b590*/  IADD3 R7, -R0, RZ, RZ ;  /* 0x000000ff00077210 */ /* 0x000fe20007ffe1ff */
[----:B------:R-:W-:Y:S02]  /*b5a0*/  IMAD.IADD R3, R6, 0x1, R3 ;  /* 0x0000000106037824 */ /* 0x000fe400078e0203 */
[----:B------:R-:W-:-:S02]  /*b5b0*/  IMAD R8, R10, c[0x0][0x49c], R8 ;  /* 0x000127000a087a24 */ /* 0x000fc400078e0208 */
[----:B------:R-:W-:Y:S01]  /*b5c0*/  IMAD R6, R7, c[0x0][0x4e8], R9 ;  /* 0x00013a0007067a24 */ /* 0x000fe200078e0209 */
[----:B------:R-:W-:Y:S01]  /*b5d0*/  SHF.R.S32.HI R9, RZ, 0x1f, R0 ;  /* 0x0000001fff097819 */ /* 0x000fe20000011400 */
[----:B------:R-:W-:-:S03]  /*b5e0*/  IMAD.WIDE.U32 R2, R10, c[0x0][0x498], R2 ;  /* 0x000126000a027a25 */ /* 0x000fc600078e0002 */
[----:B------:R-:W-:Y:S02]  /*b5f0*/  SHF.R.S32.HI R7, RZ, 0x1f, R6 ;  /* 0x0000001fff077819 */ /* 0x000fe40000011406 */
[----:B------:R-:W-:-:S03]  /*b600*/  IADD3 R2, P0, R0, R2, RZ ;  /* 0x0000000200027210 */ /* 0x000fc60007f1e0ff */
[----:B------:R-:W-:Y:S01]  /*b610*/  IMAD R0, R7, c[0x0][0x488], RZ ;  /* 0x0001220007007a24 */ /* 0x000fe200078e02ff */
[----:B------:R-:W-:-:S03]  /*b620*/  IADD3.X R3, R9, R3, R8, P0, !PT ;  /* 0x0000000309037210 */ /* 0x000fc600007fe408 */
[C---:B------:R-:W-:Y:S02]  /*b630*/  IMAD R0, R6.reuse, c[0x0][0x48c], R0 ;  /* 0x0001230006007a24 */ /* 0x040fe400078e0200 */
[----:B------:R-:W-:-:S05]  /*b640*/  IMAD.WIDE.U32 R2, R6, c[0x0][0x488], R2 ;  /* 0x0001220006027a25 */ /* 0x000fca00078e0002 */
[----:B------:R-:W-:Y:S02]  /*b650*/  IADD3 R0, R3, R0, RZ ;  /* 0x0000000003007210 */ /* 0x000fe40007ffe0ff */
[----:B------:R-:W-:-:S04]  /*b660*/  LEA R6, P0, R2, c[0x0][0x450], 0x2 ;  /* 0x0001140002067a11 */ /* 0x000fc800078010ff */
[----:B------:R-:W-:Y:S02]  /*b670*/  LEA.HI.X R7, R2, c[0x0][0x454], R0, 0x2, P0 ;  /* 0x0001150002077a11 */ /* 0x000fe400000f1400 */
[----:B------:R-:W-:-:S05]  /*b680*/  MOV R0, 0xff800000 ;  /* 0xff80000000007802 */ /* 0x000fca0000000f00 */
[----:B------:R1:W-:Y:S02]  /*b690*/  STG.E [R6.64], R0 ;  /* 0x0000000006007986 */ /* 0x0003e4000c101904 */
.L_x_40:
[----:B------:R-:W-:Y:S05]  /*b6a0*/  BSYNC B0 ;  /* 0x0000000000007941 */ /* 0x000fea0003800000 */
.L_x_39:
[----:B-1----:R-:W1:Y:S01]  /*b6b0*/  S2R R6, SR_CTAID.Y ;  /* 0x0000000000067919 */ /* 0x002e620000002600 */
[----:B------:R-:W-:Y:S01]  /*b6c0*/  IMAD R0, R5, c[0x0][0x3a0], RZ ;  /* 0x0000e80005007a24 */ /* 0x000fe200078e02ff */
[----:B------:R-:W-:Y:S01]  /*b6d0*/  SHF.R.S32.HI R5, RZ, 0x1f, R11 ;  /* 0x0000001fff057819 */ /* 0x000fe2000001140b */
[C---:B------:R-:W-:Y:S01]  /*b6e0*/  IMAD.WIDE.U32 R2, R4.reuse, c[0x0][0x3a0], RZ ;  /* 0x0000e80004027a25 */ /* 0x040fe200078e00ff */
[----:B------:R-:W2:Y:S01]  /*b6f0*/  S2R R9, SR_CTAID.X ;  /* 0x0000000000097919 */ /* 0x000ea20000002500 */
[----:B------:R-:W-:Y:S01]  /*b700*/  MOV R8, c[0x0][0x4e8] ;  /* 0x00013a0000087a02 */ /* 0x000fe20000000f00 */
[----:B------:R-:W-:Y:S01]  /*b710*/  BSSY B0, `(.L_x_41) ;  /* 0x000003c000007945 */ /* 0x000fe20003800000 */
[----:B------:R-:W-:Y:S01]  /*b720*/  LEA.HI R5, R5, R11, RZ, 0x2 ;  /* 0x0000000b05057211 */ /* 0x000fe200078f10ff */
[----:B------:R-:W-:Y:S01]  /*b730*/  IMAD R0, R4, c[0x0][0x3a4], R0 ;  /* 0x0000e90004007a24 */ /* 0x000fe200078e0200 */
[----:B------:R-:W-:Y:S01]  /*b740*/  ISETP.NE.AND P0, PT, R8, 0x1, PT ;  /* 0x000000010800780c */ /* 0x000fe20003f05270 */
[----:B-----5:R-:W-:Y:S01]  /*b750*/  IMAD R13, R13, c[0x0][0x4e8], RZ ;  /* 0x00013a000d0d7a24 */ /* 0x020fe200078e02ff */
[----:B------:R-:W-:-:S02]  /*b760*/  LOP3.LUT R4, R5, 0xfffffffc, RZ, 0xc0, !PT ;  /* 0xfffffffc05047812 */ /* 0x000fc400078ec0ff */
[----:B------:R-:W-:-:S03]  /*b770*/  IADD3 R3, R3, R0, RZ ;  /* 0x0000000003037210 */ /* 0x000fc60007ffe0ff */
[----:B------:R-:W-:Y:S01]  /*b780*/  IMAD.IADD R8, R11, 0x1, -R4 ;  /* 0x000000010b087824 */ /* 0x000fe200078e0a04 */
[----:B------:R-:W-:-:S04]  /*b790*/  SHF.R.S32.HI R11, RZ, 0x2, R5 ;  /* 0x00000002ff0b7819 */ /* 0x000fc80000011405 */
[-C--:B------:R-:W-:Y:S02]  /*b7a0*/  LEA R4, R8, R11.reuse, 0x5 ;  /* 0x0000000b08047211 */ /* 0x080fe400078e28ff */
[----:B-1----:R-:W-:Y:S01]  /*b7b0*/  SHF.R.S32.HI R7, RZ, 0x1f, R6 ;  /* 0x0000001fff077819 */ /* 0x002fe20000011406 */
[----:B------:R-:W-:Y:S01]  /*b7c0*/  IMAD.WIDE.U32 R2, R6, c[0x0][0x3e8], R2 ;  /* 0x0000fa0006027a25 */ /* 0x000fe200078e0002 */
[----:B--2---:R-:W-:-:S03]  /*b7d0*/  LEA R11, R9, R11, 0x7 ;  /* 0x0000000b090b7211 */ /* 0x004fc600078e38ff */
[----:B------:R-:W-:Y:S02]  /*b7e0*/  IMAD R0, R7, c[0x0][0x3e8], RZ ;  /* 0x0000fa0007007a24 */ /* 0x000fe400078e02ff */
[----:B------:R-:W-:Y:S02]  /*b7f0*/  IMAD R4, R9, 0x80, R4 ;  /* 0x0000008009047824 */ /* 0x000fe400078e0204 */
[----:B------:R-:W-:Y:S02]  /*b800*/  IMAD R0, R6, c[0x0][0x3ec], R0 ;  /* 0x0000fb0006007a24 */ /* 0x000fe400078e0200 */
[----:B------:R-:W-:-:S03]  /*b810*/  @P0 IMAD.HI.U32 R5, R4, c[0x0][0x4ec], RZ ;  /* 0x00013b0004050a27 */ /* 0x000fc600078e00ff */
[----:B------:R-:W-:Y:S01]  /*b820*/  IADD3 R3, R0, R3, RZ ;  /* 0x0000000300037210 */ /* 0x000fe20007ffe0ff */
[----:B------:R-:W-:Y:S01]  /*b830*/  IMAD R6, R12, c[0x0][0x3f0], RZ ;  /* 0x0000fc000c067a24 */ /* 0x000fe200078e02ff */
[----:B------:R-:W-:Y:S02]  /*b840*/  MOV R0, R4 ;  /* 0x0000000400007202 */ /* 0x000fe40000000f00 */
[----:B------:R-:W-:Y:S01]  /*b850*/  @P0 SHF.R.U32.HI R0, RZ, c[0x0][0x4f0], R5 ;  /* 0x00013c00ff000a19 */ /* 0x000fe20000011605 */
[C---:B------:R-:W-:Y:S02]  /*b860*/  IMAD R7, R10.reuse, c[0x0][0x3f4], R6 ;  /* 0x0000fd000a077a24 */ /* 0x040fe400078e0206 */
[----:B------:R-:W-:Y:S01]  /*b870*/  IMAD.WIDE.U32 R2, R10, c[0x0][0x3f0], R2 ;  /* 0x0000fc000a027a25 */ /* 0x000fe200078e0002 */
[----:B------:R-:W-:-:S03]  /*b880*/  SHF.R.S32.HI R6, RZ, 0x1f, R0 ;  /* 0x0000001fff067819 */ /* 0x000fc60000011400 */
[----:B------:R-:W-:Y:S01]  /*b890*/  IMAD.MOV R5, RZ, RZ, -R0 ;  /* 0x000000ffff057224 */ /* 0x000fe200078e0a00 */
[----:B------:R-:W-:Y:S01]  /*b8a0*/  IADD3 R3, R3, R7, RZ ;  /* 0x0000000703037210 */ /* 0x000fe20007ffe0ff */
[----:B------:R-:W-:Y:S02]  /*b8b0*/  IMAD R6, R6, c[0x0][0x3e0], RZ ;  /* 0x0000f80006067a24 */ /* 0x000fe400078e02ff */
[----:B------:R-:W-:Y:S02]  /*b8c0*/  IMAD R5, R5, c[0x0][0x4e8], R4 ;  /* 0x00013a0005057a24 */ /* 0x000fe400078e0204 */
[----:B------:R-:W-:-:S03]  /*b8d0*/  IMAD.WIDE.U32 R2, R0, c[0x0][0x3e0], R2 ;  /* 0x0000f80000027a25 */ /* 0x000fc600078e0002 */
[----:B------:R-:W-:Y:S01]  /*b8e0*/  SHF.R.S32.HI R4, RZ, 0x1f, R5 ;  /* 0x0000001fff047819 */ /* 0x000fe20000011405 */
[----:B------:R-:W-:-:S05]  /*b8f0*/  IMAD R0, R0, c[0x0][0x3e4], R6 ;  /* 0x0000f90000007a24 */ /* 0x000fca00078e0206 */
[----:B------:R-:W-:Y:S01]  /*b900*/  IADD3 R3, R3, R0, RZ ;  /* 0x0000000003037210 */ /* 0x000fe20007ffe0ff */
[----:B------:R-:W-:-:S04]  /*b910*/  IMAD R0, R4, c[0x0][0x3d8], RZ ;  /* 0x0000f60004007a24 */ /* 0x000fc800078e02ff */
[C---:B------:R-:W-:Y:S02]  /*b920*/  IMAD R0, R5.reuse, c[0x0][0x3dc], R0 ;  /* 0x0000f70005007a24 */ /* 0x040fe400078e0200 */
[----:B------:R-:W-:-:S04]  /*b930*/  IMAD.WIDE.U32 R2, R5, c[0x0][0x3d8], R2 ;  /* 0x0000f60005027a25 */ /* 0x000fc800078e0002 */
[----:B------:R-:W-:Y:S01]  /*b940*/  IMAD.IADD R0, R3, 0x1, R0 ;  /* 0x0000000103007824 */ /* 0x000fe200078e0200 */
[----:B------:R-:W-:-:S04]  /*b950*/  LEA R14, P0, R2, c[0x0][0x380], 0x1 ;  /* 0x0000e000020e7a11 */ /* 0x000fc800078008ff */
[----:B------:R-:W-:Y:S02]  /*b960*/  LEA.HI.X R12, R2, c[0x0][0x384], R0, 0x1, P0 ;  /* 0x0000e100020c7a11 */ /* 0x000fe400000f0c00 */
[----:B------:R-:W-:Y:S01]  /*b970*/  ISETP.GE.AND P0, PT, R11, R13, PT ;  /* 0x0000000d0b00720c */ /* 0x000fe20003f06270 */
[----:B------:R1:W2:Y:S01]  /*b980*/  SHFL.IDX PT, R2, R14, RZ, 0x1c1f ;  /* 0x001c1fff0e027589 */ /* 0x0002a200000e0000 */
[----:B------:R-:W-:-:S03]  /*b990*/  SHF.L.U32 R0, R8, 0x3, RZ ;  /* 0x0000000308007819 */ /* 0x000fc600000006ff */
[----:B------:R1:W3:Y:S01]  /*b9a0*/  SHFL.IDX PT, R3, R12, RZ, 0x1c1f ;  /* 0x001c1fff0c037589 */ /* 0x0002e200000e0000 */
[C---:B------:R-:W-:Y:S02]  /*b9b0*/  IADD3 R9, R0.reuse, 0x20, RZ ;  /* 0x0000002000097810 */ /* 0x040fe40007ffe0ff */
[----:B------:R-:W-:-:S05]  /*b9c0*/  IADD3 R10, R0, 0x40, RZ ;  /* 0x00000040000a7810 */ /* 0x000fca0007ffe0ff */
        /* <DEDUP_REMOVED lines=11> */
[----:B------:R2:W-:Y:S02]  /*ba80*/  @!P2 ST.E.128 [R6.64], RZ ;  /* 0x000000ff0600a985 */ /* 0x0005e4000c101d04 */
[----:B------:R-:W-:-:S04]  /*ba90*/  @!P1 IMAD.WIDE R4, R5, 0x2, R2 ;  /* 0x0000000205049825 */ /* 0x000fc800078e0202 */
[----:B------:R-:W-:Y:S01]  /*baa0*/  @!P0 IMAD.WIDE R2, R8, 0x2, R2 ;  /* 0x0000000208028825 */ /* 0x000fe200078e0202 */
[----:B------:R2:W-:Y:S04]  /*bab0*/  @!P1 ST.E.128 [R4.64], RZ ;  /* 0x000000ff04009985 */ /* 0x0005e8000c101d04 */
[----:B------:R2:W-:Y:S02]  /*bac0*/  @!P0 ST.E.128 [R2.64], RZ ;  /* 0x000000ff02008985 */ /* 0x0005e4000c101d04 */
.L_x_42:
[----:B------:R-:W-:Y:S05]  /*bad0*/  BSYNC B0 ;  /* 0x0000000000007941 */ /* 0x000fea0003800000 */
.L_x_41:
[----:B--2---:R-:W-:Y:S01]  /*bae0*/  IADD3 R4, R11, 0x20, RZ ;  /* 0x000000200b047810 */ /* 0x004fe20007ffe0ff */
[----:B---3--:R2:W3:Y:S01]  /*baf0*/  SHFL.IDX PT, R3, R12, 0x1, 0x1c1f ;  /* 0x003c1f000c037f89 */ /* 0x0084e200000e0000 */
[----:B------:R-:W-:Y:S02]  /*bb00*/  BSSY B0, `(.L_x_43) ;  /* 0x0000013000007945 */ /* 0x000fe40003800000 */
[----:B------:R-:W-:Y:S01]  /*bb10*/  ISETP.GE.AND P0, PT, R4, R13, PT ;  /* 0x0000000d0400720c */ /* 0x000fe20003f06270 */
[----:B------:R2:W4:-:S12]  /*bb20*/  SHFL.IDX PT, R2, R14, 0x1, 0x1c1f ;  /* 0x003c1f000e027f89 */ /* 0x00051800000e0000 */
        /* <DEDUP_REMOVED lines=16> */
.L_x_44:
[----:B------:R-:W-:Y:S05]  /*bc30*/  BSYNC B0 ;  /* 0x0000000000007941 */ /* 0x000fea0003800000 */
.L_x_43:
[----:B---3--:R-:W-:Y:S01]  /*bc40*/  IADD3 R4, R11, 0x40, RZ ;  /* 0x000000400b047810 */ /* 0x008fe20007ffe0ff */
[----:B------:R3:W1:Y:S01]  /*bc50*/  SHFL.IDX PT, R3, R12, 0x2, 0x1c1f ;  /* 0x005c1f000c037f89 */ /* 0x00066200000e0000 */
[----:B------:R-:W-:Y:S02]  /*bc60*/  BSSY B0, `(.L_x_45) ;  /* 0x0000013000007945 */ /* 0x000fe40003800000 */
[----:B------:R-:W-:Y:S01]  /*bc70*/  ISETP.GE.AND P0, PT, R4, R13, PT ;  /* 0x0000000d0400720c */ /* 0x000fe20003f06270 */
[----:B----4-:R3:W4:-:S12]  /*bc80*/  SHFL.IDX PT, R2, R14, 0x2, 0x1c1f ;  /* 0x005c1f000e027f89 */ /* 0x01071800000e0000 */
[----:B------:R-:W-:Y:S05]  /*bc90*/  @P0 BRA `(.L_x_46) ;  /* 0x000000f000000947 */ /* 0x000fea0003800000 */
[----:B------:R-:W-:Y:S02]  /*bca0*/  ISETP.GE.AND P1, PT, R9, c[0x0][0x3c8], PT ;  /* 0x0000f20009007a0c */ /* 0x000fe40003f26270 */
[----:B------:R-:W-:Y:S02]  /*bcb0*/  ISETP.GE.AND P0, PT, R10, c[0x0][0x3c8], PT ;  /* 0x0000f2000a007a0c */ /* 0x000fe40003f06270 */
[----:B------:R-:W-:-:S09]  /*bcc0*/  ISETP.GE.AND P2, PT, R0, c[0x0][0x3c8], PT ;  /* 0x0000f20000007a0c */ /* 0x000fd20003f46270 */
[----:B------:R-:W-:Y:S02]  /*bcd0*/  @!P1 SHF.R.S32.HI R5, RZ, 0x1f, R9 ;  /* 0x0000001fff059819 */ /* 0x000fe40000011409 */
[----:B------:R-:W-:Y:S02]  /*bce0*/  @!P0 SHF.R.S32.HI R4, RZ, 0x1f, R10 ;  /* 0x0000001fff048819 */ /* 0x000fe4000001140a */
[----:B------:R-:W-:Y:S01]  /*bcf0*/  @!P1 LEA.HI R5, R5, R9, RZ, 0x3 ;  /* 0x0000000905059211 */ /* 0x000fe200078f18ff */
[--C-:B-1--4-:R-:W-:Y:S01]  /*bd00*/  @!P2 IMAD.WIDE R6, R0, 0x2, R2.reuse ;  /* 0x000000020006a825 */ /* 0x112fe200078e0202 */
        /* <DEDUP_REMOVED lines=8> */
.L_x_46:
[----:B------:R-:W-:Y:S05]  /*bd90*/  BSYNC B0 ;  /* 0x0000000000007941 */ /* 0x000fea0003800000 */
.L_x_45:
[----:B-1----:R-:W-:Y:S01]  /*bda0*/  IADD3 R4, R11, 0x60, RZ ;  /* 0x000000600b047810 */ /* 0x002fe20007ffe0ff */
[----:B------:R1:W2:Y:S03]  /*bdb0*/  SHFL.IDX PT, R3, R12, 0x3, 0x1c1f ;  /* 0x007c1f000c037f89 */ /* 0x0002a600000e0000 */
[----:B------:R-:W-:Y:S01]  /*bdc0*/  ISETP.GE.AND P0, PT, R4, R13, PT ;  /* 0x0000000d0400720c */ /* 0x000fe20003f06270 */
[----:B----4-:R1:W4:-:S12]  /*bdd0*/  SHFL.IDX PT, R2, R14, 0x3, 0x1c1f ;  /* 0x007c1f000e027f89 */ /* 0x01031800000e0000 */
[----:B------:R-:W-:Y:S05]  /*bde0*/  @P0 EXIT ;  /* 0x000000000000094d */ /* 0x000fea0003800000 */
[----:B------:R-:W-:Y:S02]  /*bdf0*/  ISETP.GE.AND P0, PT, R9, c[0x0][0x3c8], PT ;  /* 0x0000f20009007a0c */ /* 0x000fe40003f06270 */
[----:B------:R-:W-:-:S11]  /*be00*/  ISETP.GE.AND P1, PT, R0, c[0x0][0x3c8], PT ;  /* 0x0000f20000007a0c */ /* 0x000fd60003f26270 */
[----:B------:R-:W-:Y:S02]  /*be10*/  @!P0 SHF.R.S32.HI R4, RZ, 0x1f, R9 ;  /* 0x0000001fff048819 */ /* 0x000fe40000011409 */
[----:B--2-4-:R-:W-:Y:S02]  /*be20*/  @!P1 IMAD.WIDE R6, R0, 0x2, R2 ;  /* 0x0000000200069825 */ /* 0x014fe400078e0202 */
[----:B------:R-:W-:-:S03]  /*be30*/  @!P0 LEA.HI R4, R4, R9, RZ, 0x3 ;  /* 0x0000000904048211 */ /* 0x000fc600078f18ff */
[----:B------:R2:W-:Y:S01]  /*be40*/  @!P1 ST.E.128 [R6.64], RZ ;  /* 0x000000ff06009985 */ /* 0x0005e2000c101d04 */
[----:B------:R-:W-:-:S05]  /*be50*/  @!P0 LOP3.LUT R4, R4, 0xfffffff8, RZ, 0xc0, !PT ;  /* 0xfffffff804048812 */ /* 0x000fca00078ec0ff */
[----:B------:R-:W-:-:S05]  /*be60*/  @!P0 IMAD.WIDE R4, R4, 0x2, R2 ;  /* 0x0000000204048825 */ /* 0x000fca00078e0202 */
[----:B------:R2:W-:Y:S01]  /*be70*/  @!P0 ST.E.128 [R4.64], RZ ;  /* 0x000000ff04008985 */ /* 0x0005e2000c101d04 */
[----:B------:R-:W-:-:S13]  /*be80*/  ISETP.GE.AND P0, PT, R10, c[0x0][0x3c8], PT ;  /* 0x0000f2000a007a0c */ /* 0x000fda0003f06270 */
[----:B------:R-:W-:Y:S05]  /*be90*/  @P0 EXIT ;  /* 0x000000000000094d */ /* 0x000fea0003800000 */
[----:B------:R-:W-:-:S04]  /*bea0*/  SHF.R.S32.HI R0, RZ, 0x1f, R10 ;  /* 0x0000001fff007819 */ /* 0x000fc8000001140a */
[----:B------:R-:W-:-:S04]  /*beb0*/  LEA.HI R0, R0, R10, RZ, 0x3 ;  /* 0x0000000a00007211 */ /* 0x000fc800078f18ff */
[----:B------:R-:W-:-:S05]  /*bec0*/  LOP3.LUT R0, R0, 0xfffffff8, RZ, 0xc0, !PT ;  /* 0xfffffff800007812 */ /* 0x000fca00078ec0ff */
[----:B------:R-:W-:-:S05]  /*bed0*/  IMAD.WIDE R2, R0, 0x2, R2 ;  /* 0x0000000200027825 */ /* 0x000fca00078e0202 */
[----:B------:R-:W-:Y:S01]  /*bee0*/  ST.E.128 [R2.64], RZ ;  /* 0x000000ff02007985 */ /* 0x000fe2000c101d04 */
[----:B------:R-:W-:Y:S05]  /*bef0*/  EXIT ;  /* 0x000000000000794d */ /* 0x000fea0003800000 */
.L_x_47:
        /* <DEDUP_REMOVED lines=16> */
.L_x_755:


//--------------------- .text._ZN7cutlass13device_kernelIN5flash19enable_sm80_to_sm89INS1_16FlashAttnFwdSm80INS1_25CollectiveMainloopFwdSm80ILi4ELi1ELb0EN4cute5tupleIJNS5_1CILi128EEENS7_ILi64EEENS7_ILi96EEEEEELi96ENS_10bfloat16_tEfNS_4arch4Sm80ELb0ELb0ELb1ELb1ELb0ELb1ELb1ELb0EEENS1_21CollectiveEpilogueFwdINS6_IJS8_SA_S9_EEENS6_IJNS7_ILi1EEESI_SI_EEESC_SE_Li128ELb1ELb1ELb0ELb0EEENS1_19SingleTileSchedulerILb1ELb0ELb1ELi128EEEEEEEEEvNT_6ParamsE --------------------------
	.section	.text._ZN7cutlass13device_kernelIN5flash19enable_sm80_to_sm89INS1_16FlashAttnFwdSm80INS1_25CollectiveMainloopFwdSm80ILi4ELi1ELb0EN4cute5tupleIJNS5_1CILi128EEENS7_ILi64EEENS7_ILi96EEEEEELi96ENS_10bfloat16_tEfNS_4arch4Sm80ELb0ELb0ELb1ELb1ELb0ELb1ELb1ELb0EEENS1_21CollectiveEpilogueFwdINS6_IJS8_SA_S9_EEENS6_IJNS7_ILi1EEESI_SI_EEESC_SE_Li128ELb1ELb1ELb0ELb0EEENS1_19SingleTileSchedulerILb1ELb0ELb1ELi128EEEEEEEEEvNT_6ParamsE,"ax",@progbits
	.sectioninfo	@"SHI_REGISTERS=255"
	.align	128
.text._ZN7cutlass13device_kernelIN5flash19enable_sm80_to_sm89INS1_16FlashAttnFwdSm80INS1_25CollectiveMainloopFwdSm80ILi4ELi1ELb0EN4cute5tupleIJNS5_1CILi128EEENS7_ILi64EEENS7_ILi96EEEEEELi96ENS_10bfloat16_tEfNS_4arch4Sm80ELb0ELb0ELb1ELb1ELb0ELb1ELb1ELb0EEENS1_21CollectiveEpilogueFwdINS6_IJS8_SA_S9_EEENS6_IJNS7_ILi1EEESI_SI_EEESC_SE_Li128ELb1ELb1ELb0ELb0EEENS1_19SingleTileSchedulerILb1ELb0ELb1ELi128EEEEEEEEEvNT_6ParamsE:
        .type           _ZN7cutlass13device_kernelIN5flash19enable_sm80_to_sm89INS1_16FlashAttnFwdSm80INS1_25CollectiveMainloopFwdSm80ILi4ELi1ELb0EN4cute5tupleIJNS5_1CILi128EEENS7_ILi64EEENS7_ILi96EEEEEELi96ENS_10bfloat16_tEfNS_4arch4Sm80ELb0ELb0ELb1ELb1ELb0ELb1ELb1ELb0EEENS1_21CollectiveEpilogueFwdINS6_IJS8_SA_S9_EEENS6_IJNS7_ILi1EEESI_SI_EEESC_SE_Li128ELb1ELb1ELb0ELb0EEENS1_19SingleTileSchedulerILb1ELb0ELb1ELi128EEEEEEEEEvNT_6ParamsE,@function
        .size           _ZN7cutlass13device_kernelIN5flash19enable_sm80_to_sm89INS1_16FlashAttnFwdSm80INS1_25CollectiveMainloopFwdSm80ILi4ELi1ELb0EN4cute5tupleIJNS5_1CILi128EEENS7_ILi64EEENS7_ILi96EEEEEELi96ENS_10bfloat16_tEfNS_4arch4Sm80ELb0ELb0ELb1ELb1ELb0ELb1ELb1ELb0EEENS1_21CollectiveEpilogueFwdINS6_IJS8_SA_S9_EEENS6_IJNS7_ILi1EEESI_SI_EEESC_SE_Li128ELb1ELb1ELb0ELb0EEENS1_19SingleTileSchedulerILb1ELb0ELb1ELi128EEEEEEEEEvNT_6ParamsE,(.L_x_756 - _ZN7cutlass13device_kernelIN5flash19enable_sm80_to_sm89INS1_16FlashAttnFwdSm80INS1_25CollectiveMainloopFwdSm80ILi4ELi1ELb0EN4cute5tupleIJNS5_1CILi128EEENS7_ILi64EEENS7_ILi96EEEEEELi96ENS_10bfloat16_tEfNS_4arch4Sm80ELb0ELb0ELb1ELb1ELb0ELb1ELb1ELb0EEENS1_21CollectiveEpilogueFwdINS6_IJS8_SA_S9_EEENS6_IJNS7_ILi1EEESI_SI_EEESC_SE_Li128ELb1ELb1ELb0ELb0EEENS1_19SingleTileSchedulerILb1ELb0ELb1ELi128EEEEEEEEEvNT_6ParamsE)
        .other          _ZN7cutlass13device_kernelIN5flash19enable_sm80_to_sm89INS1_16FlashAttnFwdSm80INS1_25CollectiveMainloopFwdSm80ILi4ELi1ELb0EN4cute5tupleIJNS5_1CILi128EEENS7_ILi64EEENS7_ILi96EEEEEELi96ENS_10bfloat16_tEfNS_4arch4Sm80ELb0ELb0ELb1ELb1ELb0ELb1ELb1ELb0EEENS1_21CollectiveEpilogueFwdINS6_IJS8_SA_S9_EEENS6_IJNS7_ILi1EEESI_SI_EEESC_SE_Li128ELb1ELb1ELb0ELb0EEENS1_19SingleTileSchedulerILb1ELb0ELb1ELi128EEEEEEEEEvNT_6ParamsE,@"STO_CUDA_ENTRY STV_DEFAULT"
_ZN7cutlass13device_kernelIN5flash19enable_sm80_to_sm89INS1_16FlashAttnFwdSm80INS1_25CollectiveMainloopFwdSm80ILi4ELi1ELb0EN4cute5tupleIJNS5_1CILi128EEENS7_ILi64EEENS7_ILi96EEEEEELi96ENS_10bfloat16_tEfNS_4arch4Sm80ELb0ELb0ELb1ELb1ELb0ELb1ELb1ELb0EEENS1_21CollectiveEpilogueFwdINS6_IJS8_SA_S9_EEENS6_IJNS7_ILi1EEESI_SI_EEESC_SE_Li128ELb1ELb1ELb0ELb0EEENS1_19SingleTileSchedulerILb1ELb0ELb1ELi128EEEEEEEEEvNT_6ParamsE:
        /* <DEDUP_REMOVED lines=17> */
.L_x_49:
        /* <DEDUP_REMOVED lines=8> */
.L_x_51:
[----:B------:R-:W-:-:S05]  /*0190*/  MOV R0, c[0x0][0x54c] ;  /* 0x0001530000007a02 */ /* 0x000fca0000000f00 */
.L_x_50:
[----:B-----5:R-:W-:Y:S01]  /*01a0*/  IMAD R0, R0, c[0x0][0x548], RZ ;  /* 0x0001520000007a24 */ /* 0x020fe200078e02ff */
[----:B-1----:R-:W-:-:S04]  /*01b0*/  SHF.L.U32 R2, R161, 0x7, RZ ;  /* 0x00000007a1027819 */ /* 0x002fc800000006ff */
[----:B------:R-:W-:-:S04]  /*01c0*/  ISETP.GE.AND P0, PT, R2, R0, PT ;  /* 0x000000000200720c */ /* 0x000fc80003f06270 */
[----:B------:R-:W-:-:S05]  /*01d0*/  SEL R0, R5, 0xffffffff, !P0 ;  /* 0xffffffff05007807 */ /* 0x000fca0004000000 */
[----:B------:R1:W-:Y:S01]  /*01e0*/  STL [R1+0x58], R0 ;  /* 0x0000580001007387 */ /* 0x0003e20000100800 */
[----:B------:R-:W-:Y:S05]  /*01f0*/  BRA `(.L_x_52) ;  /* 0x0000013000007947 */ /* 0x000fea0003800000 */
.L_x_48:
[----:B---3--:R-:W-:-:S04]  /*0200*/  ISETP.NE.U32.AND P0, PT, RZ, c[0x0][0x568], PT ;  /* 0x00015a00ff007a0c */ /* 0x008fc80003f05070 */
[----:B------:R-:W-:-:S13]  /*0210*/  ISETP.NE.AND.EX P0, PT, RZ, c[0x0][0x56c], PT, P0 ;  /* 0x00015b00ff007a0c */ /* 0x000fda0003f05300 */
[----:B------:R-:W-:Y:S05]  /*0220*/  @!P0 BRA `(.L_x_53) ;  /* 0x0000002000008947 */ /* 0x000fea0003800000 */
[----:B------:R1:W5:Y:S01]  /*0230*/  LDG.E R0, [R2.64] ;  /* 0x0000000602007981 */ /* 0x000362000c1e1900 */
[----:B------:R-:W-:Y:S05]  /*0240*/  BRA `(.L_x_54) ;  /* 0x0000009000007947 */ /* 0x000fea0003800000 */
.L_x_53:
        /* <DEDUP_REMOVED lines=8> */
.L_x_55:
[----:B------:R-:W-:-:S05]  /*02d0*/  MOV R0, c[0x0][0x54c] ;  /* 0x0001530000007a02 */ /* 0x000fca0000000f00 */
.L_x_54:
[----:B-----5:R-:W-:Y:S01]  /*02e0*/  IMAD R0, R0, c[0x0][0x548], RZ ;  /* 0x0001520000007a24 */ /* 0x020fe200078e02ff */
[----:B-1----:R-:W-:-:S04]  /*02f0*/  SHF.L.U32 R2, R161, 0x7, RZ ;  /* 0x00000007a1027819 */ /* 0x002fc800000006ff */
[----:B------:R-:W-:-:S04]  /*0300*/  ISETP.GE.AND P0, PT, R2, R0, PT ;  /* 0x000000000200720c */ /* 0x000fc80003f06270 */
[----:B------:R-:W-:-:S05]  /*0310*/  SEL R0, R5, 0xffffffff, !P0 ;  /* 0xffffffff05007807 */ /* 0x000fca0004000000 */
[----:B------:R1:W-:Y:S04]  /*0320*/  STL [R1+0x58], R0 ;  /* 0x0000580001007387 */ /* 0x0003e80000100800 */
.L_x_52:
[----:B------:R-:W2:Y:S02]  /*0330*/  LDL R17, [R1+0x58] ;  /* 0x0000580001117983 */ /* 0x000ea40000100800 */
[----:B--2---:R-:W-:-:S13]  /*0340*/  ISETP.GE.AND P0, PT, R17, RZ, PT ;  /* 0x000000ff1100720c */ /* 0x004fda0003f06270 */
[----:B------:R-:W-:Y:S05]  /*0350*/  @!P0 EXIT ;  /* 0x000000000000894d */ /* 0x000fea0003800000 */
[----:B------:R-:W-:Y:S01]  /*0360*/  ISETP.NE.U32.AND P0, PT, RZ, c[0x0][0x370], PT ;  /* 0x0000dc00ff007a0c */ /* 0x000fe20003f05070 */
[----:B------:R-:W-:Y:S01]  /*0370*/  IMAD.MOV.U32 R144, RZ, RZ, RZ ;  /* 0x000000ffff907224 */ /* 0x000fe200078e00ff */
[----:B------:R-:W-:Y:S01]  /*0380*/  ISETP.NE.U32.AND P1, PT, RZ, c[0x0][0x360], PT ;  /* 0x0000d800ff007a0c */ /* 0x000fe20003f25070 */
[----:B------:R-:W-:Y:S01]  /*0390*/  CS2R R148, SRZ ;  /* 0x0000000000947805 */ /* 0x000fe2000001ff00 */
[----:B------:R-:W-:Y:S01]  /*03a0*/  ISETP.NE.AND.EX P2, PT, RZ, c[0x0][0x374], PT, P0 ;  /* 0x0000dd00ff007a0c */ /* 0x000fe20003f45300 */
[----:B------:R-:W-:Y:S01]  /*03b0*/  IMAD.MOV.U32 R12, RZ, RZ, RZ ;  /* 0x000000ffff0c7224 */ /* 0x000fe200078e00ff */
[----:B------:R-:W-:Y:S01]  /*03c0*/  ISETP.NE.AND.EX P0, PT, RZ, c[0x0][0x364], PT, P1 ;  /* 0x0000d900ff007a0c */ /* 0x000fe20003f05310 */
[CC--:B------:R-:W-:Y:S01]  /*03d0*/  IMAD.WIDE R6, R17.reuse, R13.reuse, c[0x0][0x348] ;  /* 0x0000d20011067625 */ /* 0x0c0fe200078e020d */
[----:B------:R-:W-:Y:S02]  /*03e0*/  ISETP.NE.U32.AND P1, PT, RZ, c[0x0][0x348], PT ;  /* 0x0000d200ff007a0c */ /* 0x000fe40003f25070 */
[----:B------:R-:W-:Y:S01]  /*03f0*/  ISETP.NE.U32.AND P5, PT, RZ, c[0x0][0x350], PT ;  /* 0x0000d400ff007a0c */ /* 0x000fe20003fa5070 */
[----:B------:R-:W-:Y:S01]  /*0400*/  IMAD.WIDE R4, R17, R13, c[0x0][0x350] ;  /* 0x0000d40011047625 */ /* 0x000fe200078e020d */
[----:B------:R-:W-:-:S02]  /*0410*/  ISETP.NE.U32.AND P3, PT, RZ, c[0x0][0x358], PT ;  /* 0x0000d600ff007a0c */ /* 0x000fc40003f65070 */
[----:B------:R-:W-:Y:S01]  /*0420*/  ISETP.NE.AND.EX P1, PT, RZ, c[0x0][0x34c], PT, P1 ;  /* 0x0000d300ff007a0c */ /* 0x000fe20003f25310 */
[CC--:B------:R-:W-:Y:S01]  /*0430*/  IMAD.WIDE R2, R17.reuse, R13.reuse, c[0x0][0x358] ;  /* 0x0000d60011027625 */ /* 0x0c0fe200078e020d */
[----:B------:R-:W-:Y:S02]  /*0440*/  ISETP.NE.AND.EX P5, PT, RZ, c[0x0][0x354], PT, P5 ;  /* 0x0000d500ff007a0c */ /* 0x000fe40003fa5350 */
[----:B------:R-:W-:Y:S01]  /*0450*/  ISETP.NE.AND.EX P3, PT, RZ, c[0x0][0x35c], PT, P3 ;  /* 0x0000d700ff007a0c */ /* 0x000fe20003f65330 */
[CC--:B------:R-:W-:Y:S01]  /*0460*/  @P2 IMAD.WIDE R10, R17.reuse, R13.reuse, c[0x0][0x370] ;  /* 0x0000dc00110a2625 */ /* 0x0c0fe200078e020d */
[----:B------:R-:W2:Y:S03]  /*0470*/  S2R R51, SR_CTAID.Y ;  /* 0x0000000000337919 */ /* 0x000ea60000002600 */
[----:B------:R-:W-:Y:S01]  /*0480*/  IMAD.MOV.U32 R153, RZ, RZ, c[0x0][0x168] ;  /* 0x00005a00ff997624 */ /* 0x000fe200078e00ff */
[----:B------:R3:W5:Y:S01]  /*0490*/  @P2 LDG.E R144, [R10.64] ;  /* 0x000000060a902981 */ /* 0x000762000c1e1900 */
[----:B------:R-:W-:-:S03]  /*04a0*/  @P0 IMAD.WIDE R8, R17, R13, c[0x0][0x360] ;  /* 0x0000d80011080625 */ /* 0x000fc600078e020d */
[----:B------:R3:W5:Y:S04]  /*04b0*/  @P1 LDG.E R149, [R6.64] ;  /* 0x0000000606951981 */ /* 0x000768000c1e1900 */
[----:B------:R3:W5:Y:S04]  /*04c0*/  @P5 LDG.E R148, [R4.64] ;  /* 0x0000000604945981 */ /* 0x000768000c1e1900 */
[----:B------:R3:W5:Y:S01]  /*04d0*/  @P3 LDG.E R12, [R2.64] ;  /* 0x00000006020c3981 */ /* 0x000762000c1e1900 */
[----:B------:R-:W-:-:S03]  /*04e0*/  IMAD.MOV.U32 R94, RZ, RZ, c[0x0][0x228] ;  /* 0x00008a00ff5e7624 */ /* 0x000fc600078e00ff */
[----:B------:R4:W5:Y:S01]  /*04f0*/  @P0 LDG.E R153, [R8.64] ;  /* 0x0000000608990981 */ /* 0x000962000c1e1900 */
[----:B--2---:R-:W-:Y:S01]  /*0500*/  SHF.R.S32.HI R169, RZ, 0x1f, R51 ;  /* 0x0000001fffa97819 */ /* 0x004fe20000011433 */
[----:B----4-:R-:W-:Y:S01]  /*0510*/  IMAD.MOV.U32 R8, RZ, RZ, c[0x0][0x1d0] ;  /* 0x00007400ff087624 */ /* 0x010fe200078e00ff */
[----:B------:R-:W-:Y:S05]  /*0520*/  @P0 BRA `(.L_x_56) ;  /* 0x0000004000000947 */ /* 0x000fea0003800000 */
[----:B---3--:R-:W-:Y:S05]  /*0530*/  @!P1 BRA `(.L_x_56) ;  /* 0x0000003000009947 */ /* 0x008fea0003800000 */
[----:B-1----:R1:W2:Y:S04]  /*0540*/  LDG.E R0, [R6.64] ;  /* 0x0000000606007981 */ /* 0x0022a8000c1e1900 */
[----:B-1----:R-:W2:Y:S02]  /*0550*/  LDG.E R6, [R6.64+0x4] ;  /* 0x0000040606067981 */ /* 0x002ea4000c1e1900 */
[----:B--2--5:R-:W-:Y:S02]  /*0560*/  IADD3 R153, -R0, R6, RZ ;  /* 0x0000000600997210 */ /* 0x024fe40007ffe1ff */
.L_x_56:
[----:B---3--:R-:W-:-:S04]  /*0570*/  ISETP.NE.U32.AND P0, PT, RZ, c[0x0][0x368], PT ;  /* 0x0000da00ff007a0c */ /* 0x008fc80003f05070 */
[----:B------:R-:W-:-:S13]  /*0580*/  ISETP.NE.AND.EX P0, PT, RZ, c[0x0][0x36c], PT, P0 ;  /* 0x0000db00ff007a0c */ /* 0x000fda0003f05300 */
[----:B------:R-:W-:Y:S05]  /*0590*/  @!P0 BRA `(.L_x_57) ;  /* 0x0000003000008947 */ /* 0x000fea0003800000 */
[----:B------:R-:W-:-:S05]  /*05a0*/  IMAD.WIDE R4, R17, R13, c[0x0][0x368] ;  /* 0x0000da0011047625 */ /* 0x000fca00078e020d */
[----:B------:R2:W5:Y:S01]  /*05b0*/  LDG.E R8, [R4.64] ;  /* 0x0000000604087981 */ /* 0x000562000c1e1900 */
[----:B------:R-:W-:Y:S05]  /*05c0*/  BRA `(.L_x_58) ;  /* 0x0000004000007947 */ /* 0x000fea0003800000 */
.L_x_57:
[----:B------:R-:W-:Y:S05]  /*05d0*/  @!P5 BRA `(.L_x_58) ;  /* 0x000000300000d947 */ /* 0x000fea0003800000 */
[----:B-1----:R1:W2:Y:S04]  /*05e0*/  LDG.E R0, [R4.64] ;  /* 0x0000000604007981 */ /* 0x0022a8000c1e1900 */
[----:B-1----:R-:W2:Y:S02]  /*05f0*/  LDG.E R4, [R4.64+0x4] ;  /* 0x0000040604047981 */ /* 0x002ea4000c1e1900 */
[----:B--2---:R-:W-:Y:S02]  /*0600*/  IADD3 R8, -R0, R4, RZ ;  /* 0x0000000400087210 */ /* 0x004fe40007ffe1ff */
.L_x_58:
[----:B--2---:R2:W3:Y:S04]  /*0610*/  @P3 LDG.E R5, [R2.64] ;  /* 0x0000000602053981 */ /* 0x0044e8000c1e1900 */
[----:B------:R2:W3:Y:S01]  /*0620*/  @P3 LDG.E R4, [R2.64+0x4] ;  /* 0x0000040602043981 */ /* 0x0004e2000c1e1900 */
[----:B------:R-:W-:Y:S01]  /*0630*/  ISETP.NE.U32.AND P0, PT, RZ, c[0x0][0x378], PT ;  /* 0x0000de00ff007a0c */ /* 0x000fe20003f05070 */
[----:B-----5:R-:W-:-:S03]  /*0640*/  IMAD.MOV.U32 R145, RZ, RZ, R8 ;  /* 0x000000ffff917224 */ /* 0x020fc600078e0008 */
[----:B------:R-:W-:Y:S01]  /*0650*/  ISETP.NE.AND.EX P0, PT, RZ, c[0x0][0x37c], PT, P0 ;  /* 0x0000df00ff007a0c */ /* 0x000fe20003f05300 */
[----:B-1----:R-:W-:-:S12]  /*0660*/  IMAD.IADD R0, R8, 0x1, -R144 ;  /* 0x0000000108007824 */ /* 0x002fd800078e0a90 */
[----:B--2---:R-:W-:-:S05]  /*0670*/  @P0 IMAD.WIDE R2, R17, R13, c[0x0][0x378] ;  /* 0x0000de0011020625 */ /* 0x004fca00078e020d */
[----:B------:R1:W5:Y:S01]  /*0680*/  @P0 LDG.E R145, [R2.64] ;  /* 0x0000000602910981 */ /* 0x000362000c1e1900 */
[----:B---3--:R-:W-:-:S04]  /*0690*/  @P3 IMAD.IADD R94, R4, 0x1, -R5 ;  /* 0x00000001045e3824 */ /* 0x008fc800078e0a05 */
[----:B------:R-:W-:-:S05]  /*06a0*/  IMAD.IADD R165, R0, 0x1, R94 ;  /* 0x0000000100a57824 */ /* 0x000fca00078e025e */
[----:B-1----:R-:W-:-:S04]  /*06b0*/  IADD3 R2, R165, 0x3f, RZ ;  /* 0x0000003fa5027810 */ /* 0x002fc80007ffe0ff */
[----:B------:R-:W-:-:S04]  /*06c0*/  SHF.R.S32.HI R3, RZ, 0x1f, R2 ;  /* 0x0000001fff037819 */ /* 0x000fc80000011402 */
[----:B------:R-:W-:Y:S01]  /*06d0*/  LEA.HI R250, R3, R2, RZ, 0x6 ;  /* 0x0000000203fa7211 */ /* 0x000fe200078f30ff */
[----:B------:R-:W-:-:S03]  /*06e0*/  IMAD.MOV R3, RZ, RZ, -R0 ;  /* 0x000000ffff037224 */ /* 0x000fc600078e0a00 */
[----:B------:R-:W-:-:S05]  /*06f0*/  LOP3.LUT R2, R250, 0xffffffc0, RZ, 0xc0, !PT ;  /* 0xffffffc0fa027812 */ /* 0x000fca00078ec0ff */
[----:B------:R-:W-:Y:S01]  /*0700*/  IMAD.IADD R0, R2, 0x1, -R0 ;  /* 0x0000000102007824 */ /* 0x000fe200078e0a00 */
[----:B------:R-:W-:-:S04]  /*0710*/  IMNMX R2, RZ, R3, !PT ;  /* 0x00000003ff027217 */ /* 0x000fc80007800200 */
[----:B------:R-:W-:Y:S02]  /*0720*/  IMNMX R0, R0, R94, PT ;  /* 0x0000005e00007217 */ /* 0x000fe40003800200 */
[----:B------:R-:W-:Y:S02]  /*0730*/  SHF.R.U32.HI R142, RZ, 0x6, R2 ;  /* 0x00000006ff8e7819 */ /* 0x000fe40000011602 */
[----:B------:R-:W-:-:S03]  /*0740*/  ISETP.GT.AND P0, PT, R0, R2, PT ;  /* 0x000000020000720c */ /* 0x000fc60003f04270 */
[----:B------:R-:W-:-:S10]  /*0750*/  IMAD.MOV.U32 R4, RZ, RZ, R142 ;  /* 0x000000ffff047224 */ /* 0x000fd400078e008e */
[----:B------:R-:W-:-:S04]  /*0760*/  @P0 IADD3 R0, R0, 0x3f, RZ ;  /* 0x0000003f00000810 */ /* 0x000fc80007ffe0ff */
[----:B------:R-:W-:-:S04]  /*0770*/  @P0 SHF.R.S32.HI R2, RZ, 0x1f, R0 ;  /* 0x0000001fff020819 */ /* 0x000fc80000011400 */
[----:B------:R-:W-:-:S04]  /*0780*/  @P0 LEA.HI R0, R2, R0, RZ, 0x6 ;  /* 0x0000000002000211 */ /* 0x000fc800078f30ff */
[----:B------:R-:W-:-:S04]  /*0790*/  @P0 SHF.R.S32.HI R4, RZ, 0x6, R0 ;  /* 0x00000006ff040819 */ /* 0x000fc80000011400 */
[----:B------:R-:W-:-:S13]  /*07a0*/  ISETP.GT.AND P0, PT, R4, R142, PT ;  /* 0x0000008e0400720c */ /* 0x000fda0003f04270 */
[----:B------:R-:W-:Y:S05]  /*07b0*/  @!P0 BRA `(.L_x_59) ;  /* 0x0000507000008947 */ /* 0x000fea0003800000 */
[----:B------:R-:W-:-:S04]  /*07c0*/  ISETP.NE.U32.AND P2, PT, RZ, c[0x0][0x340], PT ;  /* 0x0000d000ff007a0c */ /* 0x000fc80003f45070 */
[----:B------:R-:W-:-:S13]  /*07d0*/  ISETP.NE.AND.EX P2, PT, RZ, c[0x0][0x344], PT, P2 ;  /* 0x0000d100ff007a0c */ /* 0x000fda0003f45320 */
[----:B------:R-:W-:-:S05]  /*07e0*/  @P2 IMAD.WIDE R2, R17, R13, c[0x0][0x340] ;  /* 0x0000d00011022625 */ /* 0x000fca00078e020d */
[----:B------:R1:W2:Y:S01]  /*07f0*/  @P2 LDG.E R15, [R2.64] ;  /* 0x00000006020f2981 */ /* 0x0002a2000c1e1900 */
[----:B------:R-:W-:Y:S01]  /*0800*/  SHF.R.S32.HI R10, RZ, 0x1f, R167 ;  /* 0x0000001fff0a7819 */ /* 0x000fe200000114a7 */
[----:B------:R-:W-:Y:S01]  /*0810*/  IMAD.MOV.U32 R159, RZ, RZ, c[0x0][0x238] ;  /* 0x00008e00ff9f7624 */ /* 0x000fe200078e00ff */
[----:B------:R-:W-:Y:S01]  /*0820*/  IADD3 R77, R4, -0x1, RZ ;  /* 0xffffffff044d7810 */ /* 0x000fe20007ffe0ff */
[----:B------:R-:W-:Y:S01]  /*0830*/  IMAD.MOV.U32 R151, RZ, RZ, 0x6 ;  /* 0x00000006ff977424 */ /* 0x000fe200078e00ff */
[----:B------:R-:W-:Y:S01]  /*0840*/  SHF.R.S32.HI R7, RZ, 0x1f, R12 ;  /* 0x0000001fff077819 */ /* 0x000fe2000001140c */
[----:B------:R-:W-:Y:S01]  /*0850*/  IMAD.SHL.U32 R160, R159, 0x40, RZ ;  /* 0x000000409fa07824 */ /* 0x000fe200078e00ff */
[----:B------:R-:W-:Y:S01]  /*0860*/  LEA.HI R30, R167, R167, RZ, 0x1 ;  /* 0x000000a7a71e7211 */ /* 0x000fe200078f08ff */
[----:B------:R-:W-:Y:S01]  /*0870*/  IMAD.IADD R49, R148, 0x1, R8 ;  /* 0x0000000194317824 */ /* 0x000fe200078e0208 */
[----:B------:R-:W-:Y:S01]  /*0880*/  SHF.L.U64.HI R155, R159, R151, c[0x0][0x23c] ;  /* 0x00008f009f9b7619 */ /* 0x000fe20000010297 */
[----:B------:R-:W-:Y:S01]  /*0890*/  IMAD.MOV.U32 R162, RZ, RZ, c[0x0][0x27c] ;  /* 0x00009f00ffa27624 */ /* 0x000fe200078e00ff */
[----:B------:R-:W-:Y:S01]  /*08a0*/  SHF.R.S32.HI R6, RZ, 0x1f, R77 ;  /* 0x0000001fff067819 */ /* 0x000fe2000001144d */
[----:B------:R-:W-:Y:S01]  /*08b0*/  IMAD.MOV.U32 R154, RZ, RZ, 0x5 ;  /* 0x00000005ff9a7424 */ /* 0x000fe200078e00ff */
[----:B------:R-:W-:Y:S01]  /*08c0*/  SHF.R.S32.HI R90, RZ, 0x1, R30 ;  /* 0x00000001ff5a7819 */ /* 0x000fe2000001141e */
[----:B------:R-:W-:Y:S01]  /*08d0*/  IMAD R4, R155, R77, RZ ;  /* 0x0000004d9b047224 */ /* 0x000fe200078e02ff */
[----:B------:R-:W-:Y:S01]  /*08e0*/  SHF.R.S32.HI R138, RZ, 0x1f, R49 ;  /* 0x0000001fff8a7819 */ /* 0x000fe20000011431 */
[----:B------:R-:W-:Y:S01]  /*08f0*/  IMAD.MOV.U32 R157, RZ, RZ, c[0x0][0x1e0] ;  /* 0x00007800ff9d7624 */ /* 0x000fe200078e00ff */
[----:B------:R-:W-:Y:S01]  /*0900*/  SEL R23, R17, RZ, !P3 ;  /* 0x000000ff11177207 */ /* 0x000fe20005800000 */
[----:B------:R-:W-:Y:S01]  /*0910*/  IMAD R16, R6, R160, R4 ;  /* 0x000000a006107224 */ /* 0x000fe200078e0204 */
[-C--:B------:R-:W-:Y:S01]  /*0920*/  LEA.HI R6, R10, R167.reuse, RZ, 0x3 ;  /* 0x000000a70a067211 */ /* 0x080fe200078f18ff */
[----:B------:R-:W-:Y:S01]  /*0930*/  IMAD R8, R138, c[0x0][0x1e0], RZ ;  /* 0x000078008a087a24 */ /* 0x000fe200078e02ff */
[----:B------:R-:W-:Y:S01]  /*0940*/  LOP3.LUT R30, R30, 0xfffffffe, RZ, 0xc0, !PT ;  /* 0xfffffffe1e1e7812 */ /* 0x000fe200078ec0ff */
[----:B------:R-:W-:Y:S01]  /*0950*/  IMAD.WIDE.U32 R146, R90, c[0x0][0x1e0], RZ ;  /* 0x000078005a927a25 */ /* 0x000fe200078e00ff */
[----:B------:R-:W-:Y:S01]  /*0960*/  SHF.R.S32.HI R13, RZ, 0x3, R6 ;  /* 0x00000003ff0d7819 */ /* 0x000fe20000011406 */
[----:B------:R-:W-:Y:S01]  /*0970*/  ULDC.U8 UR4, c[0x0][0x298] ;  /* 0x0000a60000047ab9 */ /* 0x000fe20000000000 */
[----:B-1----:R-:W-:Y:S01]  /*0980*/  LEA.HI R2, R10, R167, RZ, 0x2 ;  /* 0x000000a70a027211 */ /* 0x002fe200078f10ff */
[----:B------:R-:W-:Y:S01]  /*0990*/  IMAD.IADD R30, R167, 0x1, -R30 ;  /* 0x00000001a71e7824 */ /* 0x000fe200078e0a1e */
[----:B------:R-:W-:Y:S01]  /*09a0*/  SHF.R.S32.HI R50, RZ, 0x1f, R90 ;  /* 0x0000001fff327819 */ /* 0x000fe2000001145a */
[----:B------:R-:W-:Y:S01]  /*09b0*/  IMAD.MOV.U32 R158, RZ, RZ, c[0x0][0x280] ;  /* 0x0000a000ff9e7624 */ /* 0x000fe200078e00ff */
[--C-:B------:R-:W-:Y:S01]  /*09c0*/  SHF.R.S32.HI R9, RZ, 0x2, R2.reuse ;  /* 0x00000002ff097819 */ /* 0x100fe20000011402 */
[C---:B------:R-:W-:Y:S01]  /*09d0*/  IMAD.SHL.U32 R24, R30.reuse, 0x8, RZ ;  /* 0x000000081e187824 */ /* 0x040fe200078e00ff */
[----:B------:R-:W-:Y:S01]  /*09e0*/  SHF.R.S32.HI R0, RZ, 0x1f, R2 ;  /* 0x0000001fff007819 */ /* 0x000fe20000011402 */
[----:B------:R-:W-:Y:S01]  /*09f0*/  IMAD.SHL.U32 R30, R30, 0x4, RZ ;  /* 0x000000041e1e7824 */ /* 0x000fe200078e00ff */
[C---:B------:R-:W-:Y:S01]  /*0a00*/  IADD3 R141, P0, R9.reuse, R12, RZ ;  /* 0x0000000c098d7210 */ /* 0x040fe20007f1e0ff */
[----:B------:R-:W-:Y:S01]  /*0a10*/  IMAD.IADD R140, R94, 0x1, -R9 ;  /* 0x000000015e8c7824 */ /* 0x000fe200078e0a09 */
[----:B------:R-:W-:Y:S01]  /*0a20*/  LEA.HI R0, R0, R9, RZ, 0x2 ;  /* 0x0000000900007211 */ /* 0x000fe200078f10ff */
[----:B------:R-:W-:Y:S01]  /*0a30*/  IMAD.MOV.U32 R156, RZ, RZ, c[0x0][0x290] ;  /* 0x0000a400ff9c7624 */ /* 0x000fe200078e00ff */
[----:B------:R-:W-:-:S02]  /*0a40*/  LEA.HI.X.SX32 R143, R9, R7, 0x1, P0 ;  /* 0x00000007098f7211 */ /* 0x000fc400000f0eff */
[----:B------:R-:W-:Y:S01]  /*0a50*/  LOP3.LUT R3, R0, 0xfffffffc, RZ, 0xc0, !PT ;  /* 0xfffffffc00037812 */ /* 0x000fe200078ec0ff */
[----:B------:R-:W-:Y:S01]  /*0a60*/  IMAD R0, R77, -0x40, R140 ;  /* 0xffffffc04d007824 */ /* 0x000fe200078e028c */
[----:B------:R-:W-:Y:S02]  /*0a70*/  LEA.HI R5, R2, R9, RZ, 0x1 ;  /* 0x0000000902057211 */ /* 0x000fe400078f08ff */
[-C--:B------:R-:W-:Y:S01]  /*0a80*/  LEA.HI R7, R10, R167.reuse, RZ, 0x4 ;  /* 0x000000a70a077211 */ /* 0x080fe200078f20ff */
[----:B------:R-:W-:Y:S01]  /*0a90*/  IMAD.IADD R36, R9, 0x1, -R3 ;  /* 0x0000000109247824 */ /* 0x000fe200078e0a03 */
[C---:B------:R-:W-:Y:S02]  /*0aa0*/  ISETP.GE.AND P1, PT, R0.reuse, 0x1, PT ;  /* 0x000000010000780c */ /* 0x040fe40003f26270 */
[----:B------:R-:W-:Y:S02]  /*0ab0*/  ISETP.GT.AND P0, PT, R0, 0x20, PT ;  /* 0x000000200000780c */ /* 0x000fe40003f04270 */
[----:B------:R-:W-:-:S02]  /*0ac0*/  LEA.HI R3, R10, R167, RZ, 0x5 ;  /* 0x000000a70a037211 */ /* 0x000fc400078f28ff */
[----:B------:R-:W-:Y:S01]  /*0ad0*/  LOP3.LUT R0, R2, 0x1ffffffc, RZ, 0xc0, !PT ;  /* 0x1ffffffc02007812 */ /* 0x000fe200078ec0ff */
[----:B------:R-:W-:Y:S01]  /*0ae0*/  IMAD.SHL.U32 R2, R7, 0x10, RZ ;  /* 0x0000001007027824 */ /* 0x000fe200078e00ff */
[----:B------:R-:W-:Y:S01]  /*0af0*/  LOP3.LUT R5, R5, 0x7fffffe, RZ, 0xc0, !PT ;  /* 0x07fffffe05057812 */ /* 0x000fe200078ec0ff */
[----:B------:R-:W-:Y:S01]  /*0b00*/  IMAD.SHL.U32 R12, R3, 0x8, RZ ;  /* 0x00000008030c7824 */ /* 0x000fe200078e00ff */
[----:B------:R-:W-:Y:S01]  /*0b10*/  LEA.HI R3, R90, R90, RZ, 0x1 ;  /* 0x0000005a5a037211 */ /* 0x000fe200078f08ff */
[----:B------:R-:W-:Y:S01]  /*0b20*/  IMAD.IADD R0, R167, 0x1, -R0 ;  /* 0x00000001a7007824 */ /* 0x000fe200078e0a00 */
[----:B------:R-:W-:Y:S01]  /*0b30*/  LOP3.LUT R10, R2, 0xffffff00, RZ, 0xc0, !PT ;  /* 0xffffff00020a7812 */ /* 0x000fe200078ec0ff */
[----:B------:R-:W-:Y:S01]  /*0b40*/  IMAD.IADD R14, R9, 0x1, -R5 ;  /* 0x00000001090e7824 */ /* 0x000fe200078e0a05 */
[----:B------:R-:W-:Y:S01]  /*0b50*/  LOP3.LUT R3, R3, 0x7fffffe, RZ, 0xc0, !PT ;  /* 0x07fffffe03037812 */ /* 0x000fe200078ec0ff */
[----:B------:R-:W-:Y:S01]  /*0b60*/  IMAD.SHL.U32 R6, R0, 0x8, RZ ;  /* 0x0000000800067824 */ /* 0x000fe200078e00ff */
[C---:B------:R-:W-:Y:S01]  /*0b70*/  IADD3 R34, R30.reuse, 0x10, RZ ;  /* 0x000000101e227810 */ /* 0x040fe20007ffe0ff */
[----:B------:R-:W-:Y:S01]  /*0b80*/  IMAD R9, R49, c[0x0][0x1e4], R8 ;  /* 0x0000790031097a24 */ /* 0x000fe200078e0208 */
[----:B------:R-:W-:Y:S01]  /*0b90*/  IADD3 R33, R30, 0x20, RZ ;  /* 0x000000201e217810 */ /* 0x000fe20007ffe0ff */
[----:B------:R-:W-:Y:S01]  /*0ba0*/  IMAD.IADD R8, R90, 0x1, -R3 ;  /* 0x000000015a087824 */ /* 0x000fe200078e0a03 */
[----:B------:R-:W-:Y:S01]  /*0bb0*/  SHF.R.S32.HI R7, RZ, 0x1f, R6 ;  /* 0x0000001fff077819 */ /* 0x000fe20000011406 */
[----:B------:R-:W-:Y:S01]  /*0bc0*/  IMAD R0, R143, c[0x0][0x238], RZ ;  /* 0x00008e008f007a24 */ /* 0x000fe200078e02ff */
[----:B------:R-:W-:Y:S01]  /*0bd0*/  SHF.R.S32.HI R25, RZ, 0x1f, R24 ;  /* 0x0000001fff197819 */ /* 0x000fe20000011418 */
[----:B------:R-:W-:Y:S01]  /*0be0*/  IMAD.WIDE.U32 R4, R49, c[0x0][0x1e0], RZ ;  /* 0x0000780031047a25 */ /* 0x000fe200078e00ff */
[----:B------:R-:W-:-:S02]  /*0bf0*/  SHF.R.S32.HI R31, RZ, 0x1f, R30 ;  /* 0x0000001fff1f7819 */ /* 0x000fc4000001141e */
[----:B------:R-:W-:Y:S01]  /*0c00*/  SHF.L.U64.HI R154, R159, R154, c[0x0][0x23c] ;  /* 0x00008f009f9a7619 */ /* 0x000fe2000001029a */
[----:B------:R-:W-:Y:S01]  /*0c10*/  IMAD R20, R8, 0x20, R10 ;  /* 0x0000002008147824 */ /* 0x000fe200078e020a */
[-C--:B------:R-:W-:Y:S01]  /*0c20*/  SHF.L.U64.HI R152, R157, R151.reuse, c[0x0][0x1e4] ;  /* 0x000079009d987619 */ /* 0x080fe20000010297 */
[C---:B------:R-:W-:Y:S01]  /*0c30*/  IMAD R0, R141.reuse, c[0x0][0x23c], R0 ;  /* 0x00008f008d007a24 */ /* 0x040fe200078e0200 */
[-C--:B------:R-:W-:Y:S01]  /*0c40*/  SHF.L.U64.HI R150, R158, R151.reuse, c[0x0][0x284] ;  /* 0x0000a1009e967619 */ /* 0x080fe20000010297 */
[----:B------:R-:W-:Y:S01]  /*0c50*/  IMAD.WIDE.U32 R2, R141, c[0x0][0x238], R6 ;  /* 0x00008e008d027a25 */ /* 0x000fe200078e0006 */
[----:B------:R-:W-:Y:S02]  /*0c60*/  SHF.L.U64.HI R151, R156, R151, c[0x0][0x294] ;  /* 0x0000a5009c977619 */ /* 0x000fe40000010297 */
[----:B------:R-:W-:Y:S01]  /*0c70*/  ISETP.NE.AND P6, PT, RZ, UR4, PT ;  /* 0x00000004ff007c0c */ /* 0x000fe2000bfc5270 */
[----:B------:R-:W-:Y:S01]  /*0c80*/  IMAD.SHL.U32 R8, R13, 0x40, RZ ;  /* 0x000000400d087824 */ /* 0x000fe200078e00ff */
[----:B------:R-:W-:Y:S01]  /*0c90*/  IADD3 R93, R24, 0x30, RZ ;  /* 0x00000030185d7810 */ /* 0x000fe20007ffe0ff */
[----:B------:R-:W-:Y:S01]  /*0ca0*/  IMAD.IADD R11, R5, 0x1, R9 ;  /* 0x00000001050b7824 */ /* 0x000fe200078e0209 */
[----:B------:R-:W-:Y:S01]  /*0cb0*/  LOP3.LUT R5, R12, 0xffffff00, RZ, 0xc0, !PT ;  /* 0xffffff000c057812 */ /* 0x000fe200078ec0ff */
[----:B------:R-:W-:Y:S01]  /*0cc0*/  IMAD.IADD R3, R3, 0x1, R0 ;  /* 0x0000000103037824 */ /* 0x000fe200078e0200 */
[----:B------:R-:W-:Y:S01]  /*0cd0*/  LOP3.LUT R0, R8, 0xc0, RZ, 0xc0, !PT ;  /* 0x000000c008007812 */ /* 0x000fe200078ec0ff */
[----:B------:R-:W-:Y:S01]  /*0ce0*/  IMAD.MOV.U32 R10, RZ, RZ, R4 ;  /* 0x000000ffff0a7224 */ /* 0x000fe200078e0004 */
[----:B------:R-:W-:Y:S01]  /*0cf0*/  IADD3 R92, R24, 0x40, RZ ;  /* 0x00000040185c7810 */ /* 0x000fe20007ffe0ff */
[----:B------:R-:W-:Y:S01]  /*0d00*/  IMAD R13, R14, 0x20, R5 ;  /* 0x000000200e0d7824 */ /* 0x000fe200078e0205 */
[----:B------:R-:W-:Y:S01]  /*0d10*/  LOP3.LUT R9, R0, 0x18, R6, 0xf8, !PT ;  /* 0x0000001800097812 */ /* 0x000fe200078ef806 */
[----:B------:R-:W-:Y:S01]  /*0d20*/  IMAD R4, R169, c[0x0][0x240], RZ ;  /* 0x00009000a9047a24 */ /* 0x000fe200078e02ff */
[----:B------:R-:W-:Y:S01]  /*0d30*/  SHF.R.U32.HI R5, RZ, 0x3, R0 ;  /* 0x00000003ff057819 */ /* 0x000fe20000011600 */
[----:B------:R-:W-:Y:S01]  /*0d40*/  IMAD.WIDE.U32 R2, R51, c[0x0][0x240], R2 ;  /* 0x0000900033027a25 */ /* 0x000fe200078e0002 */
[----:B------:R-:W-:-:S02]  /*0d50*/  SHF.R.S32.HI R0, RZ, 0x1f, R17 ;  /* 0x0000001fff007819 */ /* 0x000fc40000011411 */
[----:B------:R-:W-:Y:S01]  /*0d60*/  LOP3.LUT R12, R9, R5, RZ, 0x3c, !PT ;  /* 0x00000005090c7212 */ /* 0x000fe200078e3cff */
[----:B------:R-:W-:Y:S01]  /*0d70*/  IMAD R8, R51, c[0x0][0x244], R4 ;  /* 0x0000910033087a24 */ /* 0x000fe200078e0204 */
[----:B------:R-:W-:Y:S01]  /*0d80*/  SEL R28, R0, RZ, !P3 ;  /* 0x000000ff001c7207 */ /* 0x000fe20005800000 */
[----:B------:R-:W-:Y:S01]  /*0d90*/  IMAD.IADD R27, R30, 0x1, R34 ;  /* 0x000000011e1b7824 */ /* 0x000fe200078e0222 */
[----:B------:R-:W-:Y:S01]  /*0da0*/  IADD3 R4, R6, 0x20, RZ ;  /* 0x0000002006047810 */ /* 0x000fe20007ffe0ff */
[----:B------:R-:W-:Y:S01]  /*0db0*/  IMAD.IADD R3, R3, 0x1, R8 ;  /* 0x0000000103037824 */ /* 0x000fe200078e0208 */
[----:B------:R-:W-:Y:S01]  /*0dc0*/  IADD3 R91, R24, 0x50, RZ ;  /* 0x00000050185b7810 */ /* 0x000fe20007ffe0ff */
[----:B------:R-:W-:Y:S01]  /*0dd0*/  IMAD R8, R28, c[0x0][0x248], RZ ;  /* 0x000092001c087a24 */ /* 0x000fe200078e02ff */
[----:B------:R-:W-:Y:S01]  /*0de0*/  ISETP.GE.AND P4, PT, R4, c[0x0][0x1d4], PT ;  /* 0x0000750004007a0c */ /* 0x000fe20003f86270 */
[----:B------:R-:W-:-:S04]  /*0df0*/  IMAD.WIDE.U32 R114, R23, c[0x0][0x248], R2 ;  /* 0x0000920017727a25 */ /* 0x000fc800078e0002 */
[----:B------:R-:W-:Y:S02]  /*0e00*/  IMAD.MOV.U32 R102, RZ, RZ, R114 ;  /* 0x000000ffff667224 */ /* 0x000fe400078e0072 */
[----:B------:R-:W-:Y:S02]  /*0e10*/  IMAD.SHL.U32 R3, R162, 0x2, RZ ;  /* 0x00000002a2037824 */ /* 0x000fe400078e00ff */
[----:B------:R-:W-:Y:S02]  /*0e20*/  IMAD.IADD R83, R13, 0x1, R12 ;  /* 0x000000010d537824 */ /* 0x000fe400078e020c */
[----:B------:R-:W-:Y:S01]  /*0e30*/  IMAD R12, R169, c[0x0][0x1e8], RZ ;  /* 0x00007a00a90c7a24 */ /* 0x000fe200078e02ff */
[----:B------:R-:W-:Y:S01]  /*0e40*/  IADD3 R21, -R3, c[0x0][0x1d4], RZ ;  /* 0x0000750003157a10 */ /* 0x000fe20007ffe1ff */
[----:B------:R-:W-:Y:S02]  /*0e50*/  IMAD.IADD R26, R30, 0x1, R33 ;  /* 0x000000011e1a7824 */ /* 0x000fe400078e0221 */
[----:B------:R-:W-:-:S02]  /*0e60*/  IMAD R12, R51, c[0x0][0x1ec], R12 ;  /* 0x00007b00330c7a24 */ /* 0x000fc400078e020c */
[----:B------:R-:W-:Y:S02]  /*0e70*/  IMAD.SHL.U32 R83, R83, 0x2, RZ ;  /* 0x0000000253537824 */ /* 0x000fe400078e00ff */
[----:B------:R-:W-:Y:S02]  /*0e80*/  IMAD.SHL.U32 R159, R159, 0x20, RZ ;  /* 0x000000209f9f7824 */ /* 0x000fe400078e00ff */
[----:B------:R-:W-:Y:S02]  /*0e90*/  IMAD.SHL.U32 R157, R157, 0x40, RZ ;  /* 0x000000409d9d7824 */ /* 0x000fe400078e00ff */
[----:B------:R-:W-:Y:S02]  /*0ea0*/  IMAD.SHL.U32 R158, R158, 0x40, RZ ;  /* 0x000000409e9e7824 */ /* 0x000fe400078e00ff */
[----:B------:R-:W-:Y:S01]  /*0eb0*/  IMAD.SHL.U32 R156, R156, 0x40, RZ ;  /* 0x000000409c9c7824 */ /* 0x000fe200078e00ff */
[----:B--2---:R-:W-:Y:S01]  /*0ec0*/  @P2 SHF.R.S32.HI R5, RZ, 0x1f, R15 ;  /* 0x0000001fff052819 */ /* 0x004fe2000001140f */
[----:B------:R-:W-:-:S02]  /*0ed0*/  @!P2 IMAD.MOV.U32 R5, RZ, RZ, R0 ;  /* 0x000000ffff05a224 */ /* 0x000fc400078e0000 */
[----:B------:R-:W-:Y:S02]  /*0ee0*/  IMAD R0, R23, c[0x0][0x24c], R8 ;  /* 0x0000930017007a24 */ /* 0x000fe400078e0208 */
[----:B------:R-:W-:Y:S01]  /*0ef0*/  @P2 IMAD.MOV.U32 R4, RZ, RZ, R15 ;  /* 0x000000ffff042224 */ /* 0x000fe200078e000f */
[----:B------:R-:W-:Y:S01]  /*0f00*/  SEL R47, R5, RZ, !P5 ;  /* 0x000000ff052f7207 */ /* 0x000fe20006800000 */
[----:B------:R-:W-:Y:S01]  /*0f10*/  IMAD.IADD R103, R115, 0x1, R0 ;  /* 0x0000000173677824 */ /* 0x000fe200078e0200 */
[----:B------:R-:W-:Y:S01]  /*0f20*/  IADD3 R0, R6, 0x40, RZ ;  /* 0x0000004006007810 */ /* 0x000fe20007ffe0ff */
[----:B------:R-:W-:Y:S01]  /*0f30*/  @!P2 IMAD.MOV.U32 R4, RZ, RZ, R17 ;  /* 0x000000ffff04a224 */ /* 0x000fe200078e0011 */
[----:B------:R-:W-:Y:S01]  /*0f40*/  ISETP.GE.AND P2, PT, R162, 0x1, PT ;  /* 0x00000001a200780c */ /* 0x000fe20003f46270 */
[----:B------:R-:W-:Y:S01]  /*0f50*/  IMAD.WIDE.U32 R18, R77, R160, R102 ;  /* 0x000000a04d127225 */ /* 0x000fe200078e0066 */
[----:B------:R-:W-:Y:S02]  /*0f60*/  ISETP.GE.AND P2, PT, R24, c[0x0][0x27c], PT ;  /* 0x00009f0018007a0c */ /* 0x000fe40003f46270 */
[----:B------:R-:W-:Y:S01]  /*0f70*/  SEL R48, R4, RZ, !P5 ;  /* 0x000000ff04307207 */ /* 0x000fe20006800000 */
[----:B------:R-:W-:Y:S01]  /*0f80*/  IMAD.IADD R37, R19, 0x1, R16 ;  /* 0x0000000113257824 */ /* 0x000fe200078e0210 */
[----:B------:R-:W-:Y:S01]  /*0f90*/  @P1 LEA R14, P3, R18, c[0x0][0x220], 0x1 ;  /* 0x00008800120e1a11 */ /* 0x000fe200078608ff */
[----:B------:R-:W-:Y:S01]  /*0fa0*/  IMAD.WIDE.U32 R4, R51, c[0x0][0x1e8], R10 ;  /* 0x00007a0033047a25 */ /* 0x000fe200078e000a */
[----:B------:R-:W-:-:S02]  /*0fb0*/  SEL R2, RZ, c[0x0][0x27c], !P2 ;  /* 0x00009f00ff027a07 */ /* 0x000fc40005000000 */
[----:B------:R-:W-:Y:S01]  /*0fc0*/  @P1 LEA.HI.X R15, R18, c[0x0][0x224], R37, 0x1, P3 ;  /* 0x00008900120f1a11 */ /* 0x000fe200018f0c25 */
[----:B------:R-:W-:Y:S01]  /*0fd0*/  IMAD R16, R50, c[0x0][0x280], RZ ;  /* 0x0000a00032107a24 */ /* 0x000fe200078e02ff */
[----:B------:R-:W-:Y:S01]  /*0fe0*/  ISETP.GE.AND P3, PT, R0, c[0x0][0x1d4], PT ;  /* 0x0000750000007a0c */ /* 0x000fe20003f66270 */
[----:B------:R-:W-:Y:S01]  /*0ff0*/  IMAD.IADD R0, R24, 0x1, R2 ;  /* 0x0000000118007824 */ /* 0x000fe200078e0202 */
[----:B------:R-:W-:Y:S01]  /*1000*/  SEL R9, R3, R21, !P2 ;  /* 0x0000001503097207 */ /* 0x000fe20005000000 */
[----:B------:R-:W-:Y:S01]  /*1010*/  IMAD.IADD R87, R5, 0x1, R12 ;  /* 0x0000000105577824 */ /* 0x000fe200078e020c */
[----:B------:R-:W-:Y:S01]  /*1020*/  ISETP.GE.AND P2, PT, R27, c[0x0][0x27c], PT ;  /* 0x00009f001b007a0c */ /* 0x000fe20003f46270 */
[----:B------:R-:W-:Y:S01]  /*1030*/  IMAD.MOV.U32 R86, RZ, RZ, R4 ;  /* 0x000000ffff567224 */ /* 0x000fe200078e0004 */
[----:B------:R-:W-:Y:S01]  /*1040*/  SHF.R.S32.HI R8, RZ, 0x1f, R0 ;  /* 0x0000001fff087819 */ /* 0x000fe20000011400 */
[----:B------:R-:W-:Y:S01]  /*1050*/  IMAD.WIDE.U32 R4, R90, c[0x0][0x290], R24 ;  /* 0x0000a4005a047a25 */ /* 0x000fe200078e0018 */
[----:B------:R-:W-:-:S02]  /*1060*/  SEL R32, RZ, c[0x0][0x27c], !P2 ;  /* 0x00009f00ff207a07 */ /* 0x000fc40005000000 */
[----:B------:R-:W-:Y:S01]  /*1070*/  SEL R22, R3, R21, !P2 ;  /* 0x0000001503167207 */ /* 0x000fe20005000000 */
[----:B------:R-:W-:Y:S01]  /*1080*/  IMAD R16, R90, c[0x0][0x284], R16 ;  /* 0x0000a1005a107a24 */ /* 0x000fe200078e0210 */
[----:B------:R-:W-:Y:S01]  /*1090*/  SHF.R.S32.HI R10, RZ, 0x1f, R9 ;  /* 0x0000001fff0a7819 */ /* 0x000fe20000011409 */
[----:B------:R-:W-:Y:S01]  /*10a0*/  IMAD R19, R169, c[0x0][0x260], RZ ;  /* 0x00009800a9137a24 */ /* 0x000fe200078e02ff */
[CC--:B------:R-:W-:Y:S01]  /*10b0*/  LEA.HI R29, R8.reuse, R0.reuse, RZ, 0x3 ;  /* 0x00000000081d7211 */ /* 0x0c0fe200078f18ff */
[----:B------:R-:W-:Y:S01]  /*10c0*/  IMAD.MOV.U32 R38, RZ, RZ, R4 ;  /* 0x000000ffff267224 */ /* 0x000fe200078e0004 */
[----:B------:R-:W-:Y:S01]  /*10d0*/  LEA.HI R35, R8, R0, RZ, 0x5 ;  /* 0x0000000008237211 */ /* 0x000fe200078f28ff */
[----:B------:R-:W-:Y:S01]  /*10e0*/  IMAD R0, R50, c[0x0][0x290], RZ ;  /* 0x0000a40032007a24 */ /* 0x000fe200078e02ff */
[----:B------:R-:W-:Y:S01]  /*10f0*/  ISETP.GE.AND P2, PT, R26, c[0x0][0x27c], PT ;  /* 0x00009f001a007a0c */ /* 0x000fe20003f46270 */
[----:B------:R-:W-:Y:S01]  /*1100*/  IMAD R19, R51, c[0x0][0x264], R19 ;  /* 0x0000990033137a24 */ /* 0x000fe200078e0213 */
[----:B------:R-:W-:Y:S01]  /*1110*/  LEA.HI R46, R10, R9, RZ, 0x4 ;  /* 0x000000090a2e7211 */ /* 0x000fe200078f20ff */
[C---:B------:R-:W-:Y:S01]  /*1120*/  IMAD R0, R90.reuse, c[0x0][0x294], R0 ;  /* 0x0000a5005a007a24 */ /* 0x040fe200078e0200 */
[----:B------:R-:W-:Y:S01]  /*1130*/  SEL R21, R3, R21, !P2 ;  /* 0x0000001503157207 */ /* 0x000fe20005000000 */
[----:B------:R-:W-:Y:S01]  /*1140*/  IMAD.WIDE.U32 R10, R90, c[0x0][0x290], R30 ;  /* 0x0000a4005a0a7a25 */ /* 0x000fe200078e001e */
[----:B------:R-:W-:-:S02]  /*1150*/  ISETP.GE.AND P5, PT, R6, c[0x0][0x1d4], PT ;  /* 0x0000750006007a0c */ /* 0x000fc40003fa6270 */
[----:B------:R-:W-:Y:S01]  /*1160*/  SHF.R.S32.HI R4, RZ, 0x1f, R21 ;  /* 0x0000001fff047819 */ /* 0x000fe20000011415 */
[----:B------:R-:W-:Y:S01]  /*1170*/  IMAD.WIDE.U32 R2, R90, c[0x0][0x280], R30 ;  /* 0x0000a0005a027a25 */ /* 0x000fe200078e001e */
[----:B------:R-:W-:-:S03]  /*1180*/  LOP3.LUT R117, R29, 0xfffffff8, RZ, 0xc0, !PT ;  /* 0xfffffff81d757812 */ /* 0x000fc600078ec0ff */
[----:B------:R-:W-:Y:S01]  /*1190*/  IMAD.WIDE.U32 R8, R90, c[0x0][0x280], R24 ;  /* 0x0000a0005a087a25 */ /* 0x000fe200078e0018 */
[----:B------:R-:W-:-:S03]  /*11a0*/  SHF.R.S32.HI R132, RZ, 0x1f, R117 ;  /* 0x0000001fff847819 */ /* 0x000fc60000011475 */
[----:B------:R-:W-:Y:S02]  /*11b0*/  IMAD.IADD R43, R11, 0x1, R0 ;  /* 0x000000010b2b7824 */ /* 0x000fe400078e0200 */
[----:B------:R-:W-:Y:S01]  /*11c0*/  IMAD.IADD R39, R0, 0x1, R5 ;  /* 0x0000000100277824 */ /* 0x000fe200078e0205 */
[----:B------:R-:W-:Y:S01]  /*11d0*/  SHF.R.S32.HI R5, RZ, 0x1f, R22 ;  /* 0x0000001fff057819 */ /* 0x000fe20000011416 */
[----:B------:R-:W-:Y:S01]  /*11e0*/  IMAD.IADD R45, R3, 0x1, R16 ;  /* 0x00000001032d7824 */ /* 0x000fe200078e0210 */
[----:B------:R-:W-:Y:S01]  /*11f0*/  @!PT LDS RZ, [RZ] ;  /* 0x00000000fffff984 */ /* 0x000fe20000000800 */
[----:B------:R-:W-:Y:S01]  /*1200*/  @!PT LDS RZ, [RZ] ;  /* 0x00000000fffff984 */ /* 0x000fe20000000800 */
[----:B------:R-:W-:Y:S01]  /*1210*/  @!PT LDS RZ, [RZ] ;  /* 0x00000000fffff984 */ /* 0x000fe20000000800 */
[----:B------:R1:W-:Y:S01]  /*1220*/  @P1 LDGSTS.E.BYPASS.LTC128B.128 [R83+0x3100], [R14.64], !P5 ;  /* 0x031000000e531fae */ /* 0x0003e2000e901d46 */
[----:B------:R-:W-:Y:S01]  /*1230*/  IMAD.MOV.U32 R44, RZ, RZ, R2 ;  /* 0x000000ffff2c7224 */ /* 0x000fe200078e0002 */
[----:B------:R-:W-:Y:S01]  /*1240*/  LEA.HI R22, R5, R22, RZ, 0x4 ;  /* 0x0000001605167211 */ /* 0x000fe200078f20ff */
[----:B------:R-:W-:Y:S01]  /*1250*/  IMAD R0, R28, c[0x0][0x268], RZ ;  /* 0x00009a001c007a24 */ /* 0x000fe200078e02ff */
[----:B------:R1:W-:Y:S01]  /*1260*/  @P1 LDGSTS.E.BYPASS.LTC128B.128 [R83+0x4100], [R14.64+0x40], !P4 ;  /* 0x041000400e531fae */ /* 0x0003e2000e101d46 */
[----:B------:R-:W-:-:S03]  /*1270*/  IMAD.WIDE.U32 R2, R51, c[0x0][0x260], R6 ;  /* 0x0000980033027a25 */ /* 0x000fc600078e0006 */
[----:B------:R1:W-:Y:S01]  /*1280*/  @P1 LDGSTS.E.BYPASS.LTC128B.128 [R83+0x5100], [R14.64+0x80], !P3 ;  /* 0x051000800e531fae */ /* 0x0003e2000d901d46 */
[----:B------:R-:W-:Y:S01]  /*1290*/  IMAD.IADD R41, R16, 0x1, R9 ;  /* 0x0000000110297824 */ /* 0x000fe200078e0209 */
[----:B------:R-:W-:Y:S01]  /*12a0*/  LEA.HI R9, R4, R21, RZ, 0x4 ;  /* 0x0000001504097211 */ /* 0x000fe200078f20ff */
[----:B------:R-:W-:Y:S01]  /*12b0*/  IMAD R99, R23, c[0x0][0x26c], R0 ;  /* 0x00009b0017637a24 */ /* 0x000fe200078e0200 */
[----:B------:R-:W-:Y:S01]  /*12c0*/  SEL R0, RZ, c[0x0][0x27c], !P2 ;  /* 0x00009f00ff007a07 */ /* 0x000fe20005000000 */
[----:B------:R-:W-:Y:S01]  /*12d0*/  IMAD.IADD R4, R32, 0x1, R27 ;  /* 0x0000000120047824 */ /* 0x000fe200078e021b */
[C---:B------:R-:W-:Y:S01]  /*12e0*/  LOP3.LUT P2, RZ, R36.reuse, 0x2, RZ, 0xc0, !PT ;  /* 0x0000000224ff7812 */ /* 0x040fe2000784c0ff */
[----:B------:R-:W-:Y:S02]  /*12f0*/  IMAD.IADD R3, R3, 0x1, R19 ;  /* 0x0000000103037824 */ /* 0x000fe400078e0213 */
[----:B------:R-:W-:Y:S01]  /*1300*/  IMAD.SHL.U32 R6, R36, 0x40, RZ ;  /* 0x0000004024067824 */ /* 0x000fe200078e00ff */
[----:B------:R-:W-:Y:S01]  /*1310*/  SHF.R.S32.HI R5, RZ, 0x1f, R4 ;  /* 0x0000001fff057819 */ /* 0x000fe20000011404 */
[----:B------:R-:W-:Y:S01]  /*1320*/  IMAD.WIDE.U32 R96, R23, c[0x0][0x268], R2 ;  /* 0x00009a0017607a25 */ /* 0x000fe200078e0002 */
[----:B------:R-:W-:-:S02]  /*1330*/  IADD3 R36, R30, 0x8, RZ ;  /* 0x000000081e247810 */ /* 0x000fc40007ffe0ff */
[CC--:B------:R-:W-:Y:S01]  /*1340*/  LEA.HI R21, R5.reuse, R4.reuse, RZ, 0x3 ;  /* 0x0000000405157211 */ /* 0x0c0fe200078f18ff */
[----:B------:R-:W-:Y:S01]  /*1350*/  IMAD.IADD R3, R0, 0x1, R26 ;  /* 0x0000000100037824 */ /* 0x000fe200078e021a */
[----:B------:R-:W-:Y:S01]  /*1360*/  LEA.HI R5, R5, R4, RZ, 0x5 ;  /* 0x0000000405057211 */ /* 0x000fe200078f28ff */
[----:B------:R-:W-:Y:S01]  /*1370*/  IMAD.MOV.U32 R42, RZ, RZ, R10 ;  /* 0x000000ffff2a7224 */ /* 0x000fe200078e000a */
[----:B------:R-:W-:Y:S01]  /*1380*/  LOP3.LUT R0, R6, 0xc0, RZ, 0xc0, !PT ;  /* 0x000000c006007812 */ /* 0x000fe200078ec0ff */
[----:B------:R-:W-:Y:S01]  /*1390*/  IMAD.SHL.U32 R6, R35, 0x40, RZ ;  /* 0x0000004023067824 */ /* 0x000fe200078e00ff */
[----:B------:R-:W-:Y:S01]  /*13a0*/  SHF.R.S32.HI R4, RZ, 0x1f, R3 ;  /* 0x0000001fff047819 */ /* 0x000fe20000011403 */
[----:B------:R-:W-:Y:S01]  /*13b0*/  IMAD.MOV.U32 R40, RZ, RZ, R8 ;  /* 0x000000ffff287224 */ /* 0x000fe200078e0008 */
[----:B------:R-:W-:Y:S01]  /*13c0*/  SHF.R.U32.HI R2, RZ, 0x3, R0 ;  /* 0x00000003ff027819 */ /* 0x000fe20000011600 */
[----:B------:R-:W-:Y:S01]  /*13d0*/  IMAD R17, R169, c[0x0][0x210], RZ ;  /* 0x00008400a9117a24 */ /* 0x000fe200078e02ff */
[CC--:B------:R-:W-:Y:S01]  /*13e0*/  LEA.HI R19, R4.reuse, R3.reuse, RZ, 0x3 ;  /* 0x0000000304137211 */ /* 0x0c0fe200078f18ff */
[----:B------:R-:W-:Y:S01]  /*13f0*/  IMAD.WIDE.U32 R12, R51, c[0x0][0x210], R24 ;  /* 0x00008400330c7a25 */ /* 0x000fe200078e0018 */
[----:B------:R-:W-:-:S02]  /*1400*/  LEA.HI R3, R4, R3, RZ, 0x5 ;  /* 0x0000000304037211 */ /* 0x000fc400078f28ff */
[C---:B------:R-:W-:Y:S01]  /*1410*/  LOP3.LUT R7, R0.reuse, 0x18, R29, 0xf8, !PT ;  /* 0x0000001800077812 */ /* 0x040fe200078ef81d */
[----:B------:R-:W-:Y:S01]  /*1420*/  IMAD.SHL.U32 R4, R5, 0x40, RZ ;  /* 0x0000004005047824 */ /* 0x000fe200078e00ff */
[----:B------:R-:W-:Y:S01]  /*1430*/  LOP3.LUT R5, R0, 0x18, R21, 0xf8, !PT ;  /* 0x0000001800057812 */ /* 0x000fe200078ef815 */
[----:B------:R-:W-:Y:S01]  /*1440*/  IMAD.SHL.U32 R3, R3, 0x40, RZ ;  /* 0x0000004003037824 */ /* 0x000fe200078e00ff */
[----:B------:R-:W-:Y:S01]  /*1450*/  LOP3.LUT R10, R6, 0x7ffff800, RZ, 0xc0, !PT ;  /* 0x7ffff800060a7812 */ /* 0x000fe200078ec0ff */
[----:B------:R-:W-:Y:S01]  /*1460*/  IMAD R17, R51, c[0x0][0x214], R17 ;  /* 0x0000850033117a24 */ /* 0x000fe200078e0211 */
[-C--:B------:R-:W-:Y:S01]  /*1470*/  LOP3.LUT R8, R7, R2.reuse, RZ, 0x3c, !PT ;  /* 0x0000000207087212 */ /* 0x080fe200078e3cff */
[----:B------:R-:W-:Y:S01]  /*1480*/  IMAD.MOV.U32 R16, RZ, RZ, R12 ;  /* 0x000000ffff107224 */ /* 0x000fe200078e000c */
[----:B------:R-:W-:Y:S01]  /*1490*/  LOP3.LUT R6, R0, 0x18, R19, 0xf8, !PT ;  /* 0x0000001800067812 */ /* 0x000fe200078ef813 */
[----:B------:R-:W-:Y:S01]  /*14a0*/  IMAD.IADD R17, R13, 0x1, R17 ;  /* 0x000000010d117824 */ /* 0x000fe200078e0211 */
[----:B------:R-:W-:Y:S01]  /*14b0*/  LOP3.LUT R7, R4, 0x7ffff800, RZ, 0xc0, !PT ;  /* 0x7ffff80004077812 */ /* 0x000fe200078ec0ff */
[----:B------:R-:W-:Y:S01]  /*14c0*/  IMAD.WIDE.U32 R86, R48, c[0x0][0x1f0], R86 ;  /* 0x00007c0030567a25 */ /* 0x000fe200078e0056 */
[----:B------:R-:W-:-:S02]  /*14d0*/  LOP3.LUT R5, R5, R2, RZ, 0x3c, !PT ;  /* 0x0000000205057212 */ /* 0x000fc400078e3cff */
[----:B------:R-:W-:Y:S01]  /*14e0*/  LOP3.LUT R4, R3, 0x7ffff800, RZ, 0xc0, !PT ;  /* 0x7ffff80003047812 */ /* 0x000fe200078ec0ff */
[----:B------:R-:W-:Y:S01]  /*14f0*/  IMAD.WIDE.U32 R112, R48, c[0x0][0x218], R16 ;  /* 0x0000860030707a25 */ /* 0x000fe200078e0010 */
[----:B------:R-:W-:Y:S02]  /*1500*/  LOP3.LUT R3, R6, R2, RZ, 0x3c, !PT ;  /* 0x0000000206037212 */ /* 0x000fe400078e3cff */
[----:B------:R-:W-:Y:S01]  /*1510*/  IADD3 R128, R5, R7, R20 ;  /* 0x0000000705807210 */ /* 0x000fe20007ffe014 */
[----:B-----5:R-:W-:Y:S01]  /*1520*/  IMAD.WIDE.U32 R110, R145, c[0x0][0x280], R44 ;  /* 0x0000a000916e7a25 */ /* 0x020fe200078e002c */
[----:B------:R-:W-:Y:S02]  /*1530*/  SHF.R.S32.HI R5, RZ, 0x4, R46 ;  /* 0x00000004ff057819 */ /* 0x000fe4000001142e */
[----:B------:R-:W-:Y:S01]  /*1540*/  IADD3 R127, R3, R4, R20 ;  /* 0x00000004037f7210 */ /* 0x000fe20007ffe014 */
[----:B------:R-:W-:Y:S01]  /*1550*/  IMAD.WIDE.U32 R108, R145, c[0x0][0x280], R40 ;  /* 0x0000a000916c7a25 */ /* 0x000fe200078e0028 */
[----:B------:R-:W-:-:S02]  /*1560*/  SHF.R.S32.HI R4, RZ, 0x4, R22 ;  /* 0x00000004ff047819 */ /* 0x000fc40000011416 */
[----:B------:R-:W-:Y:S01]  /*1570*/  LEA.HI.SX32 R5, R29, R5, 0x1d ;  /* 0x000000051d057211 */ /* 0x000fe200078feaff */
[----:B------:R-:W-:Y:S01]  /*1580*/  IMAD.WIDE.U32 R106, R145, c[0x0][0x290], R42 ;  /* 0x0000a400916a7a25 */ /* 0x000fe200078e002a */
[----:B------:R-:W-:Y:S02]  /*1590*/  SHF.R.S32.HI R3, RZ, 0x4, R9 ;  /* 0x00000004ff037819 */ /* 0x000fe40000011409 */
[----:B------:R-:W-:Y:S01]  /*15a0*/  LEA.HI.SX32 R4, R21, R4, 0x1d ;  /* 0x0000000415047211 */ /* 0x000fe200078feaff */
[----:B------:R-:W-:Y:S01]  /*15b0*/  IMAD.SHL.U32 R98, R5, 0x8, RZ ;  /* 0x0000000805627824 */ /* 0x000fe200078e00ff */
[----:B------:R-:W-:Y:S01]  /*15c0*/  SHF.R.S32.HI R6, RZ, 0x1f, R5 ;  /* 0x0000001fff067819 */ /* 0x000fe20000011405 */
[----:B------:R-:W-:Y:S01]  /*15d0*/  IMAD.WIDE.U32 R104, R145, c[0x0][0x290], R38 ;  /* 0x0000a40091687a25 */ /* 0x000fe200078e0026 */
[----:B------:R-:W-:Y:S02]  /*15e0*/  LEA.HI.SX32 R3, R19, R3, 0x1d ;  /* 0x0000000313037211 */ /* 0x000fe400078feaff */
[----:B------:R-:W-:Y:S01]  /*15f0*/  LEA.HI R11, R6, R5, RZ, 0x2 ;  /* 0x00000005060b7211 */ /* 0x000fe200078f10ff */
[----:B------:R-:W-:Y:S01]  /*1600*/  IMAD.SHL.U32 R95, R4, 0x8, RZ ;  /* 0x00000008045f7824 */ /* 0x000fe200078e00ff */
[----:B------:R-:W-:Y:S01]  /*1610*/  SHF.R.S32.HI R6, RZ, 0x1f, R3 ;  /* 0x0000001fff067819 */ /* 0x000fe20000011403 */
[----:B------:R-:W-:Y:S01]  /*1620*/  IMAD.SHL.U32 R100, R3, 0x8, RZ ;  /* 0x0000000803647824 */ /* 0x000fe200078e00ff */
[----:B------:R-:W-:Y:S01]  /*1630*/  SHF.R.S32.HI R7, RZ, 0x1f, R4 ;  /* 0x0000001fff077819 */ /* 0x000fe20000011404 */
[----:B------:R-:W-:Y:S01]  /*1640*/  IMAD.IADD R99, R97, 0x1, R99 ;  /* 0x0000000161637824 */ /* 0x000fe200078e0263 */
[----:B------:R-:W-:Y:S01]  /*1650*/  LEA.HI R6, R6, R3, RZ, 0x2 ;  /* 0x0000000306067211 */ /* 0x000fe200078f10ff */
[----:B------:R-:W-:Y:S01]  /*1660*/  IMAD.SHL.U32 R128, R128, 0x2, RZ ;  /* 0x0000000280807824 */ /* 0x000fe200078e00ff */
[----:B------:R-:W-:Y:S01]  /*1670*/  IADD3 R129, R8, R10, R20 ;  /* 0x0000000a08817210 */ /* 0x000fe20007ffe014 */
[----:B------:R-:W-:Y:S01]  /*1680*/  IMAD.SHL.U32 R127, R127, 0x2, RZ ;  /* 0x000000027f7f7824 */ /* 0x000fe200078e00ff */
[----:B------:R-:W-:Y:S01]  /*1690*/  LEA.HI R7, R7, R4, RZ, 0x2 ;  /* 0x0000000407077211 */ /* 0x000fe200078f10ff */
[----:B------:R-:W-:Y:S01]  /*16a0*/  IMAD.SHL.U32 R6, R6, 0x200, RZ ;  /* 0x0000020006067824 */ /* 0x000fe200078e00ff */
[----:B------:R-:W-:Y:S01]  /*16b0*/  LOP3.LUT R3, R0, 0x18, R95, 0xf8, !PT ;  /* 0x0000001800037812 */ /* 0x000fe200078ef85f */
[----:B------:R-:W-:Y:S01]  /*16c0*/  IMAD.SHL.U32 R129, R129, 0x2, RZ ;  /* 0x0000000281817824 */ /* 0x000fe200078e00ff */
[----:B------:R-:W-:-:S02]  /*16d0*/  @P0 IADD3 R8, P1, R159, R18, RZ ;  /* 0x000000129f080210 */ /* 0x000fc40007f3e0ff */
[C---:B------:R-:W-:Y:S02]  /*16e0*/  LOP3.LUT R4, R0.reuse, 0x8, R24, 0xf8, !PT ;  /* 0x0000000800047812 */ /* 0x040fe400078ef818 */
[C---:B------:R-:W-:Y:S02]  /*16f0*/  LOP3.LUT R5, R0.reuse, 0x18, R98, 0xf8, !PT ;  /* 0x0000001800057812 */ /* 0x040fe400078ef862 */
[----:B------:R-:W-:Y:S02]  /*1700*/  LOP3.LUT R0, R0, 0x18, R100, 0xf8, !PT ;  /* 0x0000001800007812 */ /* 0x000fe400078ef864 */
[-C--:B------:R-:W-:Y:S01]  /*1710*/  LOP3.LUT R10, R3, R2.reuse, RZ, 0x3c, !PT ;  /* 0x00000002030a7212 */ /* 0x080fe200078e3cff */
[----:B------:R-:W-:Y:S01]  /*1720*/  IMAD.SHL.U32 R3, R11, 0x200, RZ ;  /* 0x000002000b037824 */ /* 0x000fe200078e00ff */
[-C--:B------:R-:W-:Y:S01]  /*1730*/  LOP3.LUT R12, R5, R2.reuse, RZ, 0x3c, !PT ;  /* 0x00000002050c7212 */ /* 0x080fe200078e3cff */
[----:B------:R-:W-:Y:S01]  /*1740*/  @P0 IMAD.X R5, R154, 0x1, R37, P1 ;  /* 0x000000019a050824 */ /* 0x000fe200008e0625 */
[----:B------:R-:W-:-:S02]  /*1750*/  LOP3.LUT R13, R4, R2, RZ, 0x3c, !PT ;  /* 0x00000002040d7212 */ /* 0x000fc400078e3cff */
[----:B------:R-:W-:Y:S01]  /*1760*/  LOP3.LUT R9, R0, R2, RZ, 0x3c, !PT ;  /* 0x0000000200097212 */ /* 0x000fe200078e3cff */
[----:B------:R-:W-:Y:S01]  /*1770*/  IMAD.SHL.U32 R0, R7, 0x200, RZ ;  /* 0x0000020007007824 */ /* 0x000fe200078e00ff */
[----:B------:R-:W-:Y:S01]  /*1780*/  @P0 LEA R2, P1, R8, c[0x0][0x220], 0x1 ;  /* 0x0000880008020a11 */ /* 0x000fe200078208ff */
[----:B------:R-:W-:Y:S01]  /*1790*/  IMAD.IADD R13, R20, 0x1, R13 ;  /* 0x00000001140d7824 */ /* 0x000fe200078e020d */
[----:B------:R-:W-:Y:S02]  /*17a0*/  LOP3.LUT R7, R3, 0x7ffff800, RZ, 0xc0, !PT ;  /* 0x7ffff80003077812 */ /* 0x000fe400078ec0ff */
[----:B------:R-:W-:Y:S02]  /*17b0*/  @P0 LEA.HI.X R3, R8, c[0x0][0x224], R5, 0x1, P1 ;  /* 0x0000890008030a11 */ /* 0x000fe400008f0c05 */
[----:B------:R-:W-:Y:S02]  /*17c0*/  LOP3.LUT R4, R0, 0x7ffff800, RZ, 0xc0, !PT ;  /* 0x7ffff80000047812 */ /* 0x000fe400078ec0ff */
[----:B------:R-:W-:Y:S01]  /*17d0*/  LOP3.LUT R0, R6, 0x7ffff800, RZ, 0xc0, !PT ;  /* 0x7ffff80006007812 */ /* 0x000fe200078ec0ff */
[----:B------:R2:W-:Y:S01]  /*17e0*/  @P0 LDGSTS.E.BYPASS.LTC128B.128 [R83+0x3900], [R2.64], !P5 ;  /* 0x0390000002530fae */ /* 0x0005e2000e901d46 */
[----:B------:R-:W-:-:S02]  /*17f0*/  IADD3 R10, R10, R4, R20 ;  /* 0x000000040a0a7210 */ /* 0x000fc40007ffe014 */
[--C-:B------:R-:W-:Y:S01]  /*1800*/  IADD3 R9, R9, R0, R20.reuse ;  /* 0x0000000009097210 */ /* 0x100fe20007ffe014 */
[----:B------:R2:W-:Y:S01]  /*1810*/  @P0 LDGSTS.E.BYPASS.LTC128B.128 [R83+0x4900], [R2.64+0x40], !P4 ;  /* 0x0490004002530fae */ /* 0x0005e2000e101d46 */
[----:B------:R-:W-:Y:S01]  /*1820*/  IMAD R0, R47, c[0x0][0x218], RZ ;  /* 0x000086002f007a24 */ /* 0x000fe200078e02ff */
[----:B------:R-:W-:Y:S01]  /*1830*/  IADD3 R7, R12, R7, R20 ;  /* 0x000000070c077210 */ /* 0x000fe20007ffe014 */
[----:B------:R-:W-:Y:S01]  /*1840*/  IMAD.SHL.U32 R120, R10, 0x2, RZ ;  /* 0x000000020a787824 */ /* 0x000fe200078e00ff */
[----:B------:R2:W-:Y:S01]  /*1850*/  @P0 LDGSTS.E.BYPASS.LTC128B.128 [R83+0x5900], [R2.64+0x80], !P3 ;  /* 0x0590008002530fae */ /* 0x0005e2000d901d46 */
[----:B------:R-:W-:Y:S01]  /*1860*/  IMAD R4, R48, c[0x0][0x21c], R0 ;  /* 0x0000870030047a24 */ /* 0x000fe200078e0200 */
[----:B------:R-:W-:Y:S01]  /*1870*/  SHF.R.S32.HI R0, RZ, 0x1f, R145 ;  /* 0x0000001fff007819 */ /* 0x000fe20000011491 */
[----:B------:R-:W-:Y:S01]  /*1880*/  IMAD.SHL.U32 R121, R7, 0x2, RZ ;  /* 0x0000000207797824 */ /* 0x000fe200078e00ff */
[----:B------:R-:W0:Y:S01]  /*1890*/  LDGDEPBAR ;  /* 0x00000000000079af */ /* 0x000e220000000000 */
[----:B------:R-:W-:Y:S01]  /*18a0*/  IADD3 R139, P0, R49, R90, RZ ;  /* 0x0000005a318b7210 */ /* 0x000fe20007f1e0ff */
[----:B------:R-:W-:Y:S01]  /*18b0*/  IMAD.IADD R130, R113, 0x1, R4 ;  /* 0x0000000171827824 */ /* 0x000fe200078e0204 */
[----:B------:R-:W-:Y:S01]  /*18c0*/  LEA R84, R13, 0x100, 0x1 ;  /* 0x000001000d547811 */ /* 0x000fe200078e08ff */
[----:B------:R-:W-:Y:S01]  /*18d0*/  IMAD.SHL.U32 R119, R9, 0x2, RZ ;  /* 0x0000000209777824 */ /* 0x000fe200078e00ff */
[----:B------:R-:W-:Y:S01]  /*18e0*/  LOP3.LUT R116, R21, 0xfffffff8, RZ, 0xc0, !PT ;  /* 0xfffffff815747812 */ /* 0x000fe200078ec0ff */
[----:B------:R-:W-:Y:S01]  /*18f0*/  IMAD.X R138, R138, 0x1, R50, P0 ;  /* 0x000000018a8a7824 */ /* 0x000fe200000e0632 */
[----:B------:R-:W-:-:S02]  /*1900*/  IADD3 R137, P1, P0, R86, R146, R24 ;  /* 0x0000009256897210 */ /* 0x000fc4000783e018 */
[----:B------:R-:W-:Y:S02]  /*1910*/  LOP3.LUT R101, R19, 0xfffffff8, RZ, 0xc0, !PT ;  /* 0xfffffff813657812 */ /* 0x000fe400078ec0ff */
[----:B------:R-:W-:Y:S02]  /*1920*/  IADD3 R85, R84, 0x20, RZ ;  /* 0x0000002054557810 */ /* 0x000fe40007ffe0ff */
[C---:B------:R-:W-:Y:S02]  /*1930*/  IADD3 R37, R30.reuse, 0x28, RZ ;  /* 0x000000281e257810 */ /* 0x040fe40007ffe0ff */
[----:B------:R-:W-:Y:S02]  /*1940*/  IADD3 R35, R30, 0x18, RZ ;  /* 0x000000181e237810 */ /* 0x000fe40007ffe0ff */
[----:B------:R-:W-:Y:S02]  /*1950*/  SHF.R.S32.HI R124, RZ, 0x1f, R98 ;  /* 0x0000001fff7c7819 */ /* 0x000fe40000011462 */
[----:B------:R-:W-:-:S02]  /*1960*/  SHF.R.S32.HI R126, RZ, 0x1f, R116 ;  /* 0x0000001fff7e7819 */ /* 0x000fc40000011474 */
[----:B------:R-:W-:Y:S01]  /*1970*/  SHF.R.S32.HI R125, RZ, 0x1f, R101 ;  /* 0x0000001fff7d7819 */ /* 0x000fe20000011465 */
[----:B--2---:R-:W-:Y:S01]  /*1980*/  IMAD R2, R47, c[0x0][0x1f0], RZ ;  /* 0x00007c002f027a24 */ /* 0x004fe200078e02ff */
[----:B------:R-:W-:Y:S02]  /*1990*/  @P2 IADD3 R85, R84, -0x20, RZ ;  /* 0xffffffe054552810 */ /* 0x000fe40007ffe0ff */
[----:B------:R-:W-:Y:S01]  /*19a0*/  SHF.R.S32.HI R123, RZ, 0x1f, R95 ;  /* 0x0000001fff7b7819 */ /* 0x000fe2000001145f */
[----:B------:R-:W-:Y:S01]  /*19b0*/  IMAD R3, R48, c[0x0][0x1f4], R2 ;  /* 0x00007d0030037a24 */ /* 0x000fe200078e0202 */
[----:B------:R-:W-:Y:S01]  /*19c0*/  SHF.R.S32.HI R122, RZ, 0x1f, R100 ;  /* 0x0000001fff7a7819 */ /* 0x000fe20000011464 */
[----:B------:R-:W-:Y:S02]  /*19d0*/  IMAD R2, R50, c[0x0][0x1e0], RZ ;  /* 0x0000780032027a24 */ /* 0x000fe400078e02ff */
[----:B------:R-:W-:Y:S02]  /*19e0*/  IMAD.IADD R88, R87, 0x1, R3 ;  /* 0x0000000157587824 */ /* 0x000fe400078e0203 */
[----:B------:R-:W-:-:S04]  /*19f0*/  IMAD R2, R90, c[0x0][0x1e4], R2 ;  /* 0x000079005a027a24 */ /* 0x000fc800078e0202 */
[----:B------:R-:W-:Y:S02]  /*1a00*/  IMAD.IADD R118, R147, 0x1, R2 ;  /* 0x0000000193767824 */ /* 0x000fe400078e0202 */
[C---:B------:R-:W-:Y:S02]  /*1a10*/  IMAD R2, R0.reuse, c[0x0][0x280], RZ ;  /* 0x0000a00000027a24 */ /* 0x040fe400078e02ff */
[----:B------:R-:W-:Y:S01]  /*1a20*/  IMAD R0, R0, c[0x0][0x290], RZ ;  /* 0x0000a40000007a24 */ /* 0x000fe200078e02ff */
[----:B------:R-:W-:Y:S01]  /*1a30*/  IADD3.X R136, R88, R118, R25, P1, P0 ;  /* 0x0000007658887210 */ /* 0x000fe20000fe0419 */
[C---:B------:R-:W-:Y:S02]  /*1a40*/  IMAD R2, R145.reuse, c[0x0][0x284], R2 ;  /* 0x0000a10091027a24 */ /* 0x040fe400078e0202 */
[----:B------:R-:W-:Y:S02]  /*1a50*/  IMAD R0, R145, c[0x0][0x294], R0 ;  /* 0x0000a50091007a24 */ /* 0x000fe400078e0200 */
[----:B------:R-:W-:-:S02]  /*1a60*/  IMAD.IADD R135, R111, 0x1, R2 ;  /* 0x000000016f877824 */ /* 0x000fc400078e0202 */
[----:B------:R-:W-:Y:S02]  /*1a70*/  IMAD.IADD R133, R2, 0x1, R109 ;  /* 0x0000000102857824 */ /* 0x000fe400078e026d */
[----:B------:R-:W-:Y:S02]  /*1a80*/  IMAD.IADD R134, R107, 0x1, R0 ;  /* 0x000000016b867824 */ /* 0x000fe400078e0200 */
[----:B------:R-:W-:Y:S01]  /*1a90*/  IMAD.IADD R131, R0, 0x1, R105 ;  /* 0x0000000100837824 */ /* 0x000fe200078e0269 */
[----:B-1----:R-:W-:Y:S06]  /*1aa0*/  BAR.SYNC.DEFER_BLOCKING 0x0 ;  /* 0x0000000000007b1d */ /* 0x002fec0000010000 */
.L_x_84:
[-C--:B------:R-:W-:Y:S01]  /*1ab0*/  IMAD R0, R152, R77.reuse, RZ ;  /* 0x0000004d98007224 */ /* 0x080fe200078e02ff */
[----:B------:R-:W-:Y:S01]  /*1ac0*/  SHF.R.S32.HI R89, RZ, 0x1f, R77 ;  /* 0x0000001fff597819 */ /* 0x000fe2000001144d */
[----:B------:R-:W-:Y:S01]  /*1ad0*/  IMAD.WIDE.U32 R10, R157, R77, RZ ;  /* 0x0000004d9d0a7225 */ /* 0x000fe200078e00ff */
[----:B------:R-:W-:Y:S04]  /*1ae0*/  DEPBAR.LE SB0, 0x0 ;  /* 0x000080000000791a */ /* 0x000fe80000000000 */
[----:B------:R-:W-:Y:S01]  /*1af0*/  BAR.SYNC.DEFER_BLOCKING 0x0 ;  /* 0x0000000000007b1d */ /* 0x000fe20000010000 */
[----:B------:R-:W-:Y:S01]  /*1b00*/  ISETP.GE.AND P2, PT, R162, 0x1, PT ;  /* 0x00000001a200780c */ /* 0x000fe20003f46270 */
[----:B-1----:R-:W-:Y:S01]  /*1b10*/  IMAD R2, R89, R157, R0 ;  /* 0x0000009d59027224 */ /* 0x002fe200078e0200 */
[----:B------:R-:W-:Y:S03]  /*1b20*/  IADD3 R0, P1, R137, R10, RZ ;  /* 0x0000000a89007210 */ /* 0x000fe60007f3e0ff */
[----:B------:R-:W-:Y:S01]  /*1b30*/  IMAD.IADD R12, R11, 0x1, R2 ;  /* 0x000000010b0c7824 */ /* 0x000fe200078e0202 */
[----:B------:R-:W-:Y:S03]  /*1b40*/  LEA R58, P0, R0, c[0x0][0x1c8], 0x1 ;  /* 0x00007200003a7a11 */ /* 0x000fe600078008ff */
[----:B------:R-:W-:Y:S05]  /*1b50*/  IMAD.X R2, R12, 0x1, R136, P1 ;  /* 0x000000010c027824 */ /* 0x000fea00008e0688 */
[----:B------:R-:W-:Y:S01]  /*1b60*/  LEA.HI.X R59, R0, c[0x0][0x1cc], R2, 0x1, P0 ;  /* 0x00007300003b7a11 */ /* 0x000fe200000f0c02 */
[----:B------:R-:W-:Y:S01]  /*1b70*/  BSSY B1, `(.L_x_60) ;  /* 0x000036b000017945 */ /* 0x000fe20003800000 */
[----:B------:R-:W-:-:S05]  /*1b80*/  @!P2 BRA `(.L_x_61) ;  /* 0x000035300000a947 */ /* 0x000fca0003800000 */
[-C--:B------:R-:W-:Y:S02]  /*1b90*/  IMAD R2, R150, R77.reuse, RZ ;  /* 0x0000004d96027224 */ /* 0x080fe400078e02ff */
[-C--:B------:R-:W-:Y:S02]  /*1ba0*/  IMAD R0, R151, R77.reuse, RZ ;  /* 0x0000004d97007224 */ /* 0x080fe400078e02ff */
[----:B------:R-:W-:Y:S02]  /*1bb0*/  IMAD R4, R77, -0x40, R94 ;  /* 0xffffffc04d047824 */ /* 0x000fe400078e025e */
[-C--:B------:R-:W-:Y:S04]  /*1bc0*/  IMAD.WIDE.U32 R8, R158, R77.reuse, RZ ;  /* 0x0000004d9e087225 */ /* 0x080fe800078e00ff */
[----:B------:R-:W-:Y:S04]  /*1bd0*/  IMAD.WIDE.U32 R14, R156, R77, RZ ;  /* 0x0000004d9c0e7225 */ /* 0x000fe800078e00ff */
[C---:B------:R-:W-:Y:S02]  /*1be0*/  IMAD R3, R89.reuse, R158, R2 ;  /* 0x0000009e59037224 */ /* 0x040fe400078e0202 */
[----:B------:R-:W-:Y:S01]  /*1bf0*/  IMAD R2, R89, R156, R0 ;  /* 0x0000009c59027224 */ /* 0x000fe200078e0200 */
[----:B------:R-:W-:Y:S02]  /*1c00*/  IMNMX R0, R4, 0x40, PT ;  /* 0x0000004004007817 */ /* 0x000fe40003800200 */
[----:B------:R-:W-:Y:S02]  /*1c10*/  IADD3 R28, R9, R3, RZ ;  /* 0x00000003091c7210 */ /* 0x000fe40007ffe0ff */
[----:B------:R-:W-:Y:S01]  /*1c20*/  IADD3 R29, R15, R2, RZ ;  /* 0x000000020f1d7210 */ /* 0x000fe20007ffe0ff */
[----:B------:R-:W-:-:S05]  /*1c30*/  @!P6 BRA `(.L_x_62) ;  /* 0x00001a200000e947 */ /* 0x000fca0003800000 */
[----:B------:R-:W-:Y:S01]  /*1c40*/  ISETP.GE.AND P1, PT, R90, R0, PT ;  /* 0x000000005a00720c */ /* 0x000fe20003f26270 */
[----:B------:R-:W-:Y:S01]  /*1c50*/  BSSY B0, `(.L_x_63) ;  /* 0x0000034000007945 */ /* 0x000fe20003800000 */
[----:B------:R-:W-:Y:S01]  /*1c60*/  CS2R R20, SRZ ;  /* 0x0000000000147805 */ /* 0x000fe2000001ff00 */
        /* <DEDUP_REMOVED lines=11> */
[----:B------:R-:W-:-:S05]  /*1d20*/  @P1 BRA `(.L_x_64) ;  /* 0x0000026000001947 */ /* 0x000fca0003800000 */
[----:B------:R-:W-:Y:S01]  /*1d30*/  IADD3 R0, P0, R110, R8, RZ ;  /* 0x000000086e007210 */ /* 0x000fe20007f1e0ff */
[----:B------:R-:W-:Y:S01]  /*1d40*/  CS2R R38, SRZ ;  /* 0x0000000000267805 */ /* 0x000fe2000001ff00 */
[----:B------:R-:W-:Y:S01]  /*1d50*/  CS2R R6, SRZ ;  /* 0x0000000000067805 */ /* 0x000fe2000001ff00 */
[----:B------:R-:W-:Y:S01]  /*1d60*/  CS2R R44, SRZ ;  /* 0x00000000002c7805 */ /* 0x000fe2000001ff00 */
[----:B------:R-:W-:Y:S01]  /*1d70*/  CS2R R12, SRZ ;  /* 0x00000000000c7805 */ /* 0x000fe2000001ff00 */
[----:B------:R-:W-:Y:S01]  /*1d80*/  IMAD.X R3, R28, 0x1, R135, P0 ;  /* 0x000000011c037824 */ /* 0x000fe200000e0687 */
[----:B------:R-:W-:Y:S01]  /*1d90*/  IADD3 R2, P0, R106, R14, RZ ;  /* 0x0000000e6a027210 */ /* 0x000fe20007f1e0ff */
[----:B------:R-:W-:Y:S01]  /*1da0*/  CS2R R46, SRZ ;  /* 0x00000000002e7805 */ /* 0x000fe2000001ff00 */
[----:B------:R-:W-:Y:S01]  /*1db0*/  CS2R R16, SRZ ;  /* 0x0000000000107805 */ /* 0x000fe2000001ff00 */
[----:B------:R-:W-:Y:S01]  /*1dc0*/  CS2R R48, SRZ ;  /* 0x0000000000307805 */ /* 0x000fe2000001ff00 */
[----:B------:R-:W-:Y:S01]  /*1dd0*/  CS2R R18, SRZ ;  /* 0x0000000000127805 */ /* 0x000fe2000001ff00 */
[----:B------:R-:W-:Y:S01]  /*1de0*/  IMAD.X R5, R29, 0x1, R134, P0 ;  /* 0x000000011d057824 */ /* 0x000fe200000e0686 */
[C---:B------:R-:W-:Y:S01]  /*1df0*/  LEA R8, P0, R0.reuse, c[0x0][0x270], 0x1 ;  /* 0x00009c0000087a11 */ /* 0x040fe200078008ff */
[----:B------:R-:W-:Y:S01]  /*1e00*/  CS2R R50, SRZ ;  /* 0x0000000000327805 */ /* 0x000fe2000001ff00 */
[----:B------:R-:W-:Y:S01]  /*1e10*/  CS2R R20, SRZ ;  /* 0x0000000000147805 */ /* 0x000fe2000001ff00 */
[----:B------:R-:W-:Y:S01]  /*1e20*/  CS2R R52, SRZ ;  /* 0x0000000000347805 */ /* 0x000fe2000001ff00 */
[----:B------:R-:W-:Y:S02]  /*1e30*/  LEA.HI.X R9, R0, c[0x0][0x274], R3, 0x1, P0 ;  /* 0x00009d0000097a11 */ /* 0x000fe400000f0c03 */
[C---:B------:R-:W-:Y:S04]  /*1e40*/  LEA R4, P0, R2.reuse, c[0x0][0x288], 0x1 ;  /* 0x0000a20002047a11 */ /* 0x040fe800078008ff */
[----:B------:R-:W-:Y:S02]  /*1e50*/  LEA.HI.X R5, R2, c[0x0][0x28c], R5, 0x1, P0 ;  /* 0x0000a30002057a11 */ /* 0x000fe400000f0c05 */
[----:B------:R-:W-:Y:S01]  /*1e60*/  ISETP.GE.AND P0, PT, R30, c[0x0][0x27c], PT ;  /* 0x00009f001e007a0c */ /* 0x000fe20003f06270 */
[----:B------:R-:W-:-:S12]  /*1e70*/  CS2R R2, SRZ ;  /* 0x0000000000027805 */ /* 0x000fd8000001ff00 */
[----:B------:R1:W5:Y:S04]  /*1e80*/  @!P0 LDG.E.64 R2, [R8.64] ;  /* 0x0000000608028981 */ /* 0x000368000c1e1b00 */
[----:B------:R1:W5:Y:S01]  /*1e90*/  @!P0 LDG.E.64 R38, [R4.64] ;  /* 0x0000000604268981 */ /* 0x000362000c1e1b00 */
[----:B------:R-:W-:-:S13]  /*1ea0*/  ISETP.GE.AND P0, PT, R36, c[0x0][0x27c], PT ;  /* 0x00009f0024007a0c */ /* 0x000fda0003f06270 */
[----:B------:R1:W5:Y:S04]  /*1eb0*/  @!P0 LDG.E.64 R6, [R8.64+0x10] ;  /* 0x0000100608068981 */ /* 0x000368000c1e1b00 */
[----:B------:R1:W5:Y:S01]  /*1ec0*/  @!P0 LDG.E.64 R44, [R4.64+0x10] ;  /* 0x00001006042c8981 */ /* 0x000362000c1e1b00 */
        /* <DEDUP_REMOVED lines=11> */
[----:B------:R1:W5:Y:S02]  /*1f80*/  @!P0 LDG.E.64 R52, [R4.64+0x50] ;  /* 0x0000500604348981 */ /* 0x000364000c1e1b00 */
.L_x_64:
[----:B------:R-:W-:Y:S05]  /*1f90*/  BSYNC B0 ;  /* 0x0000000000007941 */ /* 0x000fea0003800000 */
.L_x_63:
[----:B------:R-:W-:-:S05]  /*1fa0*/  @P1 BRA `(.L_x_65) ;  /* 0x0000327000001947 */ /* 0x000fca0003800000 */
[----:B-----5:R-:W-:Y:S01]  /*1fb0*/  MOV R0, R19 ;  /* 0x0000001300007202 */ /* 0x020fe20000000f00 */
[----:B-1----:R-:W-:Y:S01]  /*1fc0*/  IMAD.MOV.U32 R8, RZ, RZ, R20 ;  /* 0x000000ffff087224 */ /* 0x002fe200078e0014 */
[----:B------:R-:W-:Y:S01]  /*1fd0*/  ISETP.GE.AND P0, PT, R24, c[0x0][0x1d4], PT ;  /* 0x0000750018007a0c */ /* 0x000fe20003f06270 */
[----:B------:R-:W-:Y:S01]  /*1fe0*/  IMAD.MOV.U32 R5, RZ, RZ, R21 ;  /* 0x000000ffff057224 */ /* 0x000fe200078e0015 */
[----:B------:R-:W-:Y:S01]  /*1ff0*/  BSSY B0, `(.L_x_66) ;  /* 0x0000054000007945 */ /* 0x000fe20003800000 */
[----:B------:R-:W-:Y:S03]  /*2000*/  IMAD.MOV.U32 R4, RZ, RZ, R18 ;  /* 0x000000ffff047224 */ /* 0x000fe600078e0012 */
[----:B------:R-:W-:Y:S01]  /*2010*/  PRMT R29, R5, 0x5410, R8 ;  /* 0x00005410051d7816 */ /* 0x000fe20000000008 */
[----:B------:R-:W-:Y:S01]  /*2020*/  IMAD.MOV.U32 R8, RZ, RZ, R16 ;  /* 0x000000ffff087224 */ /* 0x000fe200078e0010 */
[----:B------:R-:W-:Y:S01]  /*2030*/  PRMT R28, R0, 0x5410, R4 ;  /* 0x00005410001c7816 */ /* 0x000fe20000000004 */
[----:B------:R-:W-:Y:S01]  /*2040*/  IMAD.MOV.U32 R5, RZ, RZ, R17 ;  /* 0x000000ffff057224 */ /* 0x000fe200078e0011 */
[----:B------:R-:W-:Y:S01]  /*2050*/  MOV R4, R12 ;  /* 0x0000000c00047202 */ /* 0x000fe20000000f00 */
        /* <DEDUP_REMOVED lines=11> */
[----:B------:R-:W-:Y:S02]  /*2110*/  MOV R8, R50 ;  /* 0x0000003200087202 */ /* 0x000fe40000000f00 */
[----:B------:R-:W-:Y:S02]  /*2120*/  MOV R0, R49 ;  /* 0x0000003100007202 */ /* 0x000fe40000000f00 */
[----:B------:R-:W-:Y:S01]  /*2130*/  PRMT R56, R8, 0x5410, R5 ;  /* 0x0000541008387816 */ /* 0x000fe20000000005 */
[----:B------:R-:W-:Y:S01]  /*2140*/  IMAD.MOV.U32 R8, RZ, RZ, R46 ;  /* 0x000000ffff087224 */ /* 0x000fe200078e002e */
[----:B------:R-:W-:Y:S01]  /*2150*/  PRMT R55, R4, 0x5410, R0 ;  /* 0x0000541004377816 */ /* 0x000fe20000000000 */
[----:B------:R-:W-:Y:S01]  /*2160*/  IMAD.MOV.U32 R5, RZ, RZ, R47 ;  /* 0x000000ffff057224 */ /* 0x000fe200078e002f */
[----:B------:R-:W-:Y:S01]  /*2170*/  MOV R4, R44 ;  /* 0x0000002c00047202 */ /* 0x000fe20000000f00 */
[----:B------:R-:W-:Y:S03]  /*2180*/  IMAD.MOV.U32 R0, RZ, RZ, R45 ;  /* 0x000000ffff007224 */ /* 0x000fe600078e002d */
[----:B------:R-:W-:Y:S02]  /*2190*/  PRMT R54, R8, 0x5410, R5 ;  /* 0x0000541008367816 */ /* 0x000fe40000000005 */
[----:B------:R-:W-:Y:S01]  /*21a0*/  PRMT R43, R4, 0x5410, R0 ;  /* 0x00005410042b7816 */ /* 0x000fe20000000000 */
[----:B------:R-:W-:-:S05]  /*21b0*/  @P0 BRA `(.L_x_67) ;  /* 0x0000037000000947 */ /* 0x000fca0003800000 */
[----:B------:R-:W-:Y:S01]  /*21c0*/  ISETP.GE.AND P0, PT, R30, c[0x0][0x27c], PT ;  /* 0x00009f001e007a0c */ /* 0x000fe20003f06270 */
[----:B------:R-:W1:Y:S01]  /*21d0*/  LDS.128 R8, [R84+0x3000] ;  /* 0x0030000054087984 */ /* 0x000e620000000c00 */
[----:B------:R-:W-:Y:S01]  /*21e0*/  MOV R4, R2 ;  /* 0x0000000200047202 */ /* 0x000fe20000000f00 */
[----:B------:R-:W-:Y:S02]  /*21f0*/  IMAD.MOV.U32 R32, RZ, RZ, R38 ;  /* 0x000000ffff207224 */ /* 0x000fe400078e0026 */
[--C-:B------:R-:W-:Y:S08]  /*2200*/  IMAD.MOV.U32 R40, RZ, RZ, R39.reuse ;  /* 0x000000ffff287224 */ /* 0x100ff000078e0027 */
[----:B------:R-:W-:Y:S02]  /*2210*/  @!P0 SHF.R.U64 R38, R38, 0x10, R39 ;  /* 0x0000001026268819 */ /* 0x000fe40000001227 */
[--C-:B------:R-:W-:Y:S01]  /*2220*/  @!P0 SHF.R.U64 R5, R2, 0x10, R3.reuse ;  /* 0x0000001002058819 */ /* 0x100fe20000001203 */
[----:B------:R-:W-:Y:S01]  /*2230*/  IMAD.MOV.U32 R2, RZ, RZ, R3 ;  /* 0x000000ffff027224 */ /* 0x000fe200078e0003 */
[----:B------:R-:W-:Y:S02]  /*2240*/  @!P0 SHF.R.U32.HI R14, RZ, 0x10, R39 ;  /* 0x00000010ff0e8819 */ /* 0x000fe40000011627 */
[----:B------:R-:W-:Y:S02]  /*2250*/  @!P0 SHF.R.U32.HI R0, RZ, 0x10, R3 ;  /* 0x00000010ff008819 */ /* 0x000fe40000011603 */
[----:B------:R-:W-:Y:S02]  /*2260*/  @!P0 PRMT R38, R32, 0x5410, R38 ;  /* 0x0000541020268816 */ /* 0x000fe40000000026 */
[----:B------:R-:W-:Y:S02]  /*2270*/  @!P0 PRMT R4, R4, 0x5410, R5 ;  /* 0x0000541004048816 */ /* 0x000fe40000000005 */
[----:B------:R-:W-:Y:S01]  /*2280*/  @!P0 PRMT R41, R40, 0x5410, R14 ;  /* 0x0000541028298816 */ /* 0x000fe2000000000e */
[----:B------:R-:W-:Y:S01]  /*2290*/  @!P0 IMAD.U32 R5, R38, 0x10000, RZ ;  /* 0x0001000026058824 */ /* 0x000fe200078e00ff */
[----:B------:R-:W-:Y:S02]  /*22a0*/  @!P0 PRMT R14, R2, 0x5410, R0 ;  /* 0x00005410020e8816 */ /* 0x000fe40000000000 */
[----:B------:R-:W-:Y:S02]  /*22b0*/  @!P0 SHF.L.U32 R3, R4, 0x10, RZ ;  /* 0x0000001004038819 */ /* 0x000fe400000006ff */
[----:B------:R-:W-:Y:S02]  /*22c0*/  @!P0 LOP3.LUT R38, R38, 0xffff0000, RZ, 0xc0, !PT ;  /* 0xffff000026268812 */ /* 0x000fe400078ec0ff */
[----:B------:R-:W-:Y:S01]  /*22d0*/  @!P0 LOP3.LUT R4, R4, 0xffff0000, RZ, 0xc0, !PT ;  /* 0xffff000004048812 */ /* 0x000fe200078ec0ff */
[C---:B-1----:R-:W-:Y:S01]  /*22e0*/  @!P0 IMAD.U32 R32, R8.reuse, 0x10000, RZ ;  /* 0x0001000008208824 */ /* 0x042fe200078e00ff */
[----:B------:R-:W-:Y:S02]  /*22f0*/  @!P0 LOP3.LUT R0, R8, 0xffff0000, RZ, 0xc0, !PT ;  /* 0xffff000008008812 */ /* 0x000fe400078ec0ff */
[C---:B------:R-:W-:Y:S02]  /*2300*/  @!P0 LOP3.LUT R2, R9.reuse, 0xffff0000, RZ, 0xc0, !PT ;  /* 0xffff000009028812 */ /* 0x040fe400078ec0ff */
[----:B------:R-:W-:Y:S01]  /*2310*/  @!P0 SHF.L.U32 R39, R9, 0x10, RZ ;  /* 0x0000001009278819 */ /* 0x000fe200000006ff */
[C---:B------:R-:W-:Y:S02]  /*2320*/  @!P0 FMUL.FTZ R40, R0.reuse, R5 ;  /* 0x0000000500288220 */ /* 0x040fe40000410000 */
[-C--:B------:R-:W-:Y:S02]  /*2330*/  @!P0 FMUL.FTZ R0, R0, R3.reuse ;  /* 0x0000000300008220 */ /* 0x080fe40000410000 */
[----:B------:R-:W-:Y:S02]  /*2340*/  @!P0 FMUL.FTZ R42, R2, R38 ;  /* 0x00000026022a8220 */ /* 0x000fe40000410000 */
[----:B------:R-:W-:Y:S01]  /*2350*/  @!P0 FFMA.FTZ R63, R32, R3, -R40 ;  /* 0x00000003203f8223 */ /* 0x000fe20000010828 */
[C---:B------:R-:W-:Y:S01]  /*2360*/  @!P0 LOP3.LUT R3, R10.reuse, 0xffff0000, RZ, 0xc0, !PT ;  /* 0xffff00000a038812 */ /* 0x040fe200078ec0ff */
[----:B------:R-:W-:Y:S01]  /*2370*/  @!P0 FFMA.FTZ R0, R5, R32, R0 ;  /* 0x0000002005008223 */ /* 0x000fe20000010000 */
[----:B------:R-:W-:Y:S01]  /*2380*/  @!P0 SHF.L.U32 R40, R10, 0x10, RZ ;  /* 0x000000100a288819 */ /* 0x000fe200000006ff */
[C---:B------:R-:W-:Y:S01]  /*2390*/  @!P0 IMAD.U32 R32, R41.reuse, 0x10000, RZ ;  /* 0x0001000029208824 */ /* 0x040fe200078e00ff */
[----:B------:R-:W-:Y:S01]  /*23a0*/  @!P0 LOP3.LUT R41, R41, 0xffff0000, RZ, 0xc0, !PT ;  /* 0xffff000029298812 */ /* 0x000fe200078ec0ff */
[----:B------:R-:W-:Y:S01]  /*23b0*/  @!P0 IMAD.U32 R5, R14, 0x10000, RZ ;  /* 0x000100000e058824 */ /* 0x000fe200078e00ff */
[----:B------:R-:W-:Y:S01]  /*23c0*/  @!P0 F2FP.BF16.PACK_AB R0, R0, R63 ;  /* 0x0000003f0000823e */ /* 0x000fe200000010ff */
[-C--:B------:R-:W-:Y:S01]  /*23d0*/  @!P0 FMUL.FTZ R2, R2, R4.reuse ;  /* 0x0000000402028220 */ /* 0x080fe20000410000 */
[----:B------:R-:W-:Y:S01]  /*23e0*/  @!P0 LOP3.LUT R14, R14, 0xffff0000, RZ, 0xc0, !PT ;  /* 0xffff00000e0e8812 */ /* 0x000fe200078ec0ff */
[----:B------:R-:W-:Y:S01]  /*23f0*/  @!P0 FFMA.FTZ R62, R39, R4, -R42 ;  /* 0x00000004273e8223 */ /* 0x000fe2000001082a */
[----:B------:R-:W-:Y:S01]  /*2400*/  @!P0 LOP3.LUT R4, R11, 0xffff0000, RZ, 0xc0, !PT ;  /* 0xffff00000b048812 */ /* 0x000fe200078ec0ff */
[----:B------:R-:W-:Y:S01]  /*2410*/  @!P0 FMUL.FTZ R60, R3, R32 ;  /* 0x00000020033c8220 */ /* 0x000fe20000410000 */
[----:B------:R-:W-:Y:S01]  /*2420*/  @!P0 SHF.L.U32 R42, R11, 0x10, RZ ;  /* 0x000000100b2a8819 */ /* 0x000fe200000006ff */
[----:B------:R-:W-:Y:S02]  /*2430*/  @!P0 FMUL.FTZ R3, R3, R5 ;  /* 0x0000000503038220 */ /* 0x000fe40000410000 */
[C---:B------:R-:W-:Y:S02]  /*2440*/  @!P0 FMUL.FTZ R61, R4.reuse, R41 ;  /* 0x00000029043d8220 */ /* 0x040fe40000410000 */
[----:B------:R-:W-:Y:S02]  /*2450*/  @!P0 FMUL.FTZ R4, R4, R14 ;  /* 0x0000000e04048220 */ /* 0x000fe40000410000 */
[----:B------:R-:W-:Y:S02]  /*2460*/  @!P0 FFMA.FTZ R2, R38, R39, R2 ;  /* 0x0000002726028223 */ /* 0x000fe40000010002 */
[----:B------:R-:W-:Y:S02]  /*2470*/  @!P0 FFMA.FTZ R3, R32, R40, R3 ;  /* 0x0000002820038223 */ /* 0x000fe40000010003 */
[----:B------:R-:W-:Y:S01]  /*2480*/  @!P0 FFMA.FTZ R60, R40, R5, -R60 ;  /* 0x00000005283c8223 */ /* 0x000fe2000001083c */
[----:B------:R-:W-:Y:S01]  /*2490*/  @!P0 F2FP.BF16.PACK_AB R2, R2, R62 ;  /* 0x0000003e0202823e */ /* 0x000fe200000010ff */
[----:B------:R-:W-:Y:S02]  /*24a0*/  @!P0 FFMA.FTZ R61, R42, R14, -R61 ;  /* 0x0000000e2a3d8223 */ /* 0x000fe4000001083d */
[----:B------:R-:W-:Y:S01]  /*24b0*/  @!P0 FFMA.FTZ R4, R41, R42, R4 ;  /* 0x0000002a29048223 */ /* 0x000fe20000010004 */
[----:B------:R-:W-:Y:S01]  /*24c0*/  @!P0 F2FP.BF16.PACK_AB R3, R3, R60 ;  /* 0x0000003c0303823e */ /* 0x000fe200000010ff */
[----:B------:R-:W-:Y:S01]  /*24d0*/  @!P0 IMAD.MOV.U32 R8, RZ, RZ, R0 ;  /* 0x000000ffff088224 */ /* 0x000fe200078e0000 */
[----:B------:R-:W-:Y:S02]  /*24e0*/  @!P0 MOV R9, R2 ;  /* 0x0000000200098202 */ /* 0x000fe40000000f00 */
[----:B------:R-:W-:Y:S01]  /*24f0*/  @!P0 F2FP.BF16.PACK_AB R4, R4, R61 ;  /* 0x0000003d0404823e */ /* 0x000fe200000010ff */
[----:B------:R-:W-:Y:S03]  /*2500*/  @!P0 IMAD.MOV.U32 R10, RZ, RZ, R3 ;  /* 0x000000ffff0a8224 */ /* 0x000fe600078e0003 */
[----:B------:R-:W-:Y:S05]  /*2510*/  @!P0 MOV R11, R4 ;  /* 0x00000004000b8202 */ /* 0x000fea0000000f00 */
[----:B------:R1:W-:Y:S02]  /*2520*/  STG.E.128 [R58.64], R8 ;  /* 0x000000083a007986 */ /* 0x0003e4000c101d06 */
.L_x_67:
[----:B------:R-:W-:Y:S05]  /*2530*/  BSYNC B0 ;  /* 0x0000000000007941 */ /* 0x000fea0003800000 */
.L_x_66:
[----:B------:R-:W-:Y:S01]  /*2540*/  ISETP.GE.AND P0, PT, R27, c[0x0][0x1d4], PT ;  /* 0x000075001b007a0c */ /* 0x000fe20003f06270 */
[----:B------:R-:W-:-:S12]  /*2550*/  BSSY B0, `(.L_x_68) ;  /* 0x0000035000007945 */ /* 0x000fd80003800000 */
[----:B------:R-:W-:-:S05]  /*2560*/  @P0 BRA `(.L_x_69) ;  /* 0x0000033000000947 */ /* 0x000fca0003800000 */
[----:B------:R-:W-:Y:S01]  /*2570*/  ISETP.GE.AND P0, PT, R36, c[0x0][0x27c], PT ;  /* 0x00009f0024007a0c */ /* 0x000fe20003f06270 */
[----:B-1----:R-:W1:-:S12]  /*2580*/  LDS.128 R8, [R85+0x3000] ;  /* 0x0030000055087984 */ /* 0x002e580000000c00 */
[----:B------:R-:W-:Y:S02]  /*2590*/  @!P0 SHF.R.U64 R4, R44, 0x10, R45 ;  /* 0x000000102c048819 */ /* 0x000fe4000000122d */
[--C-:B------:R-:W-:Y:S02]  /*25a0*/  @!P0 SHF.R.U64 R0, R6, 0x10, R7.reuse ;  /* 0x0000001006008819 */ /* 0x100fe40000001207 */
[----:B------:R-:W-:Y:S02]  /*25b0*/  @!P0 PRMT R4, R43, 0x5410, R4 ;  /* 0x000054102b048816 */ /* 0x000fe40000000004 */
[C---:B------:R-:W-:Y:S02]  /*25c0*/  @!P0 PRMT R0, R15.reuse, 0x5432, R0 ;  /* 0x000054320f008816 */ /* 0x040fe40000000000 */
[----:B------:R-:W-:Y:S01]  /*25d0*/  @!P0 SHF.R.U32.HI R6, RZ, 0x10, R7 ;  /* 0x00000010ff068819 */ /* 0x000fe20000011607 */
[----:B------:R-:W-:Y:S01]  /*25e0*/  @!P0 IMAD.U32 R7, R4, 0x10000, RZ ;  /* 0x0001000004078824 */ /* 0x000fe200078e00ff */
[----:B------:R-:W-:Y:S01]  /*25f0*/  @!P0 SHF.R.U32.HI R38, RZ, 0x10, R45 ;  /* 0x00000010ff268819 */ /* 0x000fe2000001162d */
[----:B------:R-:W-:Y:S01]  /*2600*/  @!P0 IMAD.U32 R5, R0, 0x10000, RZ ;  /* 0x0001000000058824 */ /* 0x000fe200078e00ff */
[----:B------:R-:W-:Y:S02]  /*2610*/  @!P0 PRMT R6, R15, 0x5410, R6 ;  /* 0x000054100f068816 */ /* 0x000fe40000000006 */
[----:B------:R-:W-:Y:S02]  /*2620*/  @!P0 LOP3.LUT R15, R4, 0xffff0000, RZ, 0xc0, !PT ;  /* 0xffff0000040f8812 */ /* 0x000fe400078ec0ff */
[----:B------:R-:W-:Y:S02]  /*2630*/  @!P0 LOP3.LUT R4, R0, 0xffff0000, RZ, 0xc0, !PT ;  /* 0xffff000000048812 */ /* 0x000fe400078ec0ff */
[----:B------:R-:W-:Y:S01]  /*2640*/  @!P0 PRMT R38, R43, 0x5432, R38 ;  /* 0x000054322b268816 */ /* 0x000fe20000000026 */
[C---:B-1----:R-:W-:Y:S01]  /*2650*/  @!P0 IMAD.U32 R32, R9.reuse, 0x10000, RZ ;  /* 0x0001000009208824 */ /* 0x042fe200078e00ff */
[C---:B------:R-:W-:Y:S02]  /*2660*/  @!P0 LOP3.LUT R2, R8.reuse, 0xffff0000, RZ, 0xc0, !PT ;  /* 0xffff000008028812 */ /* 0x040fe400078ec0ff */
[----:B------:R-:W-:Y:S02]  /*2670*/  @!P0 LOP3.LUT R3, R9, 0xffff0000, RZ, 0xc0, !PT ;  /* 0xffff000009038812 */ /* 0x000fe400078ec0ff */
[----:B------:R-:W-:Y:S01]  /*2680*/  @!P0 SHF.L.U32 R14, R8, 0x10, RZ ;  /* 0x00000010080e8819 */ /* 0x000fe200000006ff */
[C---:B------:R-:W-:Y:S02]  /*2690*/  @!P0 FMUL.FTZ R39, R2.reuse, R7 ;  /* 0x0000000702278220 */ /* 0x040fe40000410000 */
[----:B------:R-:W-:Y:S02]  /*26a0*/  @!P0 FMUL.FTZ R0, R2, R5 ;  /* 0x0000000502008220 */ /* 0x000fe40000410000 */
[C---:B------:R-:W-:Y:S02]  /*26b0*/  @!P0 FMUL.FTZ R40, R3.reuse, R15 ;  /* 0x0000000f03288220 */ /* 0x040fe40000410000 */
[----:B------:R-:W-:Y:S01]  /*26c0*/  @!P0 FMUL.FTZ R2, R3, R4 ;  /* 0x0000000403028220 */ /* 0x000fe20000410000 */
[----:B------:R-:W-:Y:S01]  /*26d0*/  @!P0 LOP3.LUT R3, R10, 0xffff0000, RZ, 0xc0, !PT ;  /* 0xffff00000a038812 */ /* 0x000fe200078ec0ff */
[----:B------:R-:W-:Y:S01]  /*26e0*/  @!P0 FFMA.FTZ R43, R14, R5, -R39 ;  /* 0x000000050e2b8223 */ /* 0x000fe20000010827 */
[----:B------:R-:W-:Y:S01]  /*26f0*/  @!P0 SHF.L.U32 R39, R11, 0x10, RZ ;  /* 0x000000100b278819 */ /* 0x000fe200000006ff */
[----:B------:R-:W-:Y:S01]  /*2700*/  @!P0 FFMA.FTZ R0, R7, R14, R0 ;  /* 0x0000000e07008223 */ /* 0x000fe20000010000 */
[----:B------:R-:W-:Y:S01]  /*2710*/  @!P0 SHF.L.U32 R14, R10, 0x10, RZ ;  /* 0x000000100a0e8819 */ /* 0x000fe200000006ff */
[C---:B------:R-:W-:Y:S01]  /*2720*/  @!P0 IMAD.U32 R7, R38.reuse, 0x10000, RZ ;  /* 0x0001000026078824 */ /* 0x040fe200078e00ff */
[----:B------:R-:W-:Y:S01]  /*2730*/  @!P0 LOP3.LUT R38, R38, 0xffff0000, RZ, 0xc0, !PT ;  /* 0xffff000026268812 */ /* 0x000fe200078ec0ff */
[----:B------:R-:W-:Y:S01]  /*2740*/  @!P0 IMAD.U32 R5, R6, 0x10000, RZ ;  /* 0x0001000006058824 */ /* 0x000fe200078e00ff */
[----:B------:R-:W-:Y:S01]  /*2750*/  @!P0 F2FP.BF16.PACK_AB R0, R0, R43 ;  /* 0x0000002b0000823e */ /* 0x000fe200000010ff */
[----:B------:R-:W-:Y:S01]  /*2760*/  @!P0 FFMA.FTZ R42, R32, R4, -R40 ;  /* 0x00000004202a8223 */ /* 0x000fe20000010828 */
[----:B------:R-:W-:Y:S01]  /*2770*/  @!P0 LOP3.LUT R4, R11, 0xffff0000, RZ, 0xc0, !PT ;  /* 0xffff00000b048812 */ /* 0x000fe200078ec0ff */
[C---:B------:R-:W-:Y:S01]  /*2780*/  @!P0 FMUL.FTZ R40, R3.reuse, R7 ;  /* 0x0000000703288220 */ /* 0x040fe20000410000 */
[----:B------:R-:W-:Y:S01]  /*2790*/  @!P0 LOP3.LUT R6, R6, 0xffff0000, RZ, 0xc0, !PT ;  /* 0xffff000006068812 */ /* 0x000fe200078ec0ff */
[-C--:B------:R-:W-:Y:S02]  /*27a0*/  @!P0 FMUL.FTZ R3, R3, R5.reuse ;  /* 0x0000000503038220 */ /* 0x080fe40000410000 */
        /* <DEDUP_REMOVED lines=14> */
[----:B------:R1:W-:Y:S02]  /*2890*/  STG.E.128 [R58.64+0x20], R8 ;  /* 0x000020083a007986 */ /* 0x0003e4000c101d06 */
.L_x_69:
[----:B------:R-:W-:Y:S05]  /*28a0*/  BSYNC B0 ;  /* 0x0000000000007941 */ /* 0x000fea0003800000 */
.L_x_68:
[----:B------:R-:W-:Y:S01]  /*28b0*/  ISETP.GE.AND P0, PT, R26, c[0x0][0x1d4], PT ;  /* 0x000075001a007a0c */ /* 0x000fe20003f06270 */
[----:B------:R-:W-:-:S12]  /*28c0*/  BSSY B0, `(.L_x_70) ;  /* 0x0000035000007945 */ /* 0x000fd80003800000 */
[----:B------:R-:W-:-:S05]  /*28d0*/  @P0 BRA `(.L_x_71) ;  /* 0x0000033000000947 */ /* 0x000fca0003800000 */
[----:B------:R-:W-:Y:S01]  /*28e0*/  ISETP.GE.AND P0, PT, R34, c[0x0][0x27c], PT ;  /* 0x00009f0022007a0c */ /* 0x000fe20003f06270 */
[----:B-1----:R-:W1:-:S12]  /*28f0*/  LDS.128 R8, [R84+0x4000] ;  /* 0x0040000054087984 */ /* 0x002e580000000c00 */
[----:B------:R-:W-:Y:S02]  /*2900*/  @!P0 SHF.R.U64 R3, R46, 0x10, R47 ;  /* 0x000000102e038819 */ /* 0x000fe4000000122f */
[--C-:B------:R-:W-:Y:S02]  /*2910*/  @!P0 SHF.R.U64 R0, R12, 0x10, R13.reuse ;  /* 0x000000100c008819 */ /* 0x100fe4000000120d */
[----:B------:R-:W-:Y:S02]  /*2920*/  @!P0 SHF.R.U32.HI R2, RZ, 0x10, R13 ;  /* 0x00000010ff028819 */ /* 0x000fe4000001160d */
[----:B------:R-:W-:Y:S02]  /*2930*/  @!P0 PRMT R13, R54, 0x5410, R3 ;  /* 0x00005410360d8816 */ /* 0x000fe40000000003 */
[C---:B------:R-:W-:Y:S02]  /*2940*/  @!P0 PRMT R0, R22.reuse, 0x5432, R0 ;  /* 0x0000543216008816 */ /* 0x040fe40000000000 */
[----:B------:R-:W-:Y:S01]  /*2950*/  @!P0 PRMT R5, R22, 0x5410, R2 ;  /* 0x0000541016058816 */ /* 0x000fe20000000002 */
[C---:B------:R-:W-:Y:S01]  /*2960*/  @!P0 IMAD.U32 R7, R13.reuse, 0x10000, RZ ;  /* 0x000100000d078824 */ /* 0x040fe200078e00ff */
[----:B------:R-:W-:Y:S01]  /*2970*/  @!P0 SHF.R.U32.HI R15, RZ, 0x10, R47 ;  /* 0x00000010ff0f8819 */ /* 0x000fe2000001162f */
[C---:B------:R-:W-:Y:S01]  /*2980*/  @!P0 IMAD.U32 R6, R0.reuse, 0x10000, RZ ;  /* 0x0001000000068824 */ /* 0x040fe200078e00ff */
        /* <DEDUP_REMOVED lines=22> */
[----:B------:R-:W-:Y:S01]  /*2af0*/  @!P0 FMUL.FTZ R32, R3, R7 ;  /* 0x0000000703208220 */ /* 0x000fe20000410000 */
[----:B------:R-:W-:Y:S01]  /*2b00*/  @!P0 LOP3.LUT R5, R5, 0xffff0000, RZ, 0xc0, !PT ;  /* 0xffff000005058812 */ /* 0x000fe200078ec0ff */
        /* <DEDUP_REMOVED lines=16> */
.L_x_71:
[----:B------:R-:W-:Y:S05]  /*2c10*/  BSYNC B0 ;  /* 0x0000000000007941 */ /* 0x000fea0003800000 */
.L_x_70:
        /* <DEDUP_REMOVED lines=9> */
[----:B------:R-:W-:Y:S02]  /*2cb0*/  @!P0 PRMT R13, R55, 0x5410, R13 ;  /* 0x00005410370d8816 */ /* 0x000fe4000000000d */
        /* <DEDUP_REMOVED lines=44> */
.L_x_73:
[----:B------:R-:W-:Y:S05]  /*2f80*/  BSYNC B0 ;  /* 0x0000000000007941 */ /* 0x000fea0003800000 */
.L_x_72:
        /* <DEDUP_REMOVED lines=54> */
.L_x_75:
[----:B------:R-:W-:Y:S05]  /*32f0*/  BSYNC B0 ;  /* 0x0000000000007941 */ /* 0x000fea0003800000 */
.L_x_74:
[----:B------:R-:W-:-:S13]  /*3300*/  ISETP.GE.AND P0, PT, R91, c[0x0][0x1d4], PT ;  /* 0x000075005b007a0c */ /* 0x000fda0003f06270 */
        /* <DEDUP_REMOVED lines=51> */
[----:B------:R1:W-:Y:S01]  /*3640*/  STG.E.128 [R58.64+0xa0], R8 ;  /* 0x0000a0083a007986 */ /* 0x0003e2000c101d06 */
[----:B------:R-:W-:-:S05]  /*3650*/  BRA `(.L_x_65) ;  /* 0x00001bc000007947 */ /* 0x000fca0003800000 */
.L_x_62:
        /* <DEDUP_REMOVED lines=36> */
[----:B------:R1:W5:Y:S04]  /*38a0*/  @!P0 LDG.E.128 R4, [R8.64] ;  /* 0x0000000608048981 */ /* 0x000368000c1e1d00 */
[----:B------:R1:W5:Y:S01]  /*38b0*/  @!P0 LDG.E.128 R40, [R2.64] ;  /* 0x0000000602288981 */ /* 0x000362000c1e1d00 */
[----:B------:R-:W-:-:S13]  /*38c0*/  ISETP.GE.AND P0, PT, R27, c[0x0][0x27c], PT ;  /* 0x00009f001b007a0c */ /* 0x000fda0003f06270 */
[----:B------:R1:W5:Y:S04]  /*38d0*/  @!P0 LDG.E.128 R16, [R8.64+0x20] ;  /* 0x0000200608108981 */ /* 0x000368000c1e1d00 */
[----:B------:R1:W5:Y:S01]  /*38e0*/  @!P0 LDG.E.128 R56, [R2.64+0x20] ;  /* 0x0000200602388981 */ /* 0x000362000c1e1d00 */
[----:B------:R-:W-:-:S13]  /*38f0*/  ISETP.GE.AND P0, PT, R26, c[0x0][0x27c], PT ;  /* 0x00009f001a007a0c */ /* 0x000fda0003f06270 */
[----:B------:R1:W5:Y:S04]  /*3900*/  @!P0 LDG.E.128 R20, [R8.64+0x40] ;  /* 0x0000400608148981 */ /* 0x000368000c1e1d00 */
[----:B------:R1:W5:Y:S02]  /*3910*/  @!P0 LDG.E.128 R60, [R2.64+0x40] ;  /* 0x00004006023c8981 */ /* 0x000364000c1e1d00 */
.L_x_77:
[----:B------:R-:W-:Y:S05]  /*3920*/  BSYNC B0 ;  /* 0x0000000000007941 */ /* 0x000fea0003800000 */
.L_x_76:
[----:B------:R-:W-:Y:S04]  /*3930*/  IADD3 R80, P0, R146, R10, RZ ;  /* 0x0000000a92507210 */ /* 0x000fe80007f1e0ff */
[----:B------:R-:W-:Y:S01]  /*3940*/  IADD3.X R79, R118, R12, RZ, P0, !PT ;  /* 0x0000000c764f7210 */ /* 0x000fe200007fe4ff */
        /* <DEDUP_REMOVED lines=25> */
[----:B------:R-:W-:Y:S02]  /*3ae0*/  PRMT R65, R3, 0x5410, R8 ;  /* 0x0000541003417816 */ /* 0x000fe40000000008 */
[----:B------:R-:W-:Y:S01]  /*3af0*/  PRMT R64, R2, 0x5410, R0 ;  /* 0x0000541002407816 */ /* 0x000fe20000000000 */
[----:B------:R-:W-:-:S05]  /*3b00*/  @P0 BRA `(.L_x_79) ;  /* 0x0000076000000947 */ /* 0x000fca0003800000 */
[----:B------:R-:W-:Y:S01]  /*3b10*/  ISETP.GE.AND P2, PT, R98, c[0x0][0x1d4], PT ;  /* 0x0000750062007a0c */ /* 0x000fe20003f46270 */
[----:B------:R-:W-:Y:S01]  /*3b20*/  LDS.128 R12, [R121+0x3100] ;  /* 0x00310000790c7984 */ /* 0x000fe20000000c00 */
[----:B------:R-:W-:Y:S01]  /*3b30*/  IADD3 R0, P1, P0, R86, R80, R117 ;  /* 0x0000005056007210 */ /* 0x000fe2000783e075 */
[----:B------:R-:W-:Y:S01]  /*3b40*/  IMAD.MOV.U32 R9, RZ, RZ, R4 ;  /* 0x000000ffff097224 */ /* 0x000fe200078e0004 */
[----:B------:R-:W-:Y:S01]  /*3b50*/  MOV R39, R42 ;  /* 0x0000002a00277202 */ /* 0x000fe20000000f00 */
[----:B------:R-:W-:Y:S01]  /*3b60*/  IMAD.MOV.U32 R47, RZ, RZ, R41 ;  /* 0x000000ffff2f7224 */ /* 0x000fe200078e0029 */
[-C--:B------:R-:W-:Y:S01]  /*3b70*/  IADD3.X R3, R88, R79.reuse, R132, P1, P0 ;  /* 0x0000004f58037210 */ /* 0x080fe20000fe0484 */
[----:B------:R-:W-:Y:S02]  /*3b80*/  IMAD.MOV.U32 R45, RZ, RZ, R40 ;  /* 0x000000ffff2d7224 */ /* 0x000fe400078e0028 */
[----:B------:R-:W1:Y:S04]  /*3b90*/  LDS.128 R52, [R129+0x3100] ;  /* 0x0031000081347984 */ /* 0x000e680000000c00 */
[----:B------:R-:W-:Y:S04]  /*3ba0*/  @!P2 IADD3 R2, P1, P0, R86, R80, R98 ;  /* 0x000000505602a210 */ /* 0x000fe8000783e062 */
[----:B------:R-:W-:Y:S02]  /*3bb0*/  @!P2 IADD3.X R8, R88, R79, R124, P1, P0 ;  /* 0x0000004f5808a210 */ /* 0x000fe40000fe047c */
[C---:B------:R-:W-:Y:S04]  /*3bc0*/  LEA R74, P0, R0.reuse, c[0x0][0x1c8], 0x1 ;  /* 0x00007200004a7a11 */ /* 0x040fe800078008ff */
[----:B------:R-:W-:Y:S01]  /*3bd0*/  LEA.HI.X R75, R0, c[0x0][0x1cc], R3, 0x1, P0 ;  /* 0x00007300004b7a11 */ /* 0x000fe200000f0c03 */
[----:B------:R-:W-:Y:S01]  /*3be0*/  IMAD.MOV.U32 R3, RZ, RZ, R6 ;  /* 0x000000ffff037224 */ /* 0x000fe200078e0006 */
[C---:B------:R-:W-:Y:S04]  /*3bf0*/  @!P2 LEA R72, P0, R2.reuse, c[0x0][0x1c8], 0x1 ;  /* 0x000072000248aa11 */ /* 0x040fe800078008ff */
[----:B------:R-:W-:Y:S01]  /*3c00*/  @!P2 LEA.HI.X R73, R2, c[0x0][0x1cc], R8, 0x1, P0 ;  /* 0x000073000249aa11 */ /* 0x000fe200000f0c08 */
[----:B------:R-:W-:Y:S01]  /*3c10*/  IMAD.MOV.U32 R8, RZ, RZ, R5 ;  /* 0x000000ffff087224 */ /* 0x000fe200078e0005 */
[----:B------:R-:W-:Y:S01]  /*3c20*/  ISETP.GE.AND P0, PT, R24, c[0x0][0x27c], PT ;  /* 0x00009f0018007a0c */ /* 0x000fe20003f06270 */
[----:B------:R-:W-:-:S12]  /*3c30*/  IMAD.MOV.U32 R2, RZ, RZ, R7 ;  /* 0x000000ffff027224 */ /* 0x000fd800078e0007 */
[----:B------:R-:W-:Y:S02]  /*3c40*/  @!P0 SHF.R.U32.HI R0, RZ, 0x10, R7 ;  /* 0x00000010ff008819 */ /* 0x000fe40000011607 */
[----:B------:R-:W-:Y:S02]  /*3c50*/  @!P0 SHF.R.U32.HI R38, RZ, 0x10, R43 ;  /* 0x00000010ff268819 */ /* 0x000fe4000001162b */
[----:B------:R-:W-:Y:S02]  /*3c60*/  @!P0 SHF.R.U64 R46, R40, 0x10, R41 ;  /* 0x00000010282e8819 */ /* 0x000fe40000001229 */
[C---:B-1----:R-:W-:Y:S02]  /*3c70*/  @!P0 SHF.L.U32 R49, R55.reuse, 0x10, RZ ;  /* 0x0000001037318819 */ /* 0x042fe400000006ff */
[----:B------:R-:W-:Y:S02]  /*3c80*/  @!P0 LOP3.LUT R51, R55, 0xffff0000, RZ, 0xc0, !PT ;  /* 0xffff000037338812 */ /* 0x000fe400078ec0ff */
[----:B------:R-:W-:Y:S02]  /*3c90*/  @!P0 PRMT R45, R45, 0x5410, R46 ;  /* 0x000054102d2d8816 */ /* 0x000fe4000000002e */
[----:B------:R-:W-:Y:S02]  /*3ca0*/  @!P0 SHF.R.U64 R40, R42, 0x10, R43 ;  /* 0x000000102a288819 */ /* 0x000fe4000000122b */
[----:B------:R-:W-:Y:S02]  /*3cb0*/  @!P0 SHF.R.U64 R10, R4, 0x10, R5 ;  /* 0x00000010040a8819 */ /* 0x000fe40000001205 */
[----:B------:R-:W-:Y:S01]  /*3cc0*/  @!P0 SHF.R.U32.HI R44, RZ, 0x10, R41 ;  /* 0x00000010ff2c8819 */ /* 0x000fe20000011629 */
[----:B------:R-:W-:Y:S01]  /*3cd0*/  IMAD.MOV.U32 R41, RZ, RZ, R43 ;  /* 0x000000ffff297224 */ /* 0x000fe200078e002b */
[----:B------:R-:W-:Y:S02]  /*3ce0*/  @!P0 LOP3.LUT R43, R53, 0xffff0000, RZ, 0xc0, !PT ;  /* 0xffff0000352b8812 */ /* 0x000fe400078ec0ff */
[----:B------:R-:W-:Y:S02]  /*3cf0*/  @!P0 PRMT R44, R47, 0x5410, R44 ;  /* 0x000054102f2c8816 */ /* 0x000fe4000000002c */
[----:B------:R-:W-:Y:S02]  /*3d00*/  @!P0 LOP3.LUT R47, R54, 0xffff0000, RZ, 0xc0, !PT ;  /* 0xffff0000362f8812 */ /* 0x000fe400078ec0ff */
[----:B------:R-:W-:Y:S01]  /*3d10*/  @!P0 PRMT R50, R41, 0x5410, R38 ;  /* 0x0000541029328816 */ /* 0x000fe20000000026 */
[----:B------:R-:W-:Y:S01]  /*3d20*/  @!P0 IMAD.U32 R41, R53, 0x10000, RZ ;  /* 0x0001000035298824 */ /* 0x000fe200078e00ff */
[----:B------:R-:W-:Y:S01]  /*3d30*/  @!P0 PRMT R46, R39, 0x5410, R40 ;  /* 0x00005410272e8816 */ /* 0x000fe20000000028 */
[C---:B------:R-:W-:Y:S01]  /*3d40*/  @!P0 IMAD.U32 R40, R44.reuse, 0x10000, RZ ;  /* 0x000100002c288824 */ /* 0x040fe200078e00ff */
[----:B------:R-:W-:Y:S02]  /*3d50*/  @!P0 LOP3.LUT R42, R44, 0xffff0000, RZ, 0xc0, !PT ;  /* 0xffff00002c2a8812 */ /* 0x000fe400078ec0ff */
[----:B------:R-:W-:Y:S02]  /*3d60*/  @!P0 SHF.R.U32.HI R4, RZ, 0x10, R5 ;  /* 0x00000010ff048819 */ /* 0x000fe40000011605 */
[----:B------:R-:W-:Y:S02]  /*3d70*/  @!P0 SHF.R.U64 R5, R6, 0x10, R7 ;  /* 0x0000001006058819 */ /* 0x000fe40000001207 */
[----:B------:R-:W-:Y:S02]  /*3d80*/  @!P0 PRMT R7, R9, 0x5410, R10 ;  /* 0x0000541009078816 */ /* 0x000fe4000000000a */
[----:B------:R-:W-:Y:S02]  /*3d90*/  @!P0 SHF.L.U32 R9, R52, 0x10, RZ ;  /* 0x0000001034098819 */ /* 0x000fe400000006ff */
[----:B------:R-:W-:Y:S01]  /*3da0*/  @!P0 PRMT R10, R2, 0x5410, R0 ;  /* 0x00005410020a8816 */ /* 0x000fe20000000000 */
[----:B------:R-:W-:Y:S01]  /*3db0*/  @!P0 IMAD.U32 R0, R12, 0x10000, RZ ;  /* 0x000100000c008824 */ /* 0x000fe200078e00ff */
[----:B------:R-:W-:Y:S01]  /*3dc0*/  @!P0 PRMT R6, R8, 0x5410, R4 ;  /* 0x0000541008068816 */ /* 0x000fe20000000004 */
[----:B------:R-:W-:Y:S01]  /*3dd0*/  @!P0 IMAD.U32 R2, R7, 0x10000, RZ ;  /* 0x0001000007028824 */ /* 0x000fe200078e00ff */
[----:B------:R-:W-:Y:S01]  /*3de0*/  @!P0 PRMT R8, R3, 0x5410, R5 ;  /* 0x0000541003088816 */ /* 0x000fe20000000005 */
[----:B------:R-:W-:Y:S01]  /*3df0*/  @!P0 IMAD.U32 R5, R45, 0x10000, RZ ;  /* 0x000100002d058824 */ /* 0x000fe200078e00ff */
[----:B------:R-:W-:Y:S01]  /*3e00*/  @!P0 SHF.L.U32 R3, R13, 0x10, RZ ;  /* 0x000000100d038819 */ /* 0x000fe200000006ff */
[C---:B------:R-:W-:Y:S01]  /*3e10*/  @!P0 IMAD.U32 R4, R6.reuse, 0x10000, RZ ;  /* 0x0001000006048824 */ /* 0x040fe200078e00ff */
[----:B------:R-:W-:Y:S01]  /*3e20*/  @!P0 LOP3.LUT R6, R6, 0xffff0000, RZ, 0xc0, !PT ;  /* 0xffff000006068812 */ /* 0x000fe200078ec0ff */
[C---:B------:R-:W-:Y:S01]  /*3e30*/  @!P0 FMUL.FTZ R38, R0.reuse, R5 ;  /* 0x0000000500268220 */ /* 0x040fe20000410000 */
[----:B------:R-:W-:Y:S01]  /*3e40*/  @!P0 LOP3.LUT R7, R7, 0xffff0000, RZ, 0xc0, !PT ;  /* 0xffff000007078812 */ /* 0x000fe200078ec0ff */
[----:B------:R-:W-:Y:S02]  /*3e50*/  @!P0 FMUL.FTZ R0, R0, R2 ;  /* 0x0000000200008220 */ /* 0x000fe40000410000 */
[----:B------:R-:W-:Y:S02]  /*3e60*/  @!P0 FMUL.FTZ R39, R3, R40 ;  /* 0x0000002803278220 */ /* 0x000fe40000410000 */
[----:B------:R-:W-:Y:S01]  /*3e70*/  @!P0 FFMA.FTZ R82, R9, R2, -R38 ;  /* 0x0000000209528223 */ /* 0x000fe20000010826 */
[----:B------:R-:W-:Y:S01]  /*3e80*/  @!P0 LOP3.LUT R2, R13, 0xffff0000, RZ, 0xc0, !PT ;  /* 0xffff00000d028812 */ /* 0x000fe200078ec0ff */
[----:B------:R-:W-:Y:S01]  /*3e90*/  @!P0 FFMA.FTZ R0, R5, R9, R0 ;  /* 0x0000000905008223 */ /* 0x000fe20000010000 */
[----:B------:R-:W-:Y:S01]  /*3ea0*/  @!P0 LOP3.LUT R5, R12, 0xffff0000, RZ, 0xc0, !PT ;  /* 0xffff00000c058812 */ /* 0x000fe200078ec0ff */
[----:B------:R-:W-:Y:S01]  /*3eb0*/  @!P0 FFMA.FTZ R81, R41, R4, -R39 ;  /* 0x0000000429518223 */ /* 0x000fe20000010827 */
[----:B------:R-:W-:Y:S01]  /*3ec0*/  @!P0 LOP3.LUT R39, R52, 0xffff0000, RZ, 0xc0, !PT ;  /* 0xffff000034278812 */ /* 0x000fe200078ec0ff */
[----:B------:R-:W-:Y:S01]  /*3ed0*/  @!P0 FMUL.FTZ R9, R2, R42 ;  /* 0x0000002a02098220 */ /* 0x000fe20000410000 */
[----:B------:R-:W-:Y:S01]  /*3ee0*/  @!P0 LOP3.LUT R38, R45, 0xffff0000, RZ, 0xc0, !PT ;  /* 0xffff00002d268812 */ /* 0x000fe200078ec0ff */
[----:B------:R-:W-:Y:S01]  /*3ef0*/  @!P0 FMUL.FTZ R3, R3, R4 ;  /* 0x0000000403038220 */ /* 0x000fe20000410000 */
[----:B------:R-:W-:Y:S01]  /*3f00*/  @!P0 SHF.L.U32 R45, R54, 0x10, RZ ;  /* 0x00000010362d8819 */ /* 0x000fe200000006ff */
[----:B------:R-:W-:Y:S02]  /*3f10*/  @!P0 FMUL.FTZ R4, R2, R6 ;  /* 0x0000000602048220 */ /* 0x000fe40000410000 */
[----:B------:R-:W-:Y:S02]  /*3f20*/  @!P0 FMUL.FTZ R44, R5, R38 ;  /* 0x00000026052c8220 */ /* 0x000fe40000410000 */
[----:B------:R-:W-:Y:S01]  /*3f30*/  @!P0 FFMA.FTZ R78, R43, R6, -R9 ;  /* 0x000000062b4e8223 */ /* 0x000fe20000010809 */
[----:B------:R-:W-:Y:S01]  /*3f40*/  @!P0 LOP3.LUT R6, R14, 0xffff0000, RZ, 0xc0, !PT ;  /* 0xffff00000e068812 */ /* 0x000fe200078ec0ff */
[-C--:B------:R-:W-:Y:S02]  /*3f50*/  @!P0 FFMA.FTZ R76, R39, R7.reuse, -R44 ;  /* 0x00000007274c8223 */ /* 0x080fe4000001082c */
[C---:B------:R-:W-:Y:S01]  /*3f60*/  @!P0 IMAD.U32 R44, R46.reuse, 0x10000, RZ ;  /* 0x000100002e2c8824 */ /* 0x040fe200078e00ff */
[----:B------:R-:W-:Y:S01]  /*3f70*/  @!P0 LOP3.LUT R46, R46, 0xffff0000, RZ, 0xc0, !PT ;  /* 0xffff00002e2e8812 */ /* 0x000fe200078ec0ff */
[----:B------:R-:W-:Y:S02]  /*3f80*/  @!P0 FMUL.FTZ R2, R5, R7 ;  /* 0x0000000705028220 */ /* 0x000fe40000410000 */
[----:B------:R-:W-:Y:S02]  /*3f90*/  @!P0 IMAD.U32 R5, R14, 0x10000, RZ ;  /* 0x000100000e058824 */ /* 0x000fe400078e00ff */
[C---:B------:R-:W-:Y:S01]  /*3fa0*/  @!P0 IMAD.U32 R7, R8.reuse, 0x10000, RZ ;  /* 0x0001000008078824 */ /* 0x040fe200078e00ff */
[----:B------:R-:W-:Y:S01]  /*3fb0*/  @!P0 LOP3.LUT R8, R8, 0xffff0000, RZ, 0xc0, !PT ;  /* 0xffff000008088812 */ /* 0x000fe200078ec0ff */
[C---:B------:R-:W-:Y:S02]  /*3fc0*/  @!P0 FMUL.FTZ R48, R6.reuse, R46 ;  /* 0x0000002e06308220 */ /* 0x040fe40000410000 */
[----:B------:R-:W-:Y:S02]  /*3fd0*/  @!P0 FMUL.FTZ R9, R5, R44 ;  /* 0x0000002c05098220 */ /* 0x000fe40000410000 */
[-C--:B------:R-:W-:Y:S02]  /*3fe0*/  @!P0 FMUL.FTZ R6, R6, R8.reuse ;  /* 0x0000000806068220 */ /* 0x080fe40000410000 */
[----:B------:R-:W-:Y:S01]  /*3ff0*/  @!P0 FFMA.FTZ R70, R47, R8, -R48 ;  /* 0x000000082f468223 */ /* 0x000fe20000010830 */
[----:B------:R-:W-:Y:S01]  /*4000*/  @!P0 LOP3.LUT R8, R15, 0xffff0000, RZ, 0xc0, !PT ;  /* 0xffff00000f088812 */ /* 0x000fe200078ec0ff */
[C---:B------:R-:W-:Y:S01]  /*4010*/  @!P0 IMAD.U32 R48, R50.reuse, 0x10000, RZ ;  /* 0x0001000032308824 */ /* 0x040fe200078e00ff */
[----:B------:R-:W-:Y:S01]  /*4020*/  @!P0 LOP3.LUT R50, R50, 0xffff0000, RZ, 0xc0, !PT ;  /* 0xffff000032328812 */ /* 0x000fe200078ec0ff */
[-C--:B------:R-:W-:Y:S02]  /*4030*/  @!P0 FMUL.FTZ R5, R5, R7.reuse ;  /* 0x0000000705058220 */ /* 0x080fe40000410000 */
[----:B------:R-:W-:Y:S02]  /*4040*/  @!P0 FFMA.FTZ R71, R45, R7, -R9 ;  /* 0x000000072d478223 */ /* 0x000fe40000010809 */
[----:B------:R-:W-:Y:S02]  /*4050*/  @!P0 IMAD.U32 R7, R15, 0x10000, RZ ;  /* 0x000100000f078824 */ /* 0x000fe400078e00ff */
[C---:B------:R-:W-:Y:S01]  /*4060*/  @!P0 IMAD.U32 R9, R10.reuse, 0x10000, RZ ;  /* 0x000100000a098824 */ /* 0x040fe200078e00ff */
[----:B------:R-:W-:Y:S01]  /*4070*/  @!P0 LOP3.LUT R10, R10, 0xffff0000, RZ, 0xc0, !PT ;  /* 0xffff00000a0a8812 */ /* 0x000fe200078ec0ff */
[----:B------:R-:W-:Y:S01]  /*4080*/  @!P0 FFMA.FTZ R2, R38, R39, R2 ;  /* 0x0000002726028223 */ /* 0x000fe20000010002 */
[----:B------:R-:W-:Y:S01]  /*4090*/  @!P0 F2FP.BF16.PACK_AB R38, R70, R71 ;  /* 0x000000474626823e */ /* 0x000fe200000010ff */
[----:B------:R-:W-:Y:S02]  /*40a0*/  @!P0 FMUL.FTZ R68, R7, R48 ;  /* 0x0000003007448220 */ /* 0x000fe40000410000 */
[----:B------:R-:W-:Y:S01]  /*40b0*/  @!P0 FMUL.FTZ R69, R8, R50 ;  /* 0x0000003208458220 */ /* 0x000fe20000410000 */
[----:B------:R-:W-:Y:S01]  /*40c0*/  @!P0 F2FP.BF16.PACK_AB R0, R2, R0 ;  /* 0x000000000200823e */ /* 0x000fe200000010ff */
[----:B------:R-:W-:Y:S02]  /*40d0*/  @!P0 FFMA.FTZ R3, R40, R41, R3 ;  /* 0x0000002928038223 */ /* 0x000fe40000010003 */
[----:B------:R-:W-:Y:S02]  /*40e0*/  @!P0 FFMA.FTZ R4, R42, R43, R4 ;  /* 0x0000002b2a048223 */ /* 0x000fe40000010004 */
[----:B------:R-:W-:Y:S02]  /*40f0*/  @!P0 FFMA.FTZ R68, R49, R9, -R68 ;  /* 0x0000000931448223 */ /* 0x000fe40000010844 */
[----:B------:R-:W-:Y:S01]  /*4100*/  @!P0 FFMA.FTZ R69, R51, R10, -R69 ;  /* 0x0000000a33458223 */ /* 0x000fe20000010845 */
[----:B------:R-:W-:Y:S01]  /*4110*/  @!P0 F2FP.BF16.PACK_AB R3, R4, R3 ;  /* 0x000000030403823e */ /* 0x000fe200000010ff */
[----:B------:R-:W-:Y:S01]  /*4120*/  @!P0 FMUL.FTZ R7, R7, R9 ;  /* 0x0000000907078220 */ /* 0x000fe20000410000 */
[----:B------:R-:W-:Y:S01]  /*4130*/  @!P0 F2FP.BF16.PACK_AB R9, R76, R82 ;  /* 0x000000524c09823e */ /* 0x000fe200000010ff */
[----:B------:R-:W-:Y:S01]  /*4140*/  @!P0 FFMA.FTZ R5, R44, R45, R5 ;  /* 0x0000002d2c058223 */ /* 0x000fe20000010005 */
[----:B------:R-:W-:Y:S01]  /*4150*/  @!P0 F2FP.BF16.PACK_AB R39, R69, R68 ;  /* 0x000000444527823e */ /* 0x000fe200000010ff */
[----:B------:R-:W-:Y:S01]  /*4160*/  @!P0 FMUL.FTZ R8, R8, R10 ;  /* 0x0000000a08088220 */ /* 0x000fe20000410000 */
[----:B------:R-:W-:Y:S01]  /*4170*/  @!P0 F2FP.BF16.PACK_AB R10, R78, R81 ;  /* 0x000000514e0a823e */ /* 0x000fe200000010ff */
[----:B------:R-:W-:Y:S01]  /*4180*/  @!P0 FFMA.FTZ R6, R46, R47, R6 ;  /* 0x0000002f2e068223 */ /* 0x000fe20000010006 */
[----:B------:R-:W-:Y:S01]  /*4190*/  @!P0 MOV R52, R9 ;  /* 0x0000000900348202 */ /* 0x000fe20000000f00 */
[----:B------:R-:W-:Y:S01]  /*41a0*/  @!P0 FFMA.FTZ R7, R48, R49, R7 ;  /* 0x0000003130078223 */ /* 0x000fe20000010007 */
[----:B------:R-:W-:Y:S01]  /*41b0*/  @!P0 MOV R55, R39 ;  /* 0x0000002700378202 */ /* 0x000fe20000000f00 */
[----:B------:R-:W-:Y:S01]  /*41c0*/  @!P0 FFMA.FTZ R8, R50, R51, R8 ;  /* 0x0000003332088223 */ /* 0x000fe20000010008 */
[----:B------:R-:W-:Y:S01]  /*41d0*/  @!P0 F2FP.BF16.PACK_AB R5, R6, R5 ;  /* 0x000000050605823e */ /* 0x000fe200000010ff */
[----:B------:R-:W-:Y:S02]  /*41e0*/  @!P0 IMAD.MOV.U32 R53, RZ, RZ, R10 ;  /* 0x000000ffff358224 */ /* 0x000fe400078e000a */
[----:B------:R-:W-:Y:S01]  /*41f0*/  @!P0 IMAD.MOV.U32 R54, RZ, RZ, R38 ;  /* 0x000000ffff368224 */ /* 0x000fe200078e0026 */
[----:B------:R-:W-:Y:S01]  /*4200*/  @!P0 F2FP.BF16.PACK_AB R7, R8, R7 ;  /* 0x000000070807823e */ /* 0x000fe200000010ff */
[----:B------:R-:W-:Y:S01]  /*4210*/  @!P0 IMAD.MOV.U32 R12, RZ, RZ, R0 ;  /* 0x000000ffff0c8224 */ /* 0x000fe200078e0000 */
[----:B------:R-:W-:Y:S01]  /*4220*/  @!P0 MOV R14, R5 ;  /* 0x00000005000e8202 */ /* 0x000fe20000000f00 */
[----:B------:R-:W-:Y:S01]  /*4230*/  @!P0 IMAD.MOV.U32 R13, RZ, RZ, R3 ;  /* 0x000000ffff0d8224 */ /* 0x000fe200078e0003 */
[----:B------:R1:W-:Y:S01]  /*4240*/  STG.E.128 [R74.64], R52 ;  /* 0x000000344a007986 */ /* 0x0003e2000c101d06 */
[----:B------:R-:W-:Y:S07]  /*4250*/  @!P0 IMAD.MOV.U32 R15, RZ, RZ, R7 ;  /* 0x000000ffff0f8224 */ /* 0x000fee00078e0007 */
[----:B------:R1:W-:Y:S02]  /*4260*/  @!P2 STG.E.128 [R72.64], R12 ;  /* 0x0000000c4800a986 */ /* 0x0003e4000c101d06 */
.L_x_79:
[----:B------:R-:W-:Y:S05]  /*4270*/  BSYNC B0 ;  /* 0x0000000000007941 */ /* 0x000fea0003800000 */
.L_x_78:
[----:B------:R-:W-:Y:S01]  /*4280*/  ISETP.GE.AND P0, PT, R27, c[0x0][0x1d4], PT ;  /* 0x000075001b007a0c */ /* 0x000fe20003f06270 */
[----:B------:R-:W-:-:S12]  /*4290*/  BSSY B0, `(.L_x_80) ;  /* 0x0000070000007945 */ /* 0x000fd80003800000 */
[----:B------:R-:W-:-:S05]  /*42a0*/  @P0 BRA `(.L_x_81) ;  /* 0x000006e000000947 */ /* 0x000fca0003800000 */
[----:B------:R-:W-:Y:S01]  /*42b0*/  ISETP.GE.AND P2, PT, R95, c[0x0][0x1d4], PT ;  /* 0x000075005f007a0c */ /* 0x000fe20003f46270 */
[----:B-1----:R-:W-:Y:S01]  /*42c0*/  LDS.128 R12, [R120+0x3100] ;  /* 0x00310000780c7984 */ /* 0x002fe20000000c00 */
[-C--:B------:R-:W-:Y:S04]  /*42d0*/  IADD3 R0, P1, P0, R86, R80.reuse, R116 ;  /* 0x0000005056007210 */ /* 0x080fe8000783e074 */
[-C--:B------:R-:W-:Y:S03]  /*42e0*/  IADD3.X R3, R88, R79.reuse, R126, P1, P0 ;  /* 0x0000004f58037210 */ /* 0x080fe60000fe047e */
[----:B------:R-:W1:Y:S04]  /*42f0*/  LDS.128 R48, [R128+0x3100] ;  /* 0x0031000080307984 */ /* 0x000e680000000c00 */
[----:B------:R-:W-:Y:S04]  /*4300*/  @!P2 IADD3 R2, P1, P0, R86, R80, R95 ;  /* 0x000000505602a210 */ /* 0x000fe8000783e05f */
[----:B------:R-:W-:Y:S02]  /*4310*/  @!P2 IADD3.X R4, R88, R79, R123, P1, P0 ;  /* 0x0000004f5804a210 */ /* 0x000fe40000fe047b */
[C---:B------:R-:W-:Y:S04]  /*4320*/  LEA R70, P0, R0.reuse, c[0x0][0x1c8], 0x1 ;  /* 0x0000720000467a11 */ /* 0x040fe800078008ff */
[----:B------:R-:W-:Y:S02]  /*4330*/  LEA.HI.X R71, R0, c[0x0][0x1cc], R3, 0x1, P0 ;  /* 0x0000730000477a11 */ /* 0x000fe400000f0c03 */
[C---:B------:R-:W-:Y:S04]  /*4340*/  @!P2 LEA R68, P0, R2.reuse, c[0x0][0x1c8], 0x1 ;  /* 0x000072000244aa11 */ /* 0x040fe800078008ff */
[----:B------:R-:W-:Y:S02]  /*4350*/  @!P2 LEA.HI.X R69, R2, c[0x0][0x1cc], R4, 0x1, P0 ;  /* 0x000073000245aa11 */ /* 0x000fe400000f0c04 */
[----:B------:R-:W-:-:S13]  /*4360*/  ISETP.GE.AND P0, PT, R27, c[0x0][0x27c], PT ;  /* 0x00009f001b007a0c */ /* 0x000fda0003f06270 */
[----:B------:R-:W-:Y:S02]  /*4370*/  @!P0 SHF.R.U32.HI R3, RZ, 0x10, R17 ;  /* 0x00000010ff038819 */ /* 0x000fe40000011611 */
[----:B------:R-:W-:Y:S02]  /*4380*/  @!P0 SHF.R.U64 R2, R18, 0x10, R19 ;  /* 0x0000001012028819 */ /* 0x000fe40000001213 */
[----:B------:R-:W-:Y:S01]  /*4390*/  @!P0 SHF.R.U64 R5, R56, 0x10, R57 ;  /* 0x0000001038058819 */ /* 0x000fe20000001239 */
[----:B-1----:R-:W-:Y:S01]  /*43a0*/  @!P0 IMAD.U32 R10, R48, 0x10000, RZ ;  /* 0x00010000300a8824 */ /* 0x002fe200078e00ff */
[C---:B------:R-:W-:Y:S01]  /*43b0*/  @!P0 LOP3.LUT R45, R51.reuse, 0xffff0000, RZ, 0xc0, !PT ;  /* 0xffff0000332d8812 */ /* 0x040fe200078ec0ff */
[----:B------:R-:W-:Y:S01]  /*43c0*/  @!P0 IMAD.U32 R43, R51, 0x10000, RZ ;  /* 0x00010000332b8824 */ /* 0x000fe200078e00ff */
[C---:B------:R-:W-:Y:S01]  /*43d0*/  @!P0 LOP3.LUT R41, R50.reuse, 0xffff0000, RZ, 0xc0, !PT ;  /* 0xffff000032298812 */ /* 0x040fe200078ec0ff */
[----:B------:R-:W-:Y:S01]  /*43e0*/  @!P0 IMAD.U32 R39, R50, 0x10000, RZ ;  /* 0x0001000032278824 */ /* 0x000fe200078e00ff */
[----:B------:R-:W-:Y:S01]  /*43f0*/  @!P0 PRMT R9, R28, 0x5432, R2 ;  /* 0x000054321c098816 */ /* 0x000fe20000000002 */
[----:B------:R-:W-:Y:S01]  /*4400*/  @!P0 IMAD.U32 R2, R12, 0x10000, RZ ;  /* 0x000100000c028824 */ /* 0x000fe200078e00ff */
[----:B------:R-:W-:Y:S02]  /*4410*/  @!P0 SHF.R.U64 R0, R16, 0x10, R17 ;  /* 0x0000001010008819 */ /* 0x000fe40000001211 */
[----:B------:R-:W-:Y:S02]  /*4420*/  @!P0 PRMT R16, R64, 0x5410, R5 ;  /* 0x0000541040108816 */ /* 0x000fe40000000005 */
[C---:B------:R-:W-:Y:S02]  /*4430*/  @!P0 PRMT R5, R11.reuse, 0x5410, R3 ;  /* 0x000054100b058816 */ /* 0x040fe40000000003 */
[----:B------:R-:W-:Y:S02]  /*4440*/  @!P0 LOP3.LUT R3, R12, 0xffff0000, RZ, 0xc0, !PT ;  /* 0xffff00000c038812 */ /* 0x000fe400078ec0ff */
[----:B------:R-:W-:Y:S02]  /*4450*/  @!P0 SHF.R.U32.HI R8, RZ, 0x10, R59 ;  /* 0x00000010ff088819 */ /* 0x000fe4000001163b */
[----:B------:R-:W-:Y:S02]  /*4460*/  @!P0 SHF.R.U32.HI R6, RZ, 0x10, R57 ;  /* 0x00000010ff068819 */ /* 0x000fe40000011639 */
[----:B------:R-:W-:Y:S02]  /*4470*/  @!P0 SHF.R.U32.HI R4, RZ, 0x10, R19 ;  /* 0x00000010ff048819 */ /* 0x000fe40000011613 */
[----:B------:R-:W-:Y:S02]  /*4480*/  @!P0 PRMT R0, R11, 0x5432, R0 ;  /* 0x000054320b008816 */ /* 0x000fe40000000000 */
[C---:B------:R-:W-:Y:S02]  /*4490*/  @!P0 LOP3.LUT R11, R16.reuse, 0xffff0000, RZ, 0xc0, !PT ;  /* 0xffff0000100b8812 */ /* 0x040fe400078ec0ff */
[----:B------:R-:W-:Y:S01]  /*44a0*/  @!P0 PRMT R38, R65, 0x5410, R8 ;  /* 0x0000541041268816 */ /* 0x000fe20000000008 */
[----:B------:R-:W-:Y:S01]  /*44b0*/  @!P0 IMAD.U32 R8, R16, 0x10000, RZ ;  /* 0x0001000010088824 */ /* 0x000fe200078e00ff */
[----:B------:R-:W-:Y:S01]  /*44c0*/  @!P0 LOP3.LUT R16, R48, 0xffff0000, RZ, 0xc0, !PT ;  /* 0xffff000030108812 */ /* 0x000fe200078ec0ff */
[----:B------:R-:W-:Y:S01]  /*44d0*/  @!P0 FMUL.FTZ R18, R3, R11 ;  /* 0x0000000b03128220 */ /* 0x000fe20000410000 */
[----:B------:R-:W-:Y:S01]  /*44e0*/  @!P0 PRMT R19, R64, 0x5432, R6 ;  /* 0x0000543240138816 */ /* 0x000fe20000000006 */
[----:B------:R-:W-:Y:S01]  /*44f0*/  @!P0 FMUL.FTZ R17, R2, R8 ;  /* 0x0000000802118220 */ /* 0x000fe20000410000 */
[----:B------:R-:W-:Y:S01]  /*4500*/  @!P0 PRMT R6, R28, 0x5410, R4 ;  /* 0x000054101c068816 */ /* 0x000fe20000000004 */
[----:B------:R-:W-:Y:S01]  /*4510*/  @!P0 IMAD.U32 R42, R38, 0x10000, RZ ;  /* 0x00010000262a8824 */ /* 0x000fe200078e00ff */
[C---:B------:R-:W-:Y:S02]  /*4520*/  @!P0 LOP3.LUT R28, R49.reuse, 0xffff0000, RZ, 0xc0, !PT ;  /* 0xffff0000311c8812 */ /* 0x040fe400078ec0ff */
[----:B------:R-:W-:Y:S02]  /*4530*/  @!P0 LOP3.LUT R4, R0, 0xffff0000, RZ, 0xc0, !PT ;  /* 0xffff000000048812 */ /* 0x000fe400078ec0ff */
[----:B------:R-:W-:Y:S02]  /*4540*/  @!P0 LOP3.LUT R44, R38, 0xffff0000, RZ, 0xc0, !PT ;  /* 0xffff0000262c8812 */ /* 0x000fe400078ec0ff */
[----:B------:R-:W-:Y:S01]  /*4550*/  @!P0 SHF.R.U64 R7, R58, 0x10, R59 ;  /* 0x000000103a078819 */ /* 0x000fe2000000123b */
[-C--:B------:R-:W-:Y:S02]  /*4560*/  @!P0 FFMA.FTZ R56, R16, R4.reuse, -R18 ;  /* 0x0000000410388223 */ /* 0x080fe40000010812 */
[----:B------:R-:W-:Y:S01]  /*4570*/  @!P0 IMAD.U32 R18, R49, 0x10000, RZ ;  /* 0x0001000031128824 */ /* 0x000fe200078e00ff */
[----:B------:R-:W-:Y:S01]  /*4580*/  @!P0 PRMT R40, R65, 0x5432, R7 ;  /* 0x0000543241288816 */ /* 0x000fe20000000007 */
[----:B------:R-:W-:Y:S04]  /*4590*/  @!P0 IMAD.U32 R7, R0, 0x10000, RZ ;  /* 0x0001000000078824 */ /* 0x000fe800078e00ff */
[-C--:B------:R-:W-:Y:S02]  /*45a0*/  @!P0 FMUL.FTZ R0, R2, R7.reuse ;  /* 0x0000000702008220 */ /* 0x080fe40000410000 */
[----:B------:R-:W-:Y:S01]  /*45b0*/  @!P0 FFMA.FTZ R57, R10, R7, -R17 ;  /* 0x000000070a398223 */ /* 0x000fe20000010811 */
[----:B------:R-:W-:Y:S01]  /*45c0*/  @!P0 SHF.L.U32 R17, R19, 0x10, RZ ;  /* 0x0000001013118819 */ /* 0x000fe200000006ff */
[----:B------:R-:W-:Y:S01]  /*45d0*/  @!P0 FMUL.FTZ R2, R3, R4 ;  /* 0x0000000403028220 */ /* 0x000fe20000410000 */
[C---:B------:R-:W-:Y:S01]  /*45e0*/  @!P0 LOP3.LUT R4, R13.reuse, 0xffff0000, RZ, 0xc0, !PT ;  /* 0xffff00000d048812 */ /* 0x040fe200078ec0ff */
[----:B------:R-:W-:Y:S01]  /*45f0*/  @!P0 IMAD.U32 R3, R13, 0x10000, RZ ;  /* 0x000100000d038824 */ /* 0x000fe200078e00ff */
[----:B------:R-:W-:Y:S01]  /*4600*/  @!P0 LOP3.LUT R19, R19, 0xffff0000, RZ, 0xc0, !PT ;  /* 0xffff000013138812 */ /* 0x000fe200078ec0ff */
[C---:B------:R-:W-:Y:S01]  /*4610*/  @!P0 IMAD.U32 R7, R5.reuse, 0x10000, RZ ;  /* 0x0001000005078824 */ /* 0x040fe200078e00ff */
[----:B------:R-:W-:Y:S01]  /*4620*/  @!P0 LOP3.LUT R5, R5, 0xffff0000, RZ, 0xc0, !PT ;  /* 0xffff000005058812 */ /* 0x000fe200078ec0ff */
[----:B------:R-:W-:Y:S02]  /*4630*/  @!P0 FFMA.FTZ R0, R8, R10, R0 ;  /* 0x0000000a08008223 */ /* 0x000fe40000010000 */
[C---:B------:R-:W-:Y:S02]  /*4640*/  @!P0 FMUL.FTZ R10, R4.reuse, R19 ;  /* 0x00000013040a8220 */ /* 0x040fe40000410000 */
[----:B------:R-:W-:Y:S02]  /*4650*/  @!P0 FMUL.FTZ R8, R3, R17 ;  /* 0x0000001103088220 */ /* 0x000fe40000410000 */
[-C--:B------:R-:W-:Y:S02]  /*4660*/  @!P0 FMUL.FTZ R4, R4, R5.reuse ;  /* 0x0000000504048220 */ /* 0x080fe40000410000 */
[----:B------:R-:W-:Y:S01]  /*4670*/  @!P0 FFMA.FTZ R54, R28, R5, -R10 ;  /* 0x000000051c368223 */ /* 0x000fe2000001080a */
[----:B------:R-:W-:Y:S01]  /*4680*/  @!P0 LOP3.LUT R5, R15, 0xffff0000, RZ, 0xc0, !PT ;  /* 0xffff00000f058812 */ /* 0x000fe200078ec0ff */
[-C--:B------:R-:W-:Y:S02]  /*4690*/  @!P0 FMUL.FTZ R3, R3, R7.reuse ;  /* 0x0000000703038220 */ /* 0x080fe40000410000 */
[----:B------:R-:W-:Y:S01]  /*46a0*/  @!P0 FFMA.FTZ R55, R18, R7, -R8 ;  /* 0x0000000712378223 */ /* 0x000fe20000010808 */
[C---:B------:R-:W-:Y:S01]  /*46b0*/  @!P0 SHF.L.U32 R8, R6.reuse, 0x10, RZ ;  /* 0x0000001006088819 */ /* 0x040fe200000006ff */
[----:B------:R-:W-:Y:S01]  /*46c0*/  @!P0 IMAD.U32 R7, R15, 0x10000, RZ ;  /* 0x000100000f078824 */ /* 0x000fe200078e00ff */
[----:B------:R-:W-:Y:S01]  /*46d0*/  @!P0 LOP3.LUT R6, R6, 0xffff0000, RZ, 0xc0, !PT ;  /* 0xffff000006068812 */ /* 0x000fe200078ec0ff */
[----:B------:R-:W-:Y:S02]  /*46e0*/  @!P0 FMUL.FTZ R38, R5, R44 ;  /* 0x0000002c05268220 */ /* 0x000fe40000410000 */
[C---:B------:R-:W-:Y:S02]  /*46f0*/  @!P0 FMUL.FTZ R10, R7.reuse, R42 ;  /* 0x0000002a070a8220 */ /* 0x040fe40000410000 */
[-C--:B------:R-:W-:Y:S02]  /*4700*/  @!P0 FMUL.FTZ R7, R7, R8.reuse ;  /* 0x0000000807078220 */ /* 0x080fe40000410000 */
[----:B------:R-:W-:Y:S02]  /*4710*/  @!P0 FFMA.FTZ R53, R43, R8, -R10 ;  /* 0x000000082b358223 */ /* 0x000fe4000001080a */
[-C--:B------:R-:W-:Y:S02]  /*4720*/  @!P0 FMUL.FTZ R8, R5, R6.reuse ;  /* 0x0000000605088220 */ /* 0x080fe40000410000 */
[----:B------:R-:W-:Y:S01]  /*4730*/  @!P0 FFMA.FTZ R52, R45, R6, -R38 ;  /* 0x000000062d348223 */ /* 0x000fe20000010826 */
[----:B------:R-:W-:Y:S01]  /*4740*/  @!P0 LOP3.LUT R6, R14, 0xffff0000, RZ, 0xc0, !PT ;  /* 0xffff00000e068812 */ /* 0x000fe200078ec0ff */
[C---:B------:R-:W-:Y:S01]  /*4750*/  @!P0 IMAD.U32 R38, R40.reuse, 0x10000, RZ ;  /* 0x0001000028268824 */ /* 0x040fe200078e00ff */
[----:B------:R-:W-:Y:S01]  /*4760*/  @!P0 LOP3.LUT R40, R40, 0xffff0000, RZ, 0xc0, !PT ;  /* 0xffff000028288812 */ /* 0x000fe200078ec0ff */
[----:B------:R-:W-:Y:S02]  /*4770*/  @!P0 IMAD.U32 R5, R14, 0x10000, RZ ;  /* 0x000100000e058824 */ /* 0x000fe400078e00ff */
[C---:B------:R-:W-:Y:S01]  /*4780*/  @!P0 IMAD.U32 R10, R9.reuse, 0x10000, RZ ;  /* 0x00010000090a8824 */ /* 0x040fe200078e00ff */
[----:B------:R-:W-:Y:S01]  /*4790*/  @!P0 LOP3.LUT R9, R9, 0xffff0000, RZ, 0xc0, !PT ;  /* 0xffff000009098812 */ /* 0x000fe200078ec0ff */
[----:B------:R-:W-:Y:S02]  /*47a0*/  @!P0 FMUL.FTZ R46, R5, R38 ;  /* 0x00000026052e8220 */ /* 0x000fe40000410000 */
[----:B------:R-:W-:Y:S02]  /*47b0*/  @!P0 FMUL.FTZ R47, R6, R40 ;  /* 0x00000028062f8220 */ /* 0x000fe40000410000 */
[----:B------:R-:W-:Y:S01]  /*47c0*/  @!P0 FFMA.FTZ R2, R11, R16, R2 ;  /* 0x000000100b028223 */ /* 0x000fe20000010002 */
[----:B------:R-:W-:Y:S01]  /*47d0*/  @!P0 F2FP.BF16.PACK_AB R16, R52, R53 ;  /* 0x000000353410823e */ /* 0x000fe200000010ff */
[----:B------:R-:W-:Y:S02]  /*47e0*/  @!P0 FMUL.FTZ R5, R5, R10 ;  /* 0x0000000a05058220 */ /* 0x000fe40000410000 */
[----:B------:R-:W-:Y:S01]  /*47f0*/  @!P0 FFMA.FTZ R3, R17, R18, R3 ;  /* 0x0000001211038223 */ /* 0x000fe20000010003 */
[----:B------:R-:W-:Y:S01]  /*4800*/  @!P0 F2FP.BF16.PACK_AB R0, R2, R0 ;  /* 0x000000000200823e */ /* 0x000fe200000010ff */
[----:B------:R-:W-:Y:S01]  /*4810*/  @!P0 FFMA.FTZ R46, R39, R10, -R46 ;  /* 0x0000000a272e8223 */ /* 0x000fe2000001082e */
[----:B------:R-:W-:Y:S01]  /*4820*/  @!P0 F2FP.BF16.PACK_AB R10, R54, R55 ;  /* 0x00000037360a823e */ /* 0x000fe200000010ff */
[-C--:B------:R-:W-:Y:S02]  /*4830*/  @!P0 FMUL.FTZ R6, R6, R9.reuse ;  /* 0x0000000906068220 */ /* 0x080fe40000410000 */
[----:B------:R-:W-:Y:S01]  /*4840*/  @!P0 FFMA.FTZ R47, R41, R9, -R47 ;  /* 0x00000009292f8223 */ /* 0x000fe2000001082f */
[----:B------:R-:W-:Y:S01]  /*4850*/  @!P0 F2FP.BF16.PACK_AB R9, R56, R57 ;  /* 0x000000393809823e */ /* 0x000fe200000010ff */
[----:B------:R-:W-:Y:S02]  /*4860*/  @!P0 FFMA.FTZ R4, R19, R28, R4 ;  /* 0x0000001c13048223 */ /* 0x000fe40000010004 */
[----:B------:R-:W-:Y:S01]  /*4870*/  @!P0 FFMA.FTZ R5, R38, R39, R5 ;  /* 0x0000002726058223 */ /* 0x000fe20000010005 */
[----:B------:R-:W-:Y:S01]  /*4880*/  @!P0 MOV R48, R9 ;  /* 0x0000000900308202 */ /* 0x000fe20000000f00 */
[----:B------:R-:W-:Y:S01]  /*4890*/  @!P0 FFMA.FTZ R6, R40, R41, R6 ;  /* 0x0000002928068223 */ /* 0x000fe20000010006 */
[----:B------:R-:W-:Y:S01]  /*48a0*/  @!P0 F2FP.BF16.PACK_AB R11, R47, R46 ;  /* 0x0000002e2f0b823e */ /* 0x000fe200000010ff */
[----:B------:R-:W-:Y:S01]  /*48b0*/  @!P0 FFMA.FTZ R7, R42, R43, R7 ;  /* 0x0000002b2a078223 */ /* 0x000fe20000010007 */
[----:B------:R-:W-:Y:S01]  /*48c0*/  @!P0 F2FP.BF16.PACK_AB R3, R4, R3 ;  /* 0x000000030403823e */ /* 0x000fe200000010ff */
[----:B------:R-:W-:Y:S01]  /*48d0*/  @!P0 FFMA.FTZ R8, R44, R45, R8 ;  /* 0x0000002d2c088223 */ /* 0x000fe20000010008 */
[----:B------:R-:W-:Y:S01]  /*48e0*/  @!P0 F2FP.BF16.PACK_AB R5, R6, R5 ;  /* 0x000000050605823e */ /* 0x000fe200000010ff */
[----:B------:R-:W-:Y:S01]  /*48f0*/  @!P0 IMAD.MOV.U32 R49, RZ, RZ, R10 ;  /* 0x000000ffff318224 */ /* 0x000fe200078e000a */
[----:B------:R-:W-:Y:S01]  /*4900*/  @!P0 MOV R13, R3 ;  /* 0x00000003000d8202 */ /* 0x000fe20000000f00 */
[----:B------:R-:W-:Y:S01]  /*4910*/  @!P0 IMAD.MOV.U32 R50, RZ, RZ, R11 ;  /* 0x000000ffff328224 */ /* 0x000fe200078e000b */
[----:B------:R-:W-:Y:S01]  /*4920*/  @!P0 F2FP.BF16.PACK_AB R7, R8, R7 ;  /* 0x000000070807823e */ /* 0x000fe200000010ff */
[----:B------:R-:W-:Y:S02]  /*4930*/  @!P0 IMAD.MOV.U32 R51, RZ, RZ, R16 ;  /* 0x000000ffff338224 */ /* 0x000fe400078e0010 */
[----:B------:R-:W-:Y:S02]  /*4940*/  @!P0 IMAD.MOV.U32 R12, RZ, RZ, R0 ;  /* 0x000000ffff0c8224 */ /* 0x000fe400078e0000 */
[----:B------:R-:W-:Y:S01]  /*4950*/  @!P0 IMAD.MOV.U32 R14, RZ, RZ, R5 ;  /* 0x000000ffff0e8224 */ /* 0x000fe200078e0005 */
[----:B------:R1:W-:Y:S01]  /*4960*/  STG.E.128 [R70.64], R48 ;  /* 0x0000003046007986 */ /* 0x0003e2000c101d06 */
[----:B------:R-:W-:Y:S07]  /*4970*/  @!P0 IMAD.MOV.U32 R15, RZ, RZ, R7 ;  /* 0x000000ffff0f8224 */ /* 0x000fee00078e0007 */
[----:B------:R1:W-:Y:S02]  /*4980*/  @!P2 STG.E.128 [R68.64], R12 ;  /* 0x0000000c4400a986 */ /* 0x0003e4000c101d06 */
.L_x_81:
[----:B------:R-:W-:Y:S05]  /*4990*/  BSYNC B0 ;  /* 0x0000000000007941 */ /* 0x000fea0003800000 */
.L_x_80:
[----:B------:R-:W-:-:S13]  /*49a0*/  ISETP.GE.AND P0, PT, R26, c[0x0][0x1d4], PT ;  /* 0x000075001a007a0c */ /* 0x000fda0003f06270 */
[----:B------:R-:W-:-:S05]  /*49b0*/  @P0 BRA `(.L_x_65) ;  /* 0x0000086000000947 */ /* 0x000fca0003800000 */
[----:B------:R-:W-:Y:S01]  /*49c0*/  IADD3 R9, P1, P0, R86, R80, R101 ;  /* 0x0000005056097210 */ /* 0x000fe2000783e065 */
[----:B-1----:R-:W-:Y:S03]  /*49d0*/  LDS.128 R12, [R119+0x3100] ;  /* 0x00310000770c7984 */ /* 0x002fe60000000c00 */
[----:B------:R-:W-:Y:S02]  /*49e0*/  IADD3.X R10, R88, R79, R125, P1, P0 ;  /* 0x0000004f580a7210 */ /* 0x000fe40000fe047d */
[----:B------:R-:W-:Y:S02]  /*49f0*/  ISETP.GE.AND P0, PT, R26, c[0x0][0x27c], PT ;  /* 0x00009f001a007a0c */ /* 0x000fe40003f06270 */
[C---:B------:R-:W-:Y:S01]  /*4a00*/  LEA R56, P1, R9.reuse, c[0x0][0x1c8], 0x1 ;  /* 0x0000720009387a11 */ /* 0x040fe200078208ff */
[----:B------:R-:W1:Y:S03]  /*4a10*/  LDS.128 R48, [R127+0x3100] ;  /* 0x003100007f307984 */ /* 0x000e660000000c00 */
[----:B------:R-:W-:Y:S02]  /*4a20*/  LEA.HI.X R57, R9, c[0x0][0x1cc], R10, 0x1, P1 ;  /* 0x0000730009397a11 */ /* 0x000fe400008f0c0a */
[----:B------:R-:W-:Y:S05]  /*4a30*/  ISETP.GE.AND P1, PT, R100, c[0x0][0x1d4], PT ;  /* 0x0000750064007a0c */ /* 0x000fea0003f26270 */
[--C-:B------:R-:W-:Y:S02]  /*4a40*/  @!P0 SHF.R.U32.HI R2, RZ, 0x10, R21.reuse ;  /* 0x00000010ff028819 */ /* 0x100fe40000011615 */
[----:B------:R-:W-:Y:S02]  /*4a50*/  @!P0 SHF.R.U64 R0, R20, 0x10, R21 ;  /* 0x0000001014008819 */ /* 0x000fe40000001215 */
[C---:B------:R-:W-:Y:S02]  /*4a60*/  @!P0 PRMT R11, R29.reuse, 0x5410, R2 ;  /* 0x000054101d0b8816 */ /* 0x040fe40000000002 */
[--C-:B------:R-:W-:Y:S02]  /*4a70*/  @!P0 SHF.R.U64 R4, R22, 0x10, R23.reuse ;  /* 0x0000001016048819 */ /* 0x100fe40000001217 */
[----:B------:R-:W-:Y:S02]  /*4a80*/  @!P0 SHF.R.U32.HI R5, RZ, 0x10, R23 ;  /* 0x00000010ff058819 */ /* 0x000fe40000011617 */
[----:B------:R-:W-:Y:S01]  /*4a90*/  @!P0 PRMT R2, R29, 0x5432, R0 ;  /* 0x000054321d028816 */ /* 0x000fe20000000000 */
[C---:B------:R-:W-:Y:S01]  /*4aa0*/  @!P0 IMAD.U32 R0, R11.reuse, 0x10000, RZ ;  /* 0x000100000b008824 */ /* 0x040fe200078e00ff */
[----:B------:R-:W-:Y:S02]  /*4ab0*/  @!P0 LOP3.LUT R11, R11, 0xffff0000, RZ, 0xc0, !PT ;  /* 0xffff00000b0b8812 */ /* 0x000fe400078ec0ff */
[----:B------:R-:W-:Y:S02]  /*4ac0*/  @!P0 SHF.R.U64 R6, R60, 0x10, R61 ;  /* 0x000000103c068819 */ /* 0x000fe4000000123d */
[----:B------:R-:W-:Y:S02]  /*4ad0*/  @!P0 SHF.R.U32.HI R7, RZ, 0x10, R63 ;  /* 0x00000010ff078819 */ /* 0x000fe4000001163f */
[----:B------:R-:W-:Y:S02]  /*4ae0*/  @!P0 PRMT R20, R66, 0x5432, R6 ;  /* 0x0000543242148816 */ /* 0x000fe40000000006 */
[----:B------:R-:W-:Y:S02]  /*4af0*/  @!P0 PRMT R10, R32, 0x5410, R5 ;  /* 0x00005410200a8816 */ /* 0x000fe40000000005 */
[----:B------:R-:W-:Y:S01]  /*4b00*/  @!P0 LOP3.LUT R5, R2, 0xffff0000, RZ, 0xc0, !PT ;  /* 0xffff000002058812 */ /* 0x000fe200078ec0ff */
[----:B------:R-:W-:Y:S01]  /*4b10*/  @!P0 IMAD.U32 R18, R20, 0x10000, RZ ;  /* 0x0001000014128824 */ /* 0x000fe200078e00ff */
[C---:B------:R-:W-:Y:S01]  /*4b20*/  @!P0 LOP3.LUT R16, R10.reuse, 0xffff0000, RZ, 0xc0, !PT ;  /* 0xffff00000a108812 */ /* 0x040fe200078ec0ff */
[----:B------:R-:W-:Y:S01]  /*4b30*/  @!P0 IMAD.U32 R17, R10, 0x10000, RZ ;  /* 0x000100000a118824 */ /* 0x000fe200078e00ff */
[----:B------:R-:W-:Y:S02]  /*4b40*/  @!P0 LOP3.LUT R20, R20, 0xffff0000, RZ, 0xc0, !PT ;  /* 0xffff000014148812 */ /* 0x000fe400078ec0ff */
[----:B------:R-:W-:Y:S01]  /*4b50*/  @!P0 PRMT R43, R67, 0x5410, R7 ;  /* 0x00005410432b8816 */ /* 0x000fe20000000007 */
[C---:B-1----:R-:W-:Y:S01]  /*4b60*/  @!P0 IMAD.U32 R23, R49.reuse, 0x10000, RZ ;  /* 0x0001000031178824 */ /* 0x042fe200078e00ff */
[----:B------:R-:W-:Y:S01]  /*4b70*/  @!P0 SHF.L.U32 R19, R48, 0x10, RZ ;  /* 0x0000001030138819 */ /* 0x000fe200000006ff */
[----:B------:R-:W-:Y:S01]  /*4b80*/  @!P0 IMAD.U32 R38, R50, 0x10000, RZ ;  /* 0x0001000032268824 */ /* 0x000fe200078e00ff */
[----:B------:R-:W-:Y:S02]  /*4b90*/  @!P0 LOP3.LUT R21, R48, 0xffff0000, RZ, 0xc0, !PT ;  /* 0xffff000030158812 */ /* 0x000fe400078ec0ff */
[----:B------:R-:W-:Y:S02]  /*4ba0*/  @!P0 LOP3.LUT R29, R49, 0xffff0000, RZ, 0xc0, !PT ;  /* 0xffff0000311d8812 */ /* 0x000fe400078ec0ff */
[----:B------:R-:W-:Y:S02]  /*4bb0*/  @!P0 LOP3.LUT R40, R50, 0xffff0000, RZ, 0xc0, !PT ;  /* 0xffff000032288812 */ /* 0x000fe400078ec0ff */
[C---:B------:R-:W-:Y:S02]  /*4bc0*/  @!P0 SHF.L.U32 R42, R51.reuse, 0x10, RZ ;  /* 0x00000010332a8819 */ /* 0x040fe400000006ff */
[----:B------:R-:W-:Y:S02]  /*4bd0*/  @!P0 LOP3.LUT R44, R51, 0xffff0000, RZ, 0xc0, !PT ;  /* 0xffff0000332c8812 */ /* 0x000fe400078ec0ff */
[----:B------:R-:W-:Y:S02]  /*4be0*/  @!P0 SHF.L.U32 R41, R43, 0x10, RZ ;  /* 0x000000102b298819 */ /* 0x000fe400000006ff */
[----:B------:R-:W-:Y:S02]  /*4bf0*/  @!P0 LOP3.LUT R9, R15, 0xffff0000, RZ, 0xc0, !PT ;  /* 0xffff00000f098812 */ /* 0x000fe400078ec0ff */
[----:B------:R-:W-:Y:S02]  /*4c00*/  @!P0 LOP3.LUT R43, R43, 0xffff0000, RZ, 0xc0, !PT ;  /* 0xffff00002b2b8812 */ /* 0x000fe400078ec0ff */
[----:B------:R-:W-:Y:S02]  /*4c10*/  @!P0 SHF.R.U32.HI R3, RZ, 0x10, R61 ;  /* 0x00000010ff038819 */ /* 0x000fe4000001163d */
[----:B------:R-:W-:Y:S01]  /*4c20*/  @!P0 SHF.R.U64 R8, R62, 0x10, R63 ;  /* 0x000000103e088819 */ /* 0x000fe2000000123f */
[----:B------:R-:W-:Y:S01]  /*4c30*/  @!P0 FMUL.FTZ R45, R9, R43 ;  /* 0x0000002b092d8220 */ /* 0x000fe20000410000 */
[----:B------:R-:W-:Y:S01]  /*4c40*/  @!P0 PRMT R28, R66, 0x5410, R3 ;  /* 0x00005410421c8816 */ /* 0x000fe20000000003 */
[----:B------:R-:W-:Y:S01]  /*4c50*/  @!P0 IMAD.U32 R3, R13, 0x10000, RZ ;  /* 0x000100000d038824 */ /* 0x000fe200078e00ff */
[----:B------:R-:W-:Y:S01]  /*4c60*/  @!P0 PRMT R39, R67, 0x5432, R8 ;  /* 0x0000543243278816 */ /* 0x000fe20000000008 */
[----:B------:R-:W-:Y:S01]  /*4c70*/  @!P0 FFMA.FTZ R45, R44, R16, -R45 ;  /* 0x000000102c2d8223 */ /* 0x000fe2000001082d */
[----:B------:R-:W-:Y:S01]  /*4c80*/  @!P0 PRMT R8, R32, 0x5432, R4 ;  /* 0x0000543220088816 */ /* 0x000fe20000000004 */
[----:B------:R-:W-:Y:S01]  /*4c90*/  @!P0 IMAD.U32 R22, R28, 0x10000, RZ ;  /* 0x000100001c168824 */ /* 0x000fe200078e00ff */
[----:B------:R-:W-:Y:S01]  /*4ca0*/  @!P0 LOP3.LUT R4, R12, 0xffff0000, RZ, 0xc0, !PT ;  /* 0xffff00000c048812 */ /* 0x000fe200078ec0ff */
[C---:B------:R-:W-:Y:S01]  /*4cb0*/  @!P0 IMAD.U32 R32, R39.reuse, 0x10000, RZ ;  /* 0x0001000027208824 */ /* 0x040fe200078e00ff */
[----:B------:R-:W-:Y:S01]  /*4cc0*/  @!P0 LOP3.LUT R39, R39, 0xffff0000, RZ, 0xc0, !PT ;  /* 0xffff000027278812 */ /* 0x000fe200078ec0ff */
[C---:B------:R-:W-:Y:S01]  /*4cd0*/  @!P0 FMUL.FTZ R6, R3.reuse, R22 ;  /* 0x0000001603068220 */ /* 0x040fe20000410000 */
[----:B------:R-:W-:Y:S01]  /*4ce0*/  @!P0 LOP3.LUT R28, R28, 0xffff0000, RZ, 0xc0, !PT ;  /* 0xffff00001c1c8812 */ /* 0x000fe200078ec0ff */
[-C--:B------:R-:W-:Y:S02]  /*4cf0*/  @!P0 FMUL.FTZ R3, R3, R0.reuse ;  /* 0x0000000003038220 */ /* 0x080fe40000410000 */
[----:B------:R-:W-:Y:S02]  /*4d00*/  @!P0 FFMA.FTZ R60, R23, R0, -R6 ;  /* 0x00000000173c8223 */ /* 0x000fe40000010806 */
[----:B------:R-:W-:Y:S02]  /*4d10*/  @!P0 IMAD.U32 R0, R12, 0x10000, RZ ;  /* 0x000100000c008824 */ /* 0x000fe400078e00ff */
[----:B------:R-:W-:Y:S02]  /*4d20*/  @!P0 IMAD.U32 R6, R2, 0x10000, RZ ;  /* 0x0001000002068824 */ /* 0x000fe400078e00ff */
[----:B------:R-:W-:Y:S02]  /*4d30*/  @!P0 FMUL.FTZ R2, R0, R18 ;  /* 0x0000001200028220 */ /* 0x000fe40000410000 */
[----:B------:R-:W-:Y:S02]  /*4d40*/  @!P0 FMUL.FTZ R7, R4, R20 ;  /* 0x0000001404078220 */ /* 0x000fe40000410000 */
[-C--:B------:R-:W-:Y:S02]  /*4d50*/  @!P0 FMUL.FTZ R0, R0, R6.reuse ;  /* 0x0000000600008220 */ /* 0x080fe40000410000 */
[----:B------:R-:W-:Y:S01]  /*4d60*/  @!P0 FFMA.FTZ R59, R19, R6, -R2 ;  /* 0x00000006133b8223 */ /* 0x000fe20000010802 */
[----:B------:R-:W-:Y:S01]  /*4d70*/  @!P0 LOP3.LUT R6, R14, 0xffff0000, RZ, 0xc0, !PT ;  /* 0xffff00000e068812 */ /* 0x000fe200078ec0ff */
[-C--:B------:R-:W-:Y:S01]  /*4d80*/  @!P0 FMUL.FTZ R2, R4, R5.reuse ;  /* 0x0000000504028220 */ /* 0x080fe20000410000 */
[----:B------:R-:W-:Y:S01]  /*4d90*/  @!P0 LOP3.LUT R4, R13, 0xffff0000, RZ, 0xc0, !PT ;  /* 0xffff00000d048812 */ /* 0x000fe200078ec0ff */
[----:B------:R-:W-:Y:S02]  /*4da0*/  @!P0 FFMA.FTZ R58, R21, R5, -R7 ;  /* 0x00000005153a8223 */ /* 0x000fe40000010807 */
[----:B------:R-:W-:Y:S02]  /*4db0*/  @!P0 IMAD.U32 R5, R14, 0x10000, RZ ;  /* 0x000100000e058824 */ /* 0x000fe400078e00ff */
[----:B------:R-:W-:Y:S02]  /*4dc0*/  @!P0 IMAD.U32 R7, R15, 0x10000, RZ ;  /* 0x000100000f078824 */ /* 0x000fe400078e00ff */
[C---:B------:R-:W-:Y:S01]  /*4dd0*/  @!P0 IMAD.U32 R10, R8.reuse, 0x10000, RZ ;  /* 0x00010000080a8824 */ /* 0x040fe200078e00ff */
[----:B------:R-:W-:Y:S01]  /*4de0*/  @!P0 LOP3.LUT R8, R8, 0xffff0000, RZ, 0xc0, !PT ;  /* 0xffff000008088812 */ /* 0x000fe200078ec0ff */
[----:B------:R-:W-:Y:S02]  /*4df0*/  @!P0 FMUL.FTZ R53, R4, R28 ;  /* 0x0000001c04358220 */ /* 0x000fe40000410000 */
[----:B------:R-:W-:Y:S02]  /*4e00*/  @!P0 FMUL.FTZ R52, R5, R32 ;  /* 0x0000002005348220 */ /* 0x000fe40000410000 */
[----:B------:R-:W-:Y:S02]  /*4e10*/  @!P0 FMUL.FTZ R47, R6, R39 ;  /* 0x00000027062f8220 */ /* 0x000fe40000410000 */
[----:B------:R-:W-:Y:S02]  /*4e20*/  @!P0 FMUL.FTZ R46, R7, R41 ;  /* 0x00000029072e8220 */ /* 0x000fe40000410000 */
[----:B------:R-:W-:Y:S02]  /*4e30*/  @!P0 FFMA.FTZ R54, R29, R11, -R53 ;  /* 0x0000000b1d368223 */ /* 0x000fe40000010835 */
[----:B------:R-:W-:Y:S02]  /*4e40*/  @!P0 FFMA.FTZ R52, R38, R10, -R52 ;  /* 0x0000000a26348223 */ /* 0x000fe40000010834 */
[----:B------:R-:W-:Y:S01]  /*4e50*/  @!P0 FFMA.FTZ R53, R40, R8, -R47 ;  /* 0x0000000828358223 */ /* 0x000fe2000001082f */
[----:B------:R-:W-:Y:S01]  /*4e60*/  @!P0 F2FP.BF16.PACK_AB R47, R54, R60 ;  /* 0x0000003c362f823e */ /* 0x000fe200000010ff */
[----:B------:R-:W-:Y:S01]  /*4e70*/  @!P0 FFMA.FTZ R55, R42, R17, -R46 ;  /* 0x000000112a378223 */ /* 0x000fe2000001082e */
[----:B------:R-:W-:Y:S01]  /*4e80*/  @!P0 F2FP.BF16.PACK_AB R46, R58, R59 ;  /* 0x0000003b3a2e823e */ /* 0x000fe200000010ff */
[----:B------:R-:W-:Y:S01]  /*4e90*/  @!P0 FMUL.FTZ R4, R4, R11 ;  /* 0x0000000b04048220 */ /* 0x000fe20000410000 */
[----:B------:R-:W-:Y:S01]  /*4ea0*/  @!P0 F2FP.BF16.PACK_AB R11, R53, R52 ;  /* 0x00000034350b823e */ /* 0x000fe200000010ff */
[----:B------:R-:W-:Y:S01]  /*4eb0*/  @!P0 IMAD.MOV.U32 R49, RZ, RZ, R47 ;  /* 0x000000ffff318224 */ /* 0x000fe200078e002f */
[----:B------:R-:W-:Y:S01]  /*4ec0*/  @!P0 F2FP.BF16.PACK_AB R45, R45, R55 ;  /* 0x000000372d2d823e */ /* 0x000fe200000010ff */
[----:B------:R-:W-:Y:S01]  /*4ed0*/  @!P0 FFMA.FTZ R0, R18, R19, R0 ;  /* 0x0000001312008223 */ /* 0x000fe20000010000 */
[----:B------:R-:W-:Y:S01]  /*4ee0*/  @!P0 MOV R48, R46 ;  /* 0x0000002e00308202 */ /* 0x000fe20000000f00 */
[----:B------:R-:W-:Y:S01]  /*4ef0*/  @!P0 IMAD.MOV.U32 R50, RZ, RZ, R11 ;  /* 0x000000ffff328224 */ /* 0x000fe200078e000b */
[----:B------:R-:W-:Y:S01]  /*4f00*/  @!P0 MOV R51, R45 ;  /* 0x0000002d00338202 */ /* 0x000fe20000000f00 */
[----:B------:R-:W-:Y:S02]  /*4f10*/  @!P0 FFMA.FTZ R2, R20, R21, R2 ;  /* 0x0000001514028223 */ /* 0x000fe40000010002 */
[----:B------:R-:W-:Y:S02]  /*4f20*/  @!P0 FMUL.FTZ R5, R5, R10 ;  /* 0x0000000a05058220 */ /* 0x000fe40000410000 */
[----:B------:R-:W-:Y:S01]  /*4f30*/  @!P0 FFMA.FTZ R3, R22, R23, R3 ;  /* 0x0000001716038223 */ /* 0x000fe20000010003 */
[----:B------:R1:W-:Y:S01]  /*4f40*/  STG.E.128 [R56.64], R48 ;  /* 0x0000003038007986 */ /* 0x0003e2000c101d06 */
[----:B------:R-:W-:Y:S01]  /*4f50*/  @!P0 FMUL.FTZ R6, R6, R8 ;  /* 0x0000000806068220 */ /* 0x000fe20000410000 */
[----:B------:R-:W-:Y:S01]  /*4f60*/  @!P0 F2FP.BF16.PACK_AB R0, R2, R0 ;  /* 0x000000000200823e */ /* 0x000fe200000010ff */
[----:B------:R-:W-:Y:S02]  /*4f70*/  @!P0 FFMA.FTZ R4, R28, R29, R4 ;  /* 0x0000001d1c048223 */ /* 0x000fe40000010004 */
[----:B------:R-:W-:Y:S02]  /*4f80*/  @!P0 FMUL.FTZ R7, R7, R17 ;  /* 0x0000001107078220 */ /* 0x000fe40000410000 */
[----:B------:R-:W-:Y:S01]  /*4f90*/  @!P0 FFMA.FTZ R5, R32, R38, R5 ;  /* 0x0000002620058223 */ /* 0x000fe20000010005 */
[----:B------:R-:W-:Y:S01]  /*4fa0*/  @!P0 F2FP.BF16.PACK_AB R3, R4, R3 ;  /* 0x000000030403823e */ /* 0x000fe200000010ff */
[----:B------:R-:W-:Y:S02]  /*4fb0*/  @!P0 FMUL.FTZ R8, R9, R16 ;  /* 0x0000001009088220 */ /* 0x000fe40000410000 */
[----:B------:R-:W-:Y:S02]  /*4fc0*/  @!P0 FFMA.FTZ R6, R39, R40, R6 ;  /* 0x0000002827068223 */ /* 0x000fe40000010006 */
[----:B------:R-:W-:Y:S02]  /*4fd0*/  @!P0 FFMA.FTZ R7, R41, R42, R7 ;  /* 0x0000002a29078223 */ /* 0x000fe40000010007 */
[----:B------:R-:W-:Y:S01]  /*4fe0*/  @!P0 FFMA.FTZ R8, R43, R44, R8 ;  /* 0x0000002c2b088223 */ /* 0x000fe20000010008 */
[----:B------:R-:W-:Y:S01]  /*4ff0*/  @!P0 F2FP.BF16.PACK_AB R5, R6, R5 ;  /* 0x000000050605823e */ /* 0x000fe200000010ff */
[----:B------:R-:W-:Y:S02]  /*5000*/  @!P0 IMAD.MOV.U32 R12, RZ, RZ, R0 ;  /* 0x000000ffff0c8224 */ /* 0x000fe400078e0000 */
[----:B------:R-:W-:Y:S01]  /*5010*/  @!P0 IMAD.MOV.U32 R13, RZ, RZ, R3 ;  /* 0x000000ffff0d8224 */ /* 0x000fe200078e0003 */
[----:B------:R-:W-:Y:S02]  /*5020*/  @!P0 F2FP.BF16.PACK_AB R7, R8, R7 ;  /* 0x000000070807823e */ /* 0x000fe400000010ff */
[----:B------:R-:W-:Y:S03]  /*5030*/  @!P0 MOV R14, R5 ;  /* 0x00000005000e8202 */ /* 0x000fe60000000f00 */
[----:B------:R-:W-:Y:S01]  /*5040*/  @!P0 IMAD.MOV.U32 R15, RZ, RZ, R7 ;  /* 0x000000ffff0f8224 */ /* 0x000fe200078e0007 */
[----:B------:R-:W-:-:S05]  /*5050*/  @P1 BRA `(.L_x_65) ;  /* 0x000001c000001947 */ /* 0x000fca0003800000 */
[----:B------:R-:W-:Y:S04]  /*5060*/  IADD3 R0, P1, P0, R86, R80, R100 ;  /* 0x0000005056007210 */ /* 0x000fe8000783e064 */
[----:B------:R-:W-:Y:S02]  /*5070*/  IADD3.X R3, R88, R79, R122, P1, P0 ;  /* 0x0000004f58037210 */ /* 0x000fe40000fe047a */
[C---:B------:R-:W-:Y:S04]  /*5080*/  LEA R2, P0, R0.reuse, c[0x0][0x1c8], 0x1 ;  /* 0x0000720000027a11 */ /* 0x040fe800078008ff */
[----:B------:R-:W-:Y:S05]  /*5090*/  LEA.HI.X R3, R0, c[0x0][0x1cc], R3, 0x1, P0 ;  /* 0x0000730000037a11 */ /* 0x000fea00000f0c03 */
[----:B------:R2:W-:Y:S01]  /*50a0*/  STG.E.128 [R2.64], R12 ;  /* 0x0000000c02007986 */ /* 0x0005e2000c101d06 */
[----:B------:R-:W-:-:S05]  /*50b0*/  BRA `(.L_x_65) ;  /* 0x0000016000007947 */ /* 0x000fca0003800000 */
.L_x_61:
[----:B------:R-:W-:Y:S05]  /*50c0*/  IMAD R0, R77, -0x40, R94 ;  /* 0xffffffc04d007824 */ /* 0x000fea00078e025e */
[----:B------:R-:W-:Y:S04]  /*50d0*/  IMNMX R0, R0, 0x40, PT ;  /* 0x0000004000007817 */ /* 0x000fe80003800200 */
[----:B------:R-:W-:-:S13]  /*50e0*/  ISETP.GE.AND P0, PT, R90, R0, PT ;  /* 0x000000005a00720c */ /* 0x000fda0003f06270 */
[----:B------:R-:W-:-:S05]  /*50f0*/  @P0 BRA `(.L_x_65) ;  /* 0x0000012000000947 */ /* 0x000fca0003800000 */
[----:B------:R-:W-:Y:S02]  /*5100*/  ISETP.GE.AND P0, PT, R24, c[0x0][0x1d4], PT ;  /* 0x0000750018007a0c */ /* 0x000fe40003f06270 */
[----:B------:R-:W-:Y:S02]  /*5110*/  ISETP.GE.AND P2, PT, R27, c[0x0][0x1d4], PT ;  /* 0x000075001b007a0c */ /* 0x000fe40003f46270 */
[----:B------:R-:W-:Y:S09]  /*5120*/  ISETP.GE.AND P1, PT, R26, c[0x0][0x1d4], PT ;  /* 0x000075001a007a0c */ /* 0x000ff20003f26270 */
[----:B------:R-:W1:Y:S04]  /*5130*/  @!P0 LDS.128 R8, [R84+0x3000] ;  /* 0x0030000054088984 */ /* 0x000e680000000c00 */
[----:B------:R-:W2:Y:S04]  /*5140*/  @!P2 LDS.128 R4, [R85+0x3000] ;  /* 0x003000005504a984 */ /* 0x000ea80000000c00 */
[----:B-1----:R-:W-:Y:S01]  /*5150*/  @!P0 STG.E.128 [R58.64], R8 ;  /* 0x000000083a008986 */ /* 0x002fe2000c101d06 */
[----:B------:R-:W-:Y:S03]  /*5160*/  ISETP.GE.AND P0, PT, R93, c[0x0][0x1d4], PT ;  /* 0x000075005d007a0c */ /* 0x000fe60003f06270 */
[----:B------:R-:W1:Y:S04]  /*5170*/  @!P1 LDS.128 R8, [R84+0x4000] ;  /* 0x0040000054089984 */ /* 0x000e680000000c00 */
[----:B--2---:R-:W-:Y:S06]  /*5180*/  @!P2 STG.E.128 [R58.64+0x20], R4 ;  /* 0x000020043a00a986 */ /* 0x004fec000c101d06 */
[----:B------:R-:W2:Y:S04]  /*5190*/  @!P0 LDS.128 R4, [R85+0x4000] ;  /* 0x0040000055048984 */ /* 0x000ea80000000c00 */
[----:B-1----:R-:W-:Y:S01]  /*51a0*/  @!P1 STG.E.128 [R58.64+0x40], R8 ;  /* 0x000040083a009986 */ /* 0x002fe2000c101d06 */
[----:B------:R-:W-:Y:S03]  /*51b0*/  ISETP.GE.AND P1, PT, R92, c[0x0][0x1d4], PT ;  /* 0x000075005c007a0c */ /* 0x000fe60003f26270 */
[----:B--2---:R-:W-:Y:S01]  /*51c0*/  @!P0 STG.E.128 [R58.64+0x60], R4 ;  /* 0x000060043a008986 */ /* 0x004fe2000c101d06 */
[----:B------:R-:W-:Y:S09]  /*51d0*/  ISETP.GE.AND P0, PT, R91, c[0x0][0x1d4], PT ;  /* 0x000075005b007a0c */ /* 0x000ff20003f06270 */
[----:B------:R-:W1:Y:S04]  /*51e0*/  @!P1 LDS.128 R8, [R84+0x5000] ;  /* 0x0050000054089984 */ /* 0x000e680000000c00 */
[----:B------:R-:W2:Y:S04]  /*51f0*/  @!P0 LDS.128 R4, [R85+0x5000] ;  /* 0x0050000055048984 */ /* 0x000ea80000000c00 */
[----:B-1----:R1:W-:Y:S04]  /*5200*/  @!P1 STG.E.128 [R58.64+0x80], R8 ;  /* 0x000080083a009986 */ /* 0x0023e8000c101d06 */
[----:B--2---:R1:W-:Y:S02]  /*5210*/  @!P0 STG.E.128 [R58.64+0xa0], R4 ;  /* 0x0000a0043a008986 */ /* 0x0043e4000c101d06 */
.L_x_65:
[----:B------:R-:W-:Y:S05]  /*5220*/  BSYNC B1 ;  /* 0x0000000000017941 */ /* 0x000fea0003800000 */
.L_x_60:
[C---:B-1----:R-:W-:Y:S01]  /*5230*/  IMAD.SHL.U32 R10, R77.reuse, 0x40, RZ ;  /* 0x000000404d0a7824 */ /* 0x042fe200078e00ff */
[----:B------:R-:W-:Y:S01]  /*5240*/  SHF.L.U64.HI R9, R77, 0x6, R89 ;  /* 0x000000064d097819 */ /* 0x000fe20000010259 */
[----:B------:R-:W-:Y:S02]  /*5250*/  BSSY B0, `(.L_x_82) ;  /* 0x0000044000007945 */ /* 0x000fe40003800000 */
[----:B--2--5:R-:W-:Y:S01]  /*5260*/  IMAD.IADD R3, R140, 0x1, -R10 ;  /* 0x000000018c037824 */ /* 0x024fe200078e0a0a */
[----:B------:R-:W-:Y:S04]  /*5270*/  IADD3 R0, P1, R10, R141, RZ ;  /* 0x0000008d0a007210 */ /* 0x000fe80007f3e0ff */
[----:B------:R-:W-:Y:S02]  /*5280*/  ISETP.GE.AND P0, PT, R3, 0x21, PT ;  /* 0x000000210300780c */ /* 0x000fe40003f06270 */
[----:B------:R-:W-:Y:S11]  /*5290*/  IADD3.X R2, R9, R143, RZ, P1, !PT ;  /* 0x0000008f09027210 */ /* 0x000ff60000ffe4ff */
[----:B------:R-:W-:Y:S05]  /*52a0*/  @P0 IADD3 R8, P1, R0, 0x20, RZ ;  /* 0x0000002000080810 */ /* 0x000fea0007f3e0ff */
[----:B------:R-:W-:Y:S01]  /*52b0*/  @P0 IMAD.X R5, RZ, RZ, R2, P1 ;  /* 0x000000ffff050224 */ /* 0x000fe200008e0602 */
[----:B------:R-:W-:-:S13]  /*52c0*/  ISETP.GE.AND P1, PT, R3, 0x1, PT ;  /* 0x000000010300780c */ /* 0x000fda0003f26270 */
[-C--:B------:R-:W-:Y:S01]  /*52d0*/  @P1 MOV R3, R99.reuse ;  /* 0x0000006300031202 */ /* 0x080fe20000000f00 */
[----:B------:R-:W-:Y:S02]  /*52e0*/  @P1 IMAD R4, R2, c[0x0][0x258], RZ ;  /* 0x0000960002041a24 */ /* 0x000fe400078e02ff */
[----:B------:R-:W-:Y:S04]  /*52f0*/  @P1 IMAD.MOV.U32 R2, RZ, RZ, R96 ;  /* 0x000000ffff021224 */ /* 0x000fe800078e0060 */
[C---:B------:R-:W-:Y:S04]  /*5300*/  @P1 IMAD.WIDE.U32 R2, R0.reuse, c[0x0][0x258], R2 ;  /* 0x0000960000021a25 */ /* 0x040fe800078e0002 */
[----:B------:R-:W-:Y:S01]  /*5310*/  @P1 IMAD R0, R0, c[0x0][0x25c], R4 ;  /* 0x0000970000001a24 */ /* 0x000fe200078e0204 */
[C---:B------:R-:W-:Y:S01]  /*5320*/  @P1 LEA R6, P2, R2.reuse, c[0x0][0x250], 0x1 ;  /* 0x0000940002061a11 */ /* 0x040fe200078408ff */
[----:B------:R-:W-:Y:S02]  /*5330*/  @P0 IMAD.MOV.U32 R4, RZ, RZ, R96 ;  /* 0x000000ffff040224 */ /* 0x000fe400078e0060 */
[----:B------:R-:W-:Y:S05]  /*5340*/  @P1 IMAD.IADD R0, R3, 0x1, R0 ;  /* 0x0000000103001824 */ /* 0x000fea00078e0200 */
[----:B------:R-:W-:Y:S01]  /*5350*/  @P1 LEA.HI.X R7, R2, c[0x0][0x254], R0, 0x1, P2 ;  /* 0x0000950002071a11 */ /* 0x000fe200010f0c00 */
[----:B------:R-:W-:Y:S01]  /*5360*/  @P0 IMAD R0, R5, c[0x0][0x258], RZ ;  /* 0x0000960005000a24 */ /* 0x000fe200078e02ff */
[----:B------:R-:W-:Y:S03]  /*5370*/  @P0 MOV R5, R99 ;  /* 0x0000006300050202 */ /* 0x000fe60000000f00 */
[----:B------:R-:W-:Y:S01]  /*5380*/  @!PT LDS RZ, [RZ] ;  /* 0x00000000fffff984 */ /* 0x000fe20000000800 */
[----:B------:R-:W-:Y:S01]  /*5390*/  @!PT LDS RZ, [RZ] ;  /* 0x00000000fffff984 */ /* 0x000fe20000000800 */
[----:B------:R-:W-:Y:S01]  /*53a0*/  @!PT LDS RZ, [RZ] ;  /* 0x00000000fffff984 */ /* 0x000fe20000000800 */
[----:B------:R1:W-:Y:S01]  /*53b0*/  @P1 LDGSTS.E.BYPASS.LTC128B.128 [R83+0x100], [R6.64], !P5 ;  /* 0x0010000006531fae */ /* 0x0003e2000e901d46 */
[C---:B------:R-:W-:Y:S02]  /*53c0*/  @P0 IMAD R0, R8.reuse, c[0x0][0x25c], R0 ;  /* 0x0000970008000a24 */ /* 0x040fe400078e0200 */
[----:B------:R-:W-:Y:S01]  /*53d0*/  @P0 IMAD.WIDE.U32 R4, R8, c[0x0][0x258], R4 ;  /* 0x0000960008040a25 */ /* 0x000fe200078e0004 */
[----:B------:R1:W-:Y:S03]  /*53e0*/  @P1 LDGSTS.E.BYPASS.LTC128B.128 [R83+0x1100], [R6.64+0x40], !P4 ;  /* 0x0110004006531fae */ /* 0x0003e6000e101d46 */
[----:B------:R-:W-:Y:S01]  /*53f0*/  @P0 IMAD.IADD R0, R5, 0x1, R0 ;  /* 0x0000000105000824 */ /* 0x000fe200078e0200 */
[----:B------:R1:W-:Y:S01]  /*5400*/  @P1 LDGSTS.E.BYPASS.LTC128B.128 [R83+0x2100], [R6.64+0x80], !P3 ;  /* 0x0210008006531fae */ /* 0x0003e2000d901d46 */
[C---:B------:R-:W-:Y:S04]  /*5410*/  @P0 LEA R2, P2, R4.reuse, c[0x0][0x250], 0x1 ;  /* 0x0000940004020a11 */ /* 0x040fe800078408ff */
[----:B------:R-:W-:Y:S02]  /*5420*/  @P0 LEA.HI.X R3, R4, c[0x0][0x254], R0, 0x1, P2 ;  /* 0x0000950004030a11 */ /* 0x000fe400010f0c00 */
[----:B------:R-:W-:Y:S03]  /*5430*/  IADD3 R0, -R10, R94, RZ ;  /* 0x0000005e0a007210 */ /* 0x000fe60007ffe1ff */
[----:B------:R1:W-:Y:S01]  /*5440*/  @P0 LDGSTS.E.BYPASS.LTC128B.128 [R83+0x900], [R2.64], !P5 ;  /* 0x0090000002530fae */ /* 0x0003e2000e901d46 */
[----:B------:R-:W-:Y:S03]  /*5450*/  IMNMX R0, R0, 0x40, PT ;  /* 0x0000004000007817 */ /* 0x000fe60003800200 */
[----:B------:R1:W-:Y:S04]  /*5460*/  @P0 LDGSTS.E.BYPASS.LTC128B.128 [R83+0x1900], [R2.64+0x40], !P4 ;  /* 0x0190004002530fae */ /* 0x0003e8000e101d46 */
[----:B------:R1:W-:Y:S01]  /*5470*/  @P0 LDGSTS.E.BYPASS.LTC128B.128 [R83+0x2900], [R2.64+0x80], !P3 ;  /* 0x0290008002530fae */ /* 0x0003e2000d901d46 */
[----:B------:R-:W-:Y:S03]  /*5480*/  ISETP.GE.AND P0, PT, R90, R0, PT ;  /* 0x000000005a00720c */ /* 0x000fe60003f06270 */
[----:B------:R-:W0:Y:S01]  /*5490*/  LDGDEPBAR ;  /* 0x00000000000079af */ /* 0x000e220000000000 */
[----:B------:R-:W-:Y:S04]  /*54a0*/  DEPBAR.LE SB0, 0x0 ;  /* 0x000080000000791a */ /* 0x000fe80000000000 */
[----:B------:R-:W-:Y:S06]  /*54b0*/  BAR.SYNC.DEFER_BLOCKING 0x0 ;  /* 0x0000000000007b1d */ /* 0x000fec0000010000 */
[----:B------:R-:W-:-:S05]  /*54c0*/  @P0 BRA `(.L_x_83) ;  /* 0x000001c000000947 */ /* 0x000fca0003800000 */
[----:B-1----:R-:W-:Y:S01]  /*54d0*/  IADD3 R0, P0, R10, R139, RZ ;  /* 0x0000008b0a007210 */ /* 0x002fe20007f1e0ff */
[----:B------:R-:W-:Y:S01]  /*54e0*/  IMAD.MOV.U32 R4, RZ, RZ, R112 ;  /* 0x000000ffff047224 */ /* 0x000fe200078e0070 */
[----:B------:R-:W-:Y:S01]  /*54f0*/  ISETP.GE.AND P1, PT, R24, c[0x0][0x1d4], PT ;  /* 0x0000750018007a0c */ /* 0x000fe20003f26270 */
[----:B------:R-:W-:Y:S02]  /*5500*/  IMAD.MOV.U32 R5, RZ, RZ, R130 ;  /* 0x000000ffff057224 */ /* 0x000fe400078e0082 */
[----:B------:R-:W-:Y:S02]  /*5510*/  IMAD.X R2, R9, 0x1, R138, P0 ;  /* 0x0000000109027824 */ /* 0x000fe400000e068a */
[----:B------:R-:W-:Y:S04]  /*5520*/  IMAD.WIDE.U32 R4, R0, c[0x0][0x208], R4 ;  /* 0x0000820000047a25 */ /* 0x000fe800078e0004 */
[----:B------:R-:W-:Y:S04]  /*5530*/  IMAD R2, R2, c[0x0][0x208], RZ ;  /* 0x0000820002027a24 */ /* 0x000fe800078e02ff */
[----:B------:R-:W1:Y:S01]  /*5540*/  @!P1 LDS.128 R8, [R84] ;  /* 0x0000000054089984 */ /* 0x000e620000000c00 */
[----:B------:R-:W-:Y:S01]  /*5550*/  IMAD R0, R0, c[0x0][0x20c], R2 ;  /* 0x0000830000007a24 */ /* 0x000fe200078e0202 */
[C---:B------:R-:W-:Y:S03]  /*5560*/  LEA R2, P0, R4.reuse, c[0x0][0x1f8], 0x1 ;  /* 0x00007e0004027a11 */ /* 0x040fe600078008ff */
[----:B------:R-:W-:Y:S05]  /*5570*/  IMAD.IADD R0, R5, 0x1, R0 ;  /* 0x0000000105007824 */ /* 0x000fea00078e0200 */
[----:B------:R-:W-:Y:S02]  /*5580*/  LEA.HI.X R3, R4, c[0x0][0x1fc], R0, 0x1, P0 ;  /* 0x00007f0004037a11 */ /* 0x000fe400000f0c00 */
[----:B------:R-:W-:-:S13]  /*5590*/  ISETP.GE.AND P0, PT, R27, c[0x0][0x1d4], PT ;  /* 0x000075001b007a0c */ /* 0x000fda0003f06270 */
[----:B------:R-:W2:Y:S04]  /*55a0*/  @!P0 LDS.128 R4, [R85] ;  /* 0x0000000055048984 */ /* 0x000ea80000000c00 */
[----:B-1----:R-:W-:Y:S01]  /*55b0*/  @!P1 STG.E.128 [R2.64], R8 ;  /* 0x0000000802009986 */ /* 0x002fe2000c101d06 */
[----:B------:R-:W-:-:S13]  /*55c0*/  ISETP.GE.AND P1, PT, R26, c[0x0][0x1d4], PT ;  /* 0x000075001a007a0c */ /* 0x000fda0003f26270 */
[----:B------:R-:W1:Y:S04]  /*55d0*/  @!P1 LDS.128 R8, [R84+0x1000] ;  /* 0x0010000054089984 */ /* 0x000e680000000c00 */
[----:B--2---:R-:W-:Y:S01]  /*55e0*/  @!P0 STG.E.128 [R2.64+0x20], R4 ;  /* 0x0000200402008986 */ /* 0x004fe2000c101d06 */
[----:B------:R-:W-:-:S13]  /*55f0*/  ISETP.GE.AND P0, PT, R93, c[0x0][0x1d4], PT ;  /* 0x000075005d007a0c */ /* 0x000fda0003f06270 */
[----:B------:R-:W2:Y:S04]  /*5600*/  @!P0 LDS.128 R4, [R85+0x1000] ;  /* 0x0010000055048984 */ /* 0x000ea80000000c00 */
[----:B-1----:R-:W-:Y:S01]  /*5610*/  @!P1 STG.E.128 [R2.64+0x40], R8 ;  /* 0x0000400802009986 */ /* 0x002fe2000c101d06 */
[----:B------:R-:W-:-:S13]  /*5620*/  ISETP.GE.AND P1, PT, R92, c[0x0][0x1d4], PT ;  /* 0x000075005c007a0c */ /* 0x000fda0003f26270 */
[----:B------:R-:W1:Y:S04]  /*5630*/  @!P1 LDS.128 R8, [R84+0x2000] ;  /* 0x0020000054089984 */ /* 0x000e680000000c00 */
[----:B--2---:R-:W-:Y:S01]  /*5640*/  @!P0 STG.E.128 [R2.64+0x60], R4 ;  /* 0x0000600402008986 */ /* 0x004fe2000c101d06 */
[----:B------:R-:W-:-:S13]  /*5650*/  ISETP.GE.AND P0, PT, R91, c[0x0][0x1d4], PT ;  /* 0x000075005b007a0c */ /* 0x000fda0003f06270 */
[----:B------:R-:W2:Y:S04]  /*5660*/  @!P0 LDS.128 R4, [R85+0x2000] ;  /* 0x0020000055048984 */ /* 0x000ea80000000c00 */
[----:B-1----:R1:W-:Y:S04]  /*5670*/  @!P1 STG.E.128 [R2.64+0x80], R8 ;  /* 0x0000800802009986 */ /* 0x0023e8000c101d06 */
[----:B--2---:R1:W-:Y:S02]  /*5680*/  @!P0 STG.E.128 [R2.64+0xa0], R4 ;  /* 0x0000a00402008986 */ /* 0x0043e4000c101d06 */
.L_x_83:
[----:B-1----:R-:W-:Y:S05]  /*5690*/  BSYNC B0 ;  /* 0x0000000000007941 */ /* 0x002fea0003800000 */
.L_x_82:
[C---:B------:R-:W-:Y:S02]  /*56a0*/  ISETP.GT.AND P0, PT, R77.reuse, R142, PT ;  /* 0x0000008e4d00720c */ /* 0x040fe40003f04270 */
[----:B------:R-:W-:Y:S11]  /*56b0*/  IADD3 R77, R77, -0x1, RZ ;  /* 0xffffffff4d4d7810 */ /* 0x000ff60007ffe0ff */
[----:B------:R-:W-:Y:S01]  /*56c0*/  @P0 SHF.R.S32.HI R2, RZ, 0x1f, R77 ;  /* 0x0000001fff020819 */ /* 0x000fe2000001144d */
[----:B------:R-:W-:Y:S02]  /*56d0*/  @P0 IMAD R0, R155, R77, RZ ;  /* 0x0000004d9b000224 */ /* 0x000fe400078e02ff */
[----:B------:R-:W-:Y:S02]  /*56e0*/  @P0 IMAD.MOV.U32 R4, RZ, RZ, R114 ;  /* 0x000000ffff040224 */ /* 0x000fe400078e0072 */
[----:B------:R-:W-:Y:S02]  /*56f0*/  @P0 IMAD.MOV.U32 R5, RZ, RZ, R103 ;  /* 0x000000ffff050224 */ /* 0x000fe400078e0067 */
[-C--:B------:R-:W-:Y:S02]  /*5700*/  @P0 IMAD R0, R2, R160.reuse, R0 ;  /* 0x000000a002000224 */ /* 0x080fe400078e0200 */
[----:B------:R-:W-:Y:S04]  /*5710*/  @P0 IMAD.WIDE.U32 R4, R77, R160, R4 ;  /* 0x000000a04d040225 */ /* 0x000fe800078e0004 */
[----:B------:R-:W-:Y:S01]  /*5720*/  @P0 IMAD.IADD R0, R5, 0x1, R0 ;  /* 0x0000000105000824 */ /* 0x000fe200078e0200 */
[C---:B------:R-:W-:Y:S04]  /*5730*/  @P0 LEA R2, P1, R4.reuse, c[0x0][0x220], 0x1 ;  /* 0x0000880004020a11 */ /* 0x040fe800078208ff */
[----:B------:R-:W-:Y:S02]  /*5740*/  @P0 LEA.HI.X R3, R4, c[0x0][0x224], R0, 0x1, P1 ;  /* 0x0000890004030a11 */ /* 0x000fe400008f0c00 */
[C---:B------:R-:W-:Y:S03]  /*5750*/  @P0 LEA R4, P1, R159.reuse, R2, 0x1 ;  /* 0x000000029f040211 */ /* 0x040fe600078208ff */
[----:B------:R-:W-:Y:S01]  /*5760*/  @!PT LDS RZ, [RZ] ;  /* 0x00000000fffff984 */ /* 0x000fe20000000800 */
[----:B------:R-:W-:Y:S01]  /*5770*/  @!PT LDS RZ, [RZ] ;  /* 0x00000000fffff984 */ /* 0x000fe20000000800 */
[----:B------:R-:W-:Y:S01]  /*5780*/  @!PT LDS RZ, [RZ] ;  /* 0x00000000fffff984 */ /* 0x000fe20000000800 */
[----:B------:R1:W-:Y:S01]  /*5790*/  @P0 LDGSTS.E.BYPASS.LTC128B.128 [R83+0x3100], [R2.64], !P5 ;  /* 0x0310000002530fae */ /* 0x0003e2000e901d46 */
[----:B------:R-:W-:Y:S03]  /*57a0*/  @P0 LEA.HI.X R5, R159, R3, R154, 0x1, P1 ;  /* 0x000000039f050211 */ /* 0x000fe600008f0c9a */
[----:B------:R1:W-:Y:S04]  /*57b0*/  @P0 LDGSTS.E.BYPASS.LTC128B.128 [R83+0x4100], [R2.64+0x40], !P4 ;  /* 0x0410004002530fae */ /* 0x0003e8000e101d46 */
[----:B------:R1:W-:Y:S04]  /*57c0*/  @P0 LDGSTS.E.BYPASS.LTC128B.128 [R83+0x5100], [R2.64+0x80], !P3 ;  /* 0x0510008002530fae */ /* 0x0003e8000d901d46 */
[----:B------:R1:W-:Y:S04]  /*57d0*/  @P0 LDGSTS.E.BYPASS.LTC128B.128 [R83+0x3900], [R4.64], !P5 ;  /* 0x0390000004530fae */ /* 0x0003e8000e901d46 */
[----:B------:R1:W-:Y:S04]  /*57e0*/  @P0 LDGSTS.E.BYPASS.LTC128B.128 [R83+0x4900], [R4.64+0x40], !P4 ;  /* 0x0490004004530fae */ /* 0x0003e8000e101d46 */
[----:B------:R1:W-:Y:S04]  /*57f0*/  @P0 LDGSTS.E.BYPASS.LTC128B.128 [R83+0x5900], [R4.64+0x80], !P3 ;  /* 0x0590008004530fae */ /* 0x0003e8000d901d46 */
[----:B------:R-:W0:Y:S01]  /*5800*/  LDGDEPBAR ;  /* 0x00000000000079af */ /* 0x000e220000000000 */
[----:B------:R-:W-:-:S05]  /*5810*/  @P0 BRA `(.L_x_84) ;  /* 0xffffc29000000947 */ /* 0x000fca000383ffff */
[----:B------:R-:W-:Y:S06]  /*5820*/  BAR.SYNC.DEFER_BLOCKING 0x0 ;  /* 0x0000000000007b1d */ /* 0x000fec0000010000 */
.L_x_59:
[----:B------:R-:W-:Y:S01]  /*5830*/  ISETP.GE.AND P0, PT, R165, 0x1, PT ;  /* 0x00000001a500780c */ /* 0x000fe20003f06270 */
[----:B------:R-:W-:Y:S01]  /*5840*/  IMAD.IADD R12, R148, 0x1, R144 ;  /* 0x00000001940c7824 */ /* 0x000fe200078e0290 */
[----:B------:R-:W-:Y:S01]  /*5850*/  PLOP3.LUT P4, PT, PT, PT, PT, 0x80, 0x0 ;  /* 0x000000000000781c */ /* 0x000fe20003f8f070 */
        /* <DEDUP_REMOVED lines=9> */
[----:B------:R-:W-:Y:S01]  /*58f0*/  MOV R78, RZ ;  /* 0x000000ff004e7202 */ /* 0x000fe20000000f00 */
[----:B------:R-:W-:Y:S01]  /*5900*/  IMAD.MOV.U32 R76, RZ, RZ, RZ ;  /* 0x000000ffff4c7224 */ /* 0x000fe200078e00ff */
        /* <DEDUP_REMOVED lines=16> */
[----:B------:R-:W-:Y:S01]  /*5a10*/  CS2R R26, SRZ ;  /* 0x00000000001a7805 */ /* 0x000fe2000001ff00 */
[----:B------:R-:W-:Y:S01]  /*5a20*/  MOV R160, RZ ;  /* 0x000000ff00a07202 */ /* 0x000fe20000000f00 */
[----:B------:R-:W-:Y:S01]  /*5a30*/  IMAD.MOV.U32 R158, RZ, RZ, RZ ;  /* 0x000000ffff9e7224 */ /* 0x000fe200078e00ff */
[----:B------:R-:W-:Y:S01]  /*5a40*/  MOV R28, RZ ;  /* 0x000000ff001c7202 */ /* 0x000fe20000000f00 */
[----:B------:R-:W-:Y:S01]  /*5a50*/  IMAD.MOV.U32 R156, RZ, RZ, RZ ;  /* 0x000000ffff9c7224 */ /* 0x000fe200078e00ff */
[----:B------:R-:W-:Y:S01]  /*5a60*/  CS2R R150, SRZ ;  /* 0x0000000000967805 */ /* 0x000fe2000001ff00 */
[----:B------:R-:W-:Y:S01]  /*5a70*/  CS2R R30, SRZ ;  /* 0x00000000001e7805 */ /* 0x000fe2000001ff00 */
[----:B------:R-:W-:Y:S01]  /*5a80*/  MOV R148, RZ ;  /* 0x000000ff00947202 */ /* 0x000fe20000000f00 */
[----:B------:R-:W-:Y:S01]  /*5a90*/  IMAD.MOV.U32 R154, RZ, RZ, RZ ;  /* 0x000000ffff9a7224 */ /* 0x000fe200078e00ff */
[----:B------:R-:W-:Y:S01]  /*5aa0*/  CS2R R32, SRZ ;  /* 0x0000000000207805 */ /* 0x000fe2000001ff00 */
[----:B------:R-:W-:Y:S01]  /*5ab0*/  MOV R152, RZ ;  /* 0x000000ff00987202 */ /* 0x000fe20000000f00 */
[----:B------:R-:W-:Y:S01]  /*5ac0*/  CS2R R146, SRZ ;  /* 0x0000000000927805 */ /* 0x000fe2000001ff00 */
        /* <DEDUP_REMOVED lines=18> */
[----:B------:R-:W-:Y:S01]  /*5bf0*/  CS2R R42, SRZ ;  /* 0x00000000002a7805 */ /* 0x000fe2000001ff00 */
[----:B------:R-:W-:Y:S01]  /*5c00*/  IMAD.MOV.U32 R122, RZ, RZ, RZ ;  /* 0x000000ffff7a7224 */ /* 0x000fe200078e00ff */
[----:B------:R-:W-:Y:S01]  /*5c10*/  MOV R120, RZ ;  /* 0x000000ff00787202 */ /* 0x000fe20000000f00 */
[----:B------:R-:W-:Y:S01]  /*5c20*/  CS2R R110, SRZ ;  /* 0x00000000006e7805 */ /* 0x000fe2000001ff00 */
[----:B------:R-:W-:Y:S01]  /*5c30*/  IMAD.MOV.U32 R108, RZ, RZ, RZ ;  /* 0x000000ffff6c7224 */ /* 0x000fe200078e00ff */
[----:B------:R-:W-:Y:S01]  /*5c40*/  CS2R R44, SRZ ;  /* 0x00000000002c7805 */ /* 0x000fe2000001ff00 */
[----:B------:R-:W-:Y:S01]  /*5c50*/  MOV R114, RZ ;  /* 0x000000ff00727202 */ /* 0x000fe20000000f00 */
[----:B------:R-:W-:Y:S01]  /*5c60*/  IMAD.MOV.U32 R112, RZ, RZ, RZ ;  /* 0x000000ffff707224 */ /* 0x000fe200078e00ff */
[----:B------:R-:W-:Y:S01]  /*5c70*/  MOV R54, RZ ;  /* 0x000000ff00367202 */ /* 0x000fe20000000f00 */
[----:B------:R-:W-:Y:S01]  /*5c80*/  IMAD.MOV.U32 R53, RZ, RZ, RZ ;  /* 0x000000ffff357224 */ /* 0x000fe200078e00ff */
[----:B------:R-:W-:Y:S01]  /*5c90*/  CS2R R50, SRZ ;  /* 0x0000000000327805 */ /* 0x000fe2000001ff00 */
[----:B------:R-:W-:Y:S05]  /*5ca0*/  @!P0 BRA `(.L_x_85) ;  /* 0x0000f04000008947 */ /* 0x000fea0003800000 */
[----:B------:R-:W2:Y:S01]  /*5cb0*/  LDL R48, [R1+0x58] ;  /* 0x0000580001307983 */ /* 0x000ea20000100800 */
[----:B------:R-:W-:-:S04]  /*5cc0*/  ISETP.NE.U32.AND P0, PT, RZ, c[0x0][0x340], PT ;  /* 0x0000d000ff007a0c */ /* 0x000fc80003f05070 */
[----:B------:R-:W-:-:S13]  /*5cd0*/  ISETP.NE.AND.EX P2, PT, RZ, c[0x0][0x344], PT, P0 ;  /* 0x0000d100ff007a0c */ /* 0x000fda0003f45300 */
[----:B-1----:R-:W-:Y:S01]  /*5ce0*/  @P2 IMAD.MOV.U32 R2, RZ, RZ, 0x4 ;  /* 0x00000004ff022424 */ /* 0x002fe200078e00ff */
[----:B------:R-:W-:Y:S02]  /*5cf0*/  SHF.R.S32.HI R0, RZ, 0x1f, R149 ;  /* 0x0000001fff007819 */ /* 0x000fe40000011495 */
[----:B------:R-:W-:-:S03]  /*5d00*/  SHF.R.S32.HI R14, RZ, 0x1f, R167 ;  /* 0x0000001fff0e7819 */ /* 0x000fc600000114a7 */
[----:B------:R-:W-:Y:S01]  /*5d10*/  IMAD R0, R0, c[0x0][0x178], RZ ;  /* 0x00005e0000007a24 */ /* 0x000fe200078e02ff */
[CC--:B------:R-:W-:Y:S01]  /*5d20*/  LEA.HI R27, R14.reuse, R167.reuse, RZ, 0x4 ;  /* 0x000000a70e1b7211 */ /* 0x0c0fe200078f20ff */
[----:B------:R-:W-:Y:S02]  /*5d30*/  IMAD.MOV.U32 R4, RZ, RZ, c[0x0][0x2c4] ;  /* 0x0000b100ff047624 */ /* 0x000fe400078e00ff */
[----:B------:R-:W-:Y:S01]  /*5d40*/  IMAD R0, R149, c[0x0][0x17c], R0 ;  /* 0x00005f0095007a24 */ /* 0x000fe200078e0200 */
[CC--:B------:R-:W-:Y:S02]  /*5d50*/  LEA.HI R28, R14.reuse, R167.reuse, RZ, 0x3 ;  /* 0x000000a70e1c7211 */ /* 0x0c0fe400078f18ff */
[----:B------:R-:W-:Y:S01]  /*5d60*/  LEA.HI R13, R14, R167, RZ, 0x2 ;  /* 0x000000a70e0d7211 */ /* 0x000fe200078f10ff */
[----:B------:R-:W1:Y:S01]  /*5d70*/  S2R R29, SR_CTAID.Y ;  /* 0x00000000001d7919 */ /* 0x000e620000002600 */
[----:B------:R-:W-:Y:S02]  /*5d80*/  ISETP.NE.AND P1, PT, R4, 0x1, PT ;  /* 0x000000010400780c */ /* 0x000fe40003f25270 */
[----:B------:R-:W-:-:S02]  /*5d90*/  SHF.R.S32.HI R4, RZ, 0x3, R28 ;  /* 0x00000003ff047819 */ /* 0x000fc4000001141c */
[----:B------:R-:W-:-:S03]  /*5da0*/  LOP3.LUT R7, R13, 0xfffffffc, RZ, 0xc0, !PT ;  /* 0xfffffffc0d077812 */ /* 0x000fc600078ec0ff */
[----:B------:R-:W-:Y:S02]  /*5db0*/  IMAD.SHL.U32 R4, R4, 0x40, RZ ;  /* 0x0000004004047824 */ /* 0x000fe400078e00ff */
[----:B------:R-:W-:Y:S01]  /*5dc0*/  IMAD.IADD R7, R167, 0x1, -R7 ;  /* 0x00000001a7077824 */ /* 0x000fe200078e0a07 */
[----:B------:R-:W-:Y:S02]  /*5dd0*/  LOP3.LUT R5, R28, 0xfffffff8, RZ, 0xc0, !PT ;  /* 0xfffffff81c057812 */ /* 0x000fe400078ec0ff */
[----:B------:R-:W-:Y:S01]  /*5de0*/  LOP3.LUT R4, R4, 0xc0, RZ, 0xc0, !PT ;  /* 0x000000c004047812 */ /* 0x000fe200078ec0ff */
[----:B------:R-:W-:Y:S01]  /*5df0*/  IMAD.SHL.U32 R6, R7, 0x8, RZ ;  /* 0x0000000807067824 */ /* 0x000fe200078e00ff */
[----:B------:R-:W-:Y:S01]  /*5e00*/  SHF.R.S32.HI R65, RZ, 0x2, R13 ;  /* 0x00000002ff417819 */ /* 0x000fe2000001140d */
[----:B------:R-:W-:-:S04]  /*5e10*/  IMAD.IADD R5, R167, 0x1, -R5 ;  /* 0x00000001a7057824 */ /* 0x000fc800078e0a05 */
[----:B------:R-:W-:Y:S01]  /*5e20*/  IMAD R7, R7, 0x20, R65 ;  /* 0x0000002007077824 */ /* 0x000fe200078e0241 */
[----:B------:R-:W-:Y:S02]  /*5e30*/  LEA.HI R22, R5, R5, RZ, 0x1 ;  /* 0x0000000505167211 */ /* 0x000fe400078f08ff */
[----:B------:R-:W-:Y:S01]  /*5e40*/  ISETP.NE.U32.AND P0, PT, RZ, c[0x0][0x348], PT ;  /* 0x0000d200ff007a0c */ /* 0x000fe20003f05070 */
[----:B------:R-:W-:Y:S02]  /*5e50*/  IMAD R15, R161, 0x80, R7 ;  /* 0x00000080a10f7824 */ /* 0x000fe400078e0207 */
[----:B--2---:R-:W-:-:S05]  /*5e60*/  @P2 IMAD.WIDE R2, R48, R2, c[0x0][0x340] ;  /* 0x0000d00030022625 */ /* 0x004fca00078e0202 */
[----:B------:R2:W3:Y:S01]  /*5e70*/  @P2 LDG.E R25, [R2.64] ;  /* 0x0000000602192981 */ /* 0x0004e2000c1e1900 */
[----:B------:R-:W-:Y:S01]  /*5e80*/  SHF.R.S32.HI R24, RZ, 0x1f, R48 ;  /* 0x0000001fff187819 */ /* 0x000fe20000011430 */
[----:B------:R-:W-:Y:S01]  /*5e90*/  IMAD.MOV.U32 R10, RZ, RZ, R15 ;  /* 0x000000ffff0a7224 */ /* 0x000fe200078e000f */
[----:B------:R-:W-:Y:S01]  /*5ea0*/  ISETP.NE.AND.EX P0, PT, RZ, c[0x0][0x34c], PT, P0 ;  /* 0x0000d300ff007a0c */ /* 0x000fe20003f05300 */
[----:B------:R-:W-:Y:S01]  /*5eb0*/  IMAD R55, R153, c[0x0][0x2c4], RZ ;  /* 0x0000b10099377a24 */ /* 0x000fe200078e02ff */
[----:B------:R-:W-:Y:S01]  /*5ec0*/  LEA.HI R154, R14, R167, RZ, 0x5 ;  /* 0x000000a70e9a7211 */ /* 0x000fe200078f28ff */
[----:B------:R-:W-:Y:S01]  /*5ed0*/  BSSY B0, `(.L_x_86) ;  /* 0x00000a4000007945 */ /* 0x000fe20003800000 */
[----:B------:R-:W-:Y:S02]  /*5ee0*/  SHF.R.S32.HI R64, RZ, 0x4, R27 ;  /* 0x00000004ff407819 */ /* 0x000fe4000001141b */
[----:B------:R-:W-:Y:S01]  /*5ef0*/  SHF.R.S32.HI R16, RZ, 0x5, R154 ;  /* 0x00000005ff107819 */ /* 0x000fe2000001149a */
[----:B--2---:R-:W-:-:S04]  /*5f00*/  IMAD.WIDE.U32 R2, R149, c[0x0][0x178], RZ ;  /* 0x00005e0095027a25 */ /* 0x004fc800078e00ff */
[----:B------:R-:W-:Y:S01]  /*5f10*/  IMAD.IADD R3, R3, 0x1, R0 ;  /* 0x0000000103037824 */ /* 0x000fe200078e0200 */
[----:B------:R-:W-:-:S03]  /*5f20*/  LOP3.LUT R0, R27, 0xfffffff0, RZ, 0xc0, !PT ;  /* 0xfffffff01b007812 */ /* 0x000fc600078ec0ff */
[----:B-1----:R-:W-:-:S04]  /*5f30*/  IMAD.WIDE.U32 R2, R29, c[0x0][0x1b8], R2 ;  /* 0x00006e001d027a25 */ /* 0x002fc800078e0002 */
[----:B------:R-:W-:-:S05]  /*5f40*/  IMAD.IADD R0, R167, 0x1, -R0 ;  /* 0x00000001a7007824 */ /* 0x000fca00078e0a00 */
[----:B------:R-:W-:Y:S02]  /*5f50*/  SHF.R.S32.HI R9, RZ, 0x1f, R0 ;  /* 0x0000001fff097819 */ /* 0x000fe40000011400 */
[-C--:B------:R-:W-:Y:S02]  /*5f60*/  LEA.HI R11, R0, R0.reuse, RZ, 0x1 ;  /* 0x00000000000b7211 */ /* 0x080fe400078f08ff */
[----:B------:R-:W-:Y:S02]  /*5f70*/  LEA.HI R23, R9, R0, RZ, 0x3 ;  /* 0x0000000009177211 */ /* 0x000fe400078f18ff */
[----:B------:R-:W-:Y:S02]  /*5f80*/  LOP3.LUT R9, R4, 0x18, R6, 0xf8, !PT ;  /* 0x0000001804097812 */ /* 0x000fe400078ef806 */
[----:B------:R-:W-:Y:S02]  /*5f90*/  SHF.R.U32.HI R4, RZ, 0x3, R4 ;  /* 0x00000003ff047819 */ /* 0x000fe40000011604 */
[----:B------:R-:W-:-:S02]  /*5fa0*/  LOP3.LUT R8, R11, 0x7fffffe, RZ, 0xc0, !PT ;  /* 0x07fffffe0b087812 */ /* 0x000fc400078ec0ff */
[----:B------:R-:W-:Y:S01]  /*5fb0*/  LOP3.LUT R20, R9, R4, RZ, 0x3c, !PT ;  /* 0x0000000409147212 */ /* 0x000fe200078e3cff */
[----:B------:R-:W-:Y:S01]  /*5fc0*/  IMAD R4, R169, c[0x0][0x1b8], RZ ;  /* 0x00006e00a9047a24 */ /* 0x000fe200078e02ff */
[----:B------:R-:W-:Y:S01]  /*5fd0*/  LEA.HI R9, R13, R65, RZ, 0x1 ;  /* 0x000000410d097211 */ /* 0x000fe200078f08ff */
[----:B------:R-:W-:Y:S01]  /*5fe0*/  IMAD.IADD R21, R0, 0x1, -R8 ;  /* 0x0000000100157824 */ /* 0x000fe200078e0a08 */
[----:B------:R-:W-:Y:S01]  /*5ff0*/  LOP3.LUT R0, R22, 0x7fffffe, RZ, 0xc0, !PT ;  /* 0x07fffffe16007812 */ /* 0x000fe200078ec0ff */
[----:B------:R-:W-:Y:S01]  /*6000*/  IMAD R4, R29, c[0x0][0x1bc], R4 ;  /* 0x00006f001d047a24 */ /* 0x000fe200078e0204 */
[----:B------:R-:W-:-:S03]  /*6010*/  SHF.R.S32.HI R8, RZ, 0x1f, R12 ;  /* 0x0000001fff087819 */ /* 0x000fc6000001140c */
[----:B------:R-:W-:Y:S01]  /*6020*/  IMAD.IADD R26, R5, 0x1, -R0 ;  /* 0x00000001051a7824 */ /* 0x000fe200078e0a00 */
[----:B------:R-:W-:Y:S01]  /*6030*/  IADD3 R3, R3, R4, RZ ;  /* 0x0000000403037210 */ /* 0x000fe20007ffe0ff */
[----:B------:R-:W-:Y:S01]  /*6040*/  @P1 IMAD.HI.U32 R4, R15, c[0x0][0x2c8], RZ ;  /* 0x0000b2000f041a27 */ /* 0x000fe200078e00ff */
[----:B------:R-:W-:Y:S02]  /*6050*/  IADD3 R0, R6, 0x40, RZ ;  /* 0x0000004006007810 */ /* 0x000fe40007ffe0ff */
[----:B------:R-:W-:Y:S02]  /*6060*/  SEL R5, R24, RZ, !P0 ;  /* 0x000000ff18057207 */ /* 0x000fe40004000000 */
[----:B------:R-:W-:Y:S02]  /*6070*/  @P1 SHF.R.U32.HI R10, RZ, c[0x0][0x2cc], R4 ;  /* 0x0000b300ff0a1a19 */ /* 0x000fe40000011604 */
[C---:B------:R-:W-:Y:S01]  /*6080*/  ISETP.GE.AND P3, PT, R0.reuse, c[0x0][0x1d4], PT ;  /* 0x0000750000007a0c */ /* 0x040fe20003f66270 */
[----:B------:R-:W-:Y:S01]  /*6090*/  IMAD R7, R5, c[0x0][0x1c0], RZ ;  /* 0x0000700005077a24 */ /* 0x000fe200078e02ff */
[----:B------:R-:W-:-:S02]  /*60a0*/  ISETP.GE.AND P4, PT, R0, c[0x0][0x198], PT ;  /* 0x0000660000007a0c */ /* 0x000fc40003f86270 */
[----:B------:R-:W-:Y:S02]  /*60b0*/  SEL R4, R48, RZ, !P0 ;  /* 0x000000ff30047207 */ /* 0x000fe40004000000 */
[C---:B------:R-:W-:Y:S02]  /*60c0*/  IADD3 R0, P0, R65.reuse, R12, RZ ;  /* 0x0000000c41007210 */ /* 0x040fe40007f1e0ff */
[----:B------:R-:W-:Y:S01]  /*60d0*/  SHF.R.S32.HI R12, RZ, 0x1, R11 ;  /* 0x00000001ff0c7819 */ /* 0x000fe2000001140b */
[C---:B------:R-:W-:Y:S01]  /*60e0*/  IMAD R18, R4.reuse, c[0x0][0x1c4], R7 ;  /* 0x0000710004127a24 */ /* 0x040fe200078e0207 */
[----:B------:R-:W-:Y:S01]  /*60f0*/  LEA.HI.X.SX32 R5, R65, R8, 0x1, P0 ;  /* 0x0000000841057211 */ /* 0x000fe200000f0eff */
[----:B------:R-:W-:Y:S01]  /*6100*/  IMAD.WIDE.U32 R2, R4, c[0x0][0x1c0], R2 ;  /* 0x0000700004027a25 */ /* 0x000fe200078e0002 */
[----:B------:R-:W-:Y:S02]  /*6110*/  LOP3.LUT R8, R9, 0x7fffffe, RZ, 0xc0, !PT ;  /* 0x07fffffe09087812 */ /* 0x000fe400078ec0ff */
[----:B------:R-:W-:Y:S01]  /*6120*/  SHF.R.S32.HI R7, RZ, 0x1f, R6 ;  /* 0x0000001fff077819 */ /* 0x000fe20000011406 */
[C---:B------:R-:W-:Y:S01]  /*6130*/  IMAD R9, R5.reuse, c[0x0][0x1e0], RZ ;  /* 0x0000780005097a24 */ /* 0x040fe200078e02ff */
[----:B------:R-:W-:Y:S01]  /*6140*/  ISETP.GE.AND P1, PT, R6, c[0x0][0x1d4], PT ;  /* 0x0000750006007a0c */ /* 0x000fe20003f26270 */
[----:B------:R-:W-:Y:S01]  /*6150*/  IMAD R4, R5, c[0x0][0x208], RZ ;  /* 0x0000820005047a24 */ /* 0x000fe200078e02ff */
[----:B------:R-:W-:Y:S01]  /*6160*/  SHF.R.S32.HI R5, RZ, 0x1f, R11 ;  /* 0x0000001fff057819 */ /* 0x000fe2000001140b */
[----:B------:R-:W-:Y:S01]  /*6170*/  IMAD.IADD R13, R65, 0x1, -R8 ;  /* 0x00000001410d7824 */ /* 0x000fe200078e0a08 */
[----:B------:R-:W-:Y:S01]  /*6180*/  P2R R164, PR, RZ, 0x8 ;  /* 0x00000008ffa47803 */ /* 0x000fe20000000000 */
[C---:B------:R-:W-:Y:S01]  /*6190*/  IMAD R17, R0.reuse, c[0x0][0x1e4], R9 ;  /* 0x0000790000117a24 */ /* 0x040fe200078e0209 */
[----:B------:R-:W-:Y:S01]  /*61a0*/  LEA.HI R11, R5, R12, RZ, 0x2 ;  /* 0x0000000c050b7211 */ /* 0x000fe200078f10ff */
[----:B------:R-:W-:Y:S01]  /*61b0*/  IMAD R19, R0, c[0x0][0x20c], R4 ;  /* 0x0000830000137a24 */ /* 0x000fe200078e0204 */
[----:B------:R-:W-:Y:S01]  /*61c0*/  P2R R159, PR, RZ, 0x2 ;  /* 0x00000002ff9f7803 */ /* 0x000fe20000000000 */
[----:B------:R-:W-:Y:S01]  /*61d0*/  IMAD R14, R16, 0x8, R13 ;  /* 0x00000008100e7824 */ /* 0x000fe200078e020d */
[----:B------:R-:W-:Y:S01]  /*61e0*/  LOP3.LUT R11, R11, 0xfffffffc, RZ, 0xc0, !PT ;  /* 0xfffffffc0b0b7812 */ /* 0x000fe200078ec0ff */
[C---:B------:R-:W-:Y:S01]  /*61f0*/  IMAD.WIDE.U32 R8, R0.reuse, c[0x0][0x1e0], R6 ;  /* 0x0000780000087a25 */ /* 0x040fe200078e0006 */
[----:B------:R-:W-:Y:S01]  /*6200*/  SHF.R.S32.HI R13, RZ, 0x1f, R10 ;  /* 0x0000001fff0d7819 */ /* 0x000fe2000001140a */
[----:B------:R1:W-:Y:S02]  /*6210*/  STL [R1+0x5c], R164 ;  /* 0x00005ca401007387 */ /* 0x0003e40000100800 */
[----:B------:R-:W-:-:S02]  /*6220*/  IMAD.WIDE.U32 R4, R0, c[0x0][0x208], R6 ;  /* 0x0000820000047a25 */ /* 0x000fc400078e0006 */
[----:B------:R1:W-:Y:S02]  /*6230*/  STL [R1+0x30], R159 ;  /* 0x0000309f01007387 */ /* 0x0003e40000100800 */
[----:B------:R-:W-:Y:S02]  /*6240*/  IMAD.SHL.U32 R0, R23, 0x20, RZ ;  /* 0x0000002017007824 */ /* 0x000fe400078e00ff */
[----:B------:R-:W-:Y:S02]  /*6250*/  IMAD.U32 R233, R14, 0x20, R20 ;  /* 0x000000200ee97824 */ /* 0x000fe400078e0014 */
[----:B------:R-:W-:Y:S01]  /*6260*/  IMAD.IADD R20, R12, 0x1, -R11 ;  /* 0x000000010c147824 */ /* 0x000fe200078e0a0b */
[----:B------:R-:W-:Y:S01]  /*6270*/  LOP3.LUT R0, R0, 0xffffff00, RZ, 0xc0, !PT ;  /* 0xffffff0000007812 */ /* 0x000fe200078ec0ff */
[----:B------:R-:W-:Y:S02]  /*6280*/  IMAD R12, R13, c[0x0][0x1b0], RZ ;  /* 0x00006c000d0c7a24 */ /* 0x000fe400078e02ff */
[----:B------:R-:W-:-:S02]  /*6290*/  IMAD.MOV R13, RZ, RZ, -R10 ;  /* 0x000000ffff0d7224 */ /* 0x000fc400078e0a0a */
[----:B------:R-:W-:Y:S02]  /*62a0*/  IMAD.IADD R3, R3, 0x1, R18 ;  /* 0x0000000103037824 */ /* 0x000fe400078e0212 */
[----:B------:R-:W-:Y:S01]  /*62b0*/  IMAD.IADD R11, R9, 0x1, R17 ;  /* 0x00000001090b7824 */ /* 0x000fe200078e0211 */
[----:B------:R-:W-:Y:S01]  /*62c0*/  IADD3 R9, R5, R19, RZ ;  /* 0x0000001305097210 */ /* 0x000fe20007ffe0ff */
[----:B------:R-:W-:Y:S02]  /*62d0*/  IMAD R14, R10, c[0x0][0x1b4], R12 ;  /* 0x00006d000a0e7a24 */ /* 0x000fe400078e020c */
[----:B------:R-:W-:Y:S01]  /*62e0*/  IMAD R5, R13, c[0x0][0x2c4], R15 ;  /* 0x0000b1000d057a24 */ /* 0x000fe200078e020f */
[----:B------:R-:W-:Y:S01]  /*62f0*/  IADD3 R15, R6, 0x20, RZ ;  /* 0x00000020060f7810 */ /* 0x000fe20007ffe0ff */
[--C-:B------:R-:W-:Y:S02]  /*6300*/  IMAD R12, R16, 0x200, R0.reuse ;  /* 0x00000200100c7824 */ /* 0x100fe400078e0200 */
[----:B------:R-:W-:Y:S01]  /*6310*/  IMAD R23, R21, 0x20, R0 ;  /* 0x0000002015177824 */ /* 0x000fe200078e0200 */
[----:B------:R-:W-:Y:S01]  /*6320*/  SHF.R.S32.HI R0, RZ, 0x1, R22 ;  /* 0x00000001ff007819 */ /* 0x000fe20000011416 */
[----:B------:R-:W-:Y:S01]  /*6330*/  IMAD.WIDE.U32 R2, R10, c[0x0][0x1b0], R2 ;  /* 0x00006c000a027a25 */ /* 0x000fe200078e0002 */
[----:B------:R-:W-:-:S02]  /*6340*/  ISETP.GE.AND P6, PT, R15, c[0x0][0x1d4], PT ;  /* 0x000075000f007a0c */ /* 0x000fc40003fc6270 */
[C---:B------:R-:W-:Y:S01]  /*6350*/  LOP3.LUT P5, RZ, R0.reuse, 0x2, RZ, 0xc0, !PT ;  /* 0x0000000200ff7812 */ /* 0x040fe200078ac0ff */
[----:B------:R-:W-:Y:S02]  /*6360*/  IMAD.MOV.U32 R10, RZ, RZ, R8 ;  /* 0x000000ffff0a7224 */ /* 0x000fe400078e0008 */
[----:B------:R-:W-:Y:S01]  /*6370*/  IMAD.MOV.U32 R8, RZ, RZ, R4 ;  /* 0x000000ffff087224 */ /* 0x000fe200078e0004 */
[----:B------:R-:W-:Y:S01]  /*6380*/  SHF.R.S32.HI R4, RZ, 0x1f, R5 ;  /* 0x0000001fff047819 */ /* 0x000fe20000011405 */
[----:B------:R-:W-:Y:S02]  /*6390*/  IMAD.SHL.U32 R0, R0, 0x40, RZ ;  /* 0x0000004000007824 */ /* 0x000fe400078e00ff */
[----:B------:R-:W-:Y:S01]  /*63a0*/  IMAD R21, R21, 0x20, R12 ;  /* 0x0000002015157824 */ /* 0x000fe200078e020c */
[----:B------:R-:W-:Y:S01]  /*63b0*/  LEA.HI R12, R27, R64, RZ, 0x1 ;  /* 0x000000401b0c7211 */ /* 0x000fe200078f08ff */
[----:B------:R-:W-:Y:S01]  /*63c0*/  IMAD R4, R4, c[0x0][0x1a8], RZ ;  /* 0x00006a0004047a24 */ /* 0x000fe200078e02ff */
[----:B------:R-:W-:Y:S01]  /*63d0*/  LOP3.LUT R0, R0, 0xc0, RZ, 0xc0, !PT ;  /* 0x000000c000007812 */ /* 0x000fe200078ec0ff */
[----:B------:R-:W-:Y:S01]  /*63e0*/  IMAD.IADD R3, R3, 0x1, R14 ;  /* 0x0000000103037824 */ /* 0x000fe200078e020e */
[----:B------:R-:W-:Y:S01]  /*63f0*/  LOP3.LUT R12, R12, 0xfffffffe, RZ, 0xc0, !PT ;  /* 0xfffffffe0c0c7812 */ /* 0x000fe200078ec0ff */
[----:B------:R-:W-:-:S02]  /*6400*/  IMAD R16, R5, c[0x0][0x1ac], R4 ;  /* 0x00006b0005107a24 */ /* 0x000fc400078e0204 */
[----:B------:R-:W-:Y:S01]  /*6410*/  IMAD.WIDE.U32 R4, R5, c[0x0][0x1a8], R2 ;  /* 0x00006a0005047a25 */ /* 0x000fe200078e0002 */
[----:B------:R-:W-:Y:S02]  /*6420*/  LOP3.LUT R3, R0, 0x8, R28, 0xf8, !PT ;  /* 0x0000000800037812 */ /* 0x000fe400078ef81c */
[----:B------:R-:W-:Y:S01]  /*6430*/  SHF.R.U32.HI R2, RZ, 0x3, R0 ;  /* 0x00000003ff027819 */ /* 0x000fe20000011600 */
[----:B------:R-:W-:Y:S01]  /*6440*/  IMAD.IADD R13, R64, 0x1, -R12 ;  /* 0x00000001400d7824 */ /* 0x000fe200078e0a0c */
[----:B------:R-:W-:Y:S01]  /*6450*/  SEL R0, RZ, 0xffffffff, P6 ;  /* 0xffffffffff007807 */ /* 0x000fe20003000000 */
[----:B------:R-:W-:Y:S01]  /*6460*/  IMAD.IADD R12, R5, 0x1, R16 ;  /* 0x00000001050c7824 */ /* 0x000fe200078e0210 */
[----:B------:R-:W-:Y:S01]  /*6470*/  LEA R19, P0, R4, c[0x0][0x160], 0x1 ;  /* 0x0000580004137a11 */ /* 0x000fe200078008ff */
[----:B------:R-:W-:Y:S01]  /*6480*/  IMAD R16, R169, c[0x0][0x210], RZ ;  /* 0x00008400a9107a24 */ /* 0x000fe200078e02ff */
[----:B------:R-:W-:Y:S01]  /*6490*/  LOP3.LUT R14, R3, R2, RZ, 0x3c, !PT ;  /* 0x00000002030e7212 */ /* 0x000fe200078e3cff */
[----:B------:R-:W-:Y:S01]  /*64a0*/  IMAD.SHL.U32 R0, R0, 0x2, RZ ;  /* 0x0000000200007824 */ /* 0x000fe200078e00ff */
[----:B------:R-:W-:Y:S01]  /*64b0*/  SEL R2, RZ, 0x1, P1 ;  /* 0x00000001ff027807 */ /* 0x000fe20000800000 */
[----:B------:R-:W-:Y:S01]  /*64c0*/  IMAD.WIDE.U32 R10, R29, c[0x0][0x1e8], R10 ;  /* 0x00007a001d0a7a25 */ /* 0x000fe200078e000a */
[----:B------:R-:W-:-:S02]  /*64d0*/  LEA.HI.X R18, R4, c[0x0][0x164], R12, 0x1, P0 ;  /* 0x0000590004127a11 */ /* 0x000fc400000f0c0c */
[----:B------:R-:W-:Y:S01]  /*64e0*/  LEA R3, R13, R26, 0x3 ;  /* 0x0000001a0d037211 */ /* 0x000fe200078e18ff */
[----:B------:R-:W-:Y:S01]  /*64f0*/  IMAD R12, R169, c[0x0][0x1e8], RZ ;  /* 0x00007a00a90c7a24 */ /* 0x000fe200078e02ff */
[----:B------:R-:W-:Y:S01]  /*6500*/  ISETP.NE.U32.AND P0, PT, RZ, c[0x0][0x350], PT ;  /* 0x0000d400ff007a0c */ /* 0x000fe20003f05070 */
[----:B------:R-:W-:Y:S01]  /*6510*/  IMAD R16, R29, c[0x0][0x214], R16 ;  /* 0x000085001d107a24 */ /* 0x000fe200078e0210 */
[----:B------:R-:W-:Y:S01]  /*6520*/  LOP3.LUT R17, R0, 0x2, R2, 0xe2, !PT ;  /* 0x0000000200117812 */ /* 0x000fe200078ee202 */
[----:B------:R-:W-:Y:S01]  /*6530*/  IMAD.SHL.U32 R0, R20, 0x40, RZ ;  /* 0x0000004014007824 */ /* 0x000fe200078e00ff */
[----:B------:R-:W-:Y:S01]  /*6540*/  ISETP.NE.AND.EX P0, PT, RZ, c[0x0][0x354], PT, P0 ;  /* 0x0000d500ff007a0c */ /* 0x000fe20003f05300 */
[----:B------:R-:W-:Y:S01]  /*6550*/  IMAD.U32 R2, R3, 0x20, R14 ;  /* 0x0000002003027824 */ /* 0x000fe200078e000e */
[----:B------:R-:W-:Y:S01]  /*6560*/  SEL R14, RZ, 0x4, P3 ;  /* 0x00000004ff0e7807 */ /* 0x000fe20001800000 */
[C---:B------:R-:W-:Y:S01]  /*6570*/  IMAD R12, R29.reuse, c[0x0][0x1ec], R12 ;  /* 0x00007b001d0c7a24 */ /* 0x040fe200078e020c */
[----:B------:R-:W-:Y:S01]  /*6580*/  LOP3.LUT R0, R0, 0xc0, RZ, 0xc0, !PT ;  /* 0x000000c000007812 */ /* 0x000fe200078ec0ff */
[----:B------:R-:W-:Y:S01]  /*6590*/  IMAD.WIDE.U32 R8, R29, c[0x0][0x210], R8 ;  /* 0x000084001d087a25 */ /* 0x000fe200078e0008 */
[----:B------:R-:W-:-:S02]  /*65a0*/  LOP3.LUT R68, R17, R14, RZ, 0xfc, !PT ;  /* 0x0000000e11447212 */ /* 0x000fc400078efcff */
[----:B------:R-:W-:Y:S01]  /*65b0*/  LOP3.LUT P1, RZ, R20, 0x2, RZ, 0xc0, !PT ;  /* 0x0000000214ff7812 */ /* 0x000fe2000782c0ff */
[----:B------:R-:W-:Y:S01]  /*65c0*/  IMAD.SHL.U32 R3, R13, 0x8, RZ ;  /* 0x000000080d037824 */ /* 0x000fe200078e00ff */
[----:B------:R-:W-:Y:S01]  /*65d0*/  ISETP.GE.AND P3, PT, R6, c[0x0][0x198], PT ;  /* 0x0000660006007a0c */ /* 0x000fe20003f66270 */
[----:B------:R-:W-:Y:S01]  /*65e0*/  IMAD.IADD R13, R12, 0x1, R11 ;  /* 0x000000010c0d7824 */ /* 0x000fe200078e020b */
[----:B------:R-:W-:Y:S01]  /*65f0*/  MOV R12, R10 ;  /* 0x0000000a000c7202 */ /* 0x000fe20000000f00 */
[----:B------:R-:W-:Y:S01]  /*6600*/  IMAD.IADD R11, R16, 0x1, R9 ;  /* 0x00000001100b7824 */ /* 0x000fe200078e0209 */
[----:B------:R-:W-:Y:S01]  /*6610*/  LOP3.LUT R9, R0, 0x8, R3, 0xf8, !PT ;  /* 0x0000000800097812 */ /* 0x000fe200078ef803 */
[----:B------:R-:W-:Y:S01]  /*6620*/  IMAD.MOV.U32 R10, RZ, RZ, R8 ;  /* 0x000000ffff0a7224 */ /* 0x000fe200078e0008 */
[----:B------:R-:W-:Y:S01]  /*6630*/  SHF.R.U32.HI R3, RZ, 0x3, R0 ;  /* 0x00000003ff037819 */ /* 0x000fe20000011600 */
[----:B------:R-:W-:Y:S01]  /*6640*/  IMAD R16, R161, 0x80, R65 ;  /* 0x00000080a1107824 */ /* 0x000fe200078e0241 */
[----:B------:R1:W2:Y:S01]  /*6650*/  SHFL.IDX PT, R8, R19, RZ, 0x1c1f ;  /* 0x001c1fff13087589 */ /* 0x0002a200000e0000 */
[----:B------:R-:W-:Y:S01]  /*6660*/  IMAD.MOV.U32 R17, RZ, RZ, 0x10 ;  /* 0x00000010ff117424 */ /* 0x000fe200078e00ff */
[----:B------:R-:W-:-:S02]  /*6670*/  LOP3.LUT R3, R9, R3, RZ, 0x3c, !PT ;  /* 0x0000000309037212 */ /* 0x000fc400078e3cff */
[----:B------:R1:W4:Y:S01]  /*6680*/  SHFL.IDX PT, R9, R18, RZ, 0x1c1f ;  /* 0x001c1fff12097589 */ /* 0x00032200000e0000 */
[--C-:B---3--:R-:W-:Y:S01]  /*6690*/  @P2 SHF.R.S32.HI R5, RZ, 0x1f, R25.reuse ;  /* 0x0000001fff052819 */ /* 0x108fe20000011419 */
[----:B------:R-:W-:Y:S02]  /*66a0*/  @!P2 IMAD.MOV.U32 R5, RZ, RZ, R24 ;  /* 0x000000ffff05a224 */ /* 0x000fe400078e0018 */
[----:B------:R-:W-:Y:S02]  /*66b0*/  @P2 IMAD.MOV.U32 R4, RZ, RZ, R25 ;  /* 0x000000ffff042224 */ /* 0x000fe400078e0019 */
[----:B------:R-:W-:Y:S01]  /*66c0*/  @!P2 IMAD.MOV.U32 R4, RZ, RZ, R48 ;  /* 0x000000ffff04a224 */ /* 0x000fe200078e0030 */
[----:B------:R-:W-:Y:S02]  /*66d0*/  SEL R5, R5, RZ, !P0 ;  /* 0x000000ff05057207 */ /* 0x000fe40004000000 */
[----:B------:R-:W-:Y:S02]  /*66e0*/  ISETP.GE.AND P2, PT, R15, c[0x0][0x198], PT ;  /* 0x000066000f007a0c */ /* 0x000fe40003f46270 */
[----:B------:R-:W-:Y:S01]  /*66f0*/  SEL R0, R4, RZ, !P0 ;  /* 0x000000ff04007207 */ /* 0x000fe20004000000 */
[C---:B------:R-:W-:Y:S01]  /*6700*/  IMAD R14, R5.reuse, c[0x0][0x1f0], RZ ;  /* 0x00007c00050e7a24 */ /* 0x040fe200078e02ff */
[----:B------:R-:W-:Y:S01]  /*6710*/  ISETP.GE.AND P0, PT, R16, R55, PT ;  /* 0x000000371000720c */ /* 0x000fe20003f06270 */
[----:B------:R-:W-:-:S02]  /*6720*/  IMAD R5, R5, c[0x0][0x218], RZ ;  /* 0x0000860005057a24 */ /* 0x000fc400078e02ff */
[----:B------:R-:W-:-:S04]  /*6730*/  IMAD.WIDE.U32 R72, R0, c[0x0][0x218], R10 ;  /* 0x0000860000487a25 */ /* 0x000fc800078e000a */
[C---:B------:R-:W-:Y:S02]  /*6740*/  IMAD R5, R0.reuse, c[0x0][0x21c], R5 ;  /* 0x0000870000057a24 */ /* 0x040fe400078e0205 */
[C---:B------:R-:W-:Y:S02]  /*6750*/  IMAD R14, R0.reuse, c[0x0][0x1f4], R14 ;  /* 0x00007d00000e7a24 */ /* 0x040fe400078e020e */
[----:B------:R-:W-:Y:S01]  /*6760*/  IMAD.WIDE.U32 R24, R0, c[0x0][0x1f0], R12 ;  /* 0x00007c0000187a25 */ /* 0x000fe200078e000c */
[----:B------:R-:W-:-:S03]  /*6770*/  SEL R0, R17, 0xfffffff0, !P1 ;  /* 0xfffffff011007807 */ /* 0x000fc60004800000 */
[----:B------:R-:W-:Y:S01]  /*6780*/  IMAD.IADD R75, R73, 0x1, R5 ;  /* 0x00000001494b7824 */ /* 0x000fe200078e0205 */
[----:B------:R1:W-:Y:S01]  /*6790*/  STL.64 [R1+0x50], R24 ;  /* 0x0000501801007387 */ /* 0x0003e20000100a00 */
[----:B------:R-:W-:Y:S02]  /*67a0*/  IMAD.IADD R27, R25, 0x1, R14 ;  /* 0x00000001191b7824 */ /* 0x000fe400078e020e */
[C---:B------:R-:W-:Y:S01]  /*67b0*/  IMAD.IADD R4, R3.reuse, 0x1, R23 ;  /* 0x0000000103047824 */ /* 0x040fe200078e0217 */
[----:B------:R1:W-:Y:S01]  /*67c0*/  STL.64 [R1+0x40], R72 ;  /* 0x0000404801007387 */ /* 0x0003e20000100a00 */
[----:B------:R-:W-:-:S03]  /*67d0*/  IMAD.IADD R3, R3, 0x1, R21 ;  /* 0x0000000103037824 */ /* 0x000fc600078e0215 */
[----:B------:R1:W-:Y:S04]  /*67e0*/  STL [R1+0x4c], R75 ;  /* 0x00004c4b01007387 */ /* 0x0003e80000100800 */
[----:B------:R1:W-:Y:S01]  /*67f0*/  STL [R1+0x3c], R27 ;  /* 0x00003c1b01007387 */ /* 0x0003e20000100800 */
[----:B------:R-:W-:Y:S05]  /*6800*/  @P0 BRA `(.L_x_87) ;  /* 0x0000010000000947 */ /* 0x000fea0003800000 */
[----:B--2-4-:R-:W-:Y:S02]  /*6810*/  IADD3 R5, R6, 0x40, RZ ;  /* 0x0000004006057810 */ /* 0x014fe40007ffe0ff */
[----:B------:R-:W-:Y:S02]  /*6820*/  SHF.R.S32.HI R13, RZ, 0x1f, R15 ;  /* 0x0000001fff0d7819 */ /* 0x000fe4000001140f */
[----:B------:R-:W-:Y:S02]  /*6830*/  SHF.R.S32.HI R12, RZ, 0x1f, R5 ;  /* 0x0000001fff0c7819 */ /* 0x000fe40000011405 */
[----:B------:R-:W-:-:S02]  /*6840*/  LEA.HI R13, R13, R15, RZ, 0x3 ;  /* 0x0000000f0d0d7211 */ /* 0x000fc400078f18ff */
[----:B------:R-:W-:Y:S02]  /*6850*/  LEA.HI R5, R12, R5, RZ, 0x3 ;  /* 0x000000050c057211 */ /* 0x000fe400078f18ff */
[C---:B------:R-:W-:Y:S02]  /*6860*/  LEA R10, P0, R6.reuse, R8, 0x1 ;  /* 0x00000008060a7211 */ /* 0x040fe400078008ff */
[----:B------:R-:W-:Y:S02]  /*6870*/  LOP3.LUT R12, R13, 0xfffffff8, RZ, 0xc0, !PT ;  /* 0xfffffff80d0c7812 */ /* 0x000fe400078ec0ff */
[----:B------:R-:W-:Y:S01]  /*6880*/  LOP3.LUT R14, R5, 0xfffffff8, RZ, 0xc0, !PT ;  /* 0xfffffff8050e7812 */ /* 0x000fe200078ec0ff */
[----:B------:R-:W-:Y:S01]  /*6890*/  IMAD.SHL.U32 R5, R233, 0x2, RZ ;  /* 0x00000002e9057824 */ /* 0x000fe200078e00ff */
[----:B------:R-:W-:Y:S01]  /*68a0*/  LEA.HI.X R11, R6, R9, R7, 0x1, P0 ;  /* 0x00000009060b7211 */ /* 0x000fe200000f0c07 */
[----:B------:R-:W-:-:S04]  /*68b0*/  IMAD.WIDE R12, R12, 0x2, R8 ;  /* 0x000000020c0c7825 */ /* 0x000fc800078e0208 */
[----:B------:R-:W-:Y:S01]  /*68c0*/  IMAD.WIDE R8, R14, 0x2, R8 ;  /* 0x000000020e087825 */ /* 0x000fe200078e0208 */
[----:B------:R-:W-:Y:S01]  /*68d0*/  @!PT LDS RZ, [RZ] ;  /* 0x00000000fffff984 */ /* 0x000fe20000000800 */
[----:B------:R2:W-:Y:S04]  /*68e0*/  LDGSTS.E.BYPASS.LTC128B.128 [R5+0x6100], [R10.64], !P3 ;  /* 0x061000000a057fae */ /* 0x0005e8000d901d46 */
[----:B------:R2:W-:Y:S04]  /*68f0*/  LDGSTS.E.BYPASS.LTC128B.128 [R5+0x8100], [R12.64], !P2 ;  /* 0x081000000c057fae */ /* 0x0005e8000d101d46 */
[----:B------:R2:W-:Y:S02]  /*6900*/  LDGSTS.E.BYPASS.LTC128B.128 [R5+0xa100], [R8.64], !P4 ;  /* 0x0a10000008057fae */ /* 0x0005e4000e101d46 */
.L_x_87:
[----:B--2-4-:R-:W-:Y:S05]  /*6910*/  BSYNC B0 ;  /* 0x0000000000007941 */ /* 0x014fea0003800000 */
.L_x_86:
[----:B------:R-:W-:Y:S01]  /*6920*/  IADD3 R5, R16, 0x20, RZ ;  /* 0x0000002010057810 */ /* 0x000fe20007ffe0ff */
[----:B------:R2:W3:Y:S01]  /*6930*/  SHFL.IDX PT, R9, R18, 0x1, 0x1c1f ;  /* 0x003c1f0012097f89 */ /* 0x0004e200000e0000 */
        /* <DEDUP_REMOVED lines=20> */
.L_x_89:
[----:B------:R-:W-:Y:S05]  /*6a80*/  BSYNC B0 ;  /* 0x0000000000007941 */ /* 0x000fea0003800000 */
.L_x_88:
        /* <DEDUP_REMOVED lines=22> */
.L_x_91:
[----:B------:R-:W-:Y:S05]  /*6bf0*/  BSYNC B0 ;  /* 0x0000000000007941 */ /* 0x000fea0003800000 */
.L_x_90:
[----:B-1--4-:R-:W1:Y:S01]  /*6c00*/  SHFL.IDX PT, R8, R19, 0x3, 0x1c1f ;  /* 0x007c1f0013087f89 */ /* 0x012e6200000e0000 */
[----:B------:R-:W-:Y:S01]  /*6c10*/  IADD3 R5, R16, 0x60, RZ ;  /* 0x0000006010057810 */ /* 0x000fe20007ffe0ff */
[----:B------:R-:W-:Y:S01]  /*6c20*/  IMAD.MOV.U32 R13, RZ, RZ, c[0x0][0x1e0] ;  /* 0x00007800ff0d7624 */ /* 0x000fe200078e00ff */
[----:B------:R-:W-:Y:S01]  /*6c30*/  LEA.HI.SX32 R67, R250, 0xffffffff, 0x1a ;  /* 0xfffffffffa437811 */ /* 0x000fe200078fd2ff */
[----:B------:R-:W4:Y:S01]  /*6c40*/  SHFL.IDX PT, R9, R18, 0x3, 0x1c1f ;  /* 0x007c1f0012097f89 */ /* 0x000f2200000e0000 */
[----:B------:R-:W-:Y:S01]  /*6c50*/  ISETP.GE.AND P0, PT, R5, R55, PT ;  /* 0x000000370500720c */ /* 0x000fe20003f06270 */
[----:B------:R-:W-:Y:S01]  /*6c60*/  IMAD.MOV.U32 R14, RZ, RZ, 0x6 ;  /* 0x00000006ff0e7424 */ /* 0x000fe200078e00ff */
[----:B------:R-:W-:Y:S01]  /*6c70*/  SHF.R.S32.HI R69, RZ, 0x1f, R67 ;  /* 0x0000001fff457819 */ /* 0x000fe20000011443 */
[----:B------:R-:W-:-:S02]  /*6c80*/  IMAD.MOV.U32 R168, RZ, RZ, R26 ;  /* 0x000000ffffa87224 */ /* 0x000fc400078e001a */
[----:B------:R-:W-:Y:S01]  /*6c90*/  IMAD.MOV.U32 R169, RZ, RZ, R27 ;  /* 0x000000ffffa97224 */ /* 0x000fe200078e001b */
[C---:B------:R-:W-:Y:S01]  /*6ca0*/  SHF.L.U64.HI R155, R13.reuse, R14, c[0x0][0x1e4] ;  /* 0x000079000d9b7619 */ /* 0x040fe2000001020e */
[C---:B------:R-:W-:Y:S02]  /*6cb0*/  IMAD.SHL.U32 R156, R13.reuse, 0x40, RZ ;  /* 0x000000400d9c7824 */ /* 0x040fe400078e00ff */
[----:B------:R-:W-:Y:S02]  /*6cc0*/  IMAD.MOV.U32 R168, RZ, RZ, R24 ;  /* 0x000000ffffa87224 */ /* 0x000fe400078e0018 */
[----:B------:R-:W-:Y:S02]  /*6cd0*/  IMAD.SHL.U32 R157, R13, 0x20, RZ ;  /* 0x000000200d9d7824 */ /* 0x000fe400078e00ff */
[----:B------:R-:W-:Y:S01]  /*6ce0*/  @!P0 IMAD.SHL.U32 R12, R233, 0x2, RZ ;  /* 0x00000002e90c8824 */ /* 0x000fe200078e00ff */
[----:B------:R2:W-:Y:S01]  /*6cf0*/  STL.64 [R1+0x38], R168 ;  /* 0x000038a801007387 */ /* 0x0005e20000100a00 */
[----:B-1----:R-:W-:-:S04]  /*6d00*/  @!P0 LEA R10, P1, R6, R8, 0x1 ;  /* 0x00000008060a8211 */ /* 0x002fc800078208ff */
[C---:B----4-:R-:W-:Y:S02]  /*6d10*/  @!P0 LEA.HI.X R11, R6.reuse, R9, R7, 0x1, P1 ;  /* 0x00000009060b8211 */ /* 0x050fe400008f0c07 */
[----:B------:R-:W-:Y:S02]  /*6d20*/  @!P0 IADD3 R6, R6, 0x40, RZ ;  /* 0x0000004006068810 */ /* 0x000fe40007ffe0ff */
[----:B------:R-:W-:Y:S01]  /*6d30*/  @!P0 SHF.R.S32.HI R7, RZ, 0x1f, R15 ;  /* 0x0000001fff078819 */ /* 0x000fe2000001140f */
[----:B------:R-:W-:Y:S01]  /*6d40*/  @!PT LDS RZ, [RZ] ;  /* 0x00000000fffff984 */ /* 0x000fe20000000800 */
[----:B------:R1:W-:Y:S01]  /*6d50*/  @!P0 LDGSTS.E.BYPASS.LTC128B.128 [R12+0x7900], [R10.64], !P3 ;  /* 0x079000000a0c8fae */ /* 0x0003e2000d901d46 */
[----:B------:R-:W-:Y:S02]  /*6d60*/  @!P0 SHF.R.S32.HI R5, RZ, 0x1f, R6 ;  /* 0x0000001fff058819 */ /* 0x000fe40000011406 */
[----:B------:R-:W-:Y:S02]  /*6d70*/  @!P0 LEA.HI R7, R7, R15, RZ, 0x3 ;  /* 0x0000000f07078211 */ /* 0x000fe400078f18ff */
[----:B------:R-:W-:-:S02]  /*6d80*/  @!P0 LEA.HI R6, R5, R6, RZ, 0x3 ;  /* 0x0000000605068211 */ /* 0x000fc400078f18ff */
[----:B------:R-:W-:Y:S02]  /*6d90*/  @!P0 LOP3.LUT R5, R7, 0xfffffff8, RZ, 0xc0, !PT ;  /* 0xfffffff807058812 */ /* 0x000fe400078ec0ff */
[----:B------:R-:W-:Y:S01]  /*6da0*/  ISETP.NE.AND P3, PT, R164, RZ, PT ;  /* 0x000000ffa400720c */ /* 0x000fe20003f65270 */
[----:B-1----:R-:W-:Y:S01]  /*6db0*/  IMAD.IADD R11, R165, 0x1, -R65 ;  /* 0x00000001a50b7824 */ /* 0x002fe200078e0a41 */
[----:B------:R-:W-:Y:S01]  /*6dc0*/  @!P0 LOP3.LUT R10, R6, 0xfffffff8, RZ, 0xc0, !PT ;  /* 0xfffffff8060a8812 */ /* 0x000fe200078ec0ff */
[----:B------:R-:W-:-:S04]  /*6dd0*/  @!P0 IMAD.WIDE R6, R5, 0x2, R8 ;  /* 0x0000000205068825 */ /* 0x000fc800078e0208 */
[----:B------:R-:W-:Y:S01]  /*6de0*/  IMAD R5, R67, -0x40, R11 ;  /* 0xffffffc043057824 */ /* 0x000fe200078e020b */
[----:B------:R1:W-:Y:S01]  /*6df0*/  @!P0 LDGSTS.E.BYPASS.LTC128B.128 [R12+0x9900], [R6.64], !P2 ;  /* 0x09900000060c8fae */ /* 0x0003e2000d101d46 */
[----:B------:R-:W-:-:S03]  /*6e00*/  @!P0 IMAD.WIDE R8, R10, 0x2, R8 ;  /* 0x000000020a088825 */ /* 0x000fc600078e0208 */
[C---:B------:R-:W-:Y:S02]  /*6e10*/  ISETP.GE.AND P1, PT, R5.reuse, 0x1, PT ;  /* 0x000000010500780c */ /* 0x040fe40003f26270 */
[----:B------:R4:W-:Y:S01]  /*6e20*/  @!P0 LDGSTS.E.BYPASS.LTC128B.128 [R12+0xb900], [R8.64], !P4 ;  /* 0x0b900000080c8fae */ /* 0x0009e2000e101d46 */
[----:B------:R-:W-:Y:S02]  /*6e30*/  ISETP.GE.AND P0, PT, R5, 0x21, PT ;  /* 0x000000210500780c */ /* 0x000fe40003f06270 */
[----:B------:R-:W-:Y:S01]  /*6e40*/  ISETP.NE.AND P4, PT, R159, RZ, PT ;  /* 0x000000ff9f00720c */ /* 0x000fe20003f85270 */
[----:B------:R-:W0:Y:S07]  /*6e50*/  LDGDEPBAR ;  /* 0x00000000000079af */ /* 0x000e2e0000000000 */
[----:B------:R-:W-:-:S02]  /*6e60*/  @P1 IMAD.SHL.U32 R10, R233, 0x2, RZ ;  /* 0x00000002e90a1824 */ /* 0x000fc400078e00ff */
        /* <DEDUP_REMOVED lines=12> */
[----:B------:R-:W-:Y:S01]  /*6f30*/  @P0 LEA.HI.X R7, R7, c[0x0][0x1cc], R5, 0x1, P2 ;  /* 0x0000730007070a11 */ /* 0x000fe200010f0c05 */
[----:B------:R-:W-:Y:S01]  /*6f40*/  @P0 IMAD.SHL.U32 R5, R233, 0x2, RZ ;  /* 0x00000002e9050824 */ /* 0x000fe200078e00ff */
[----:B------:R-:W-:Y:S01]  /*6f50*/  @!PT LDS RZ, [RZ] ;  /* 0x00000000fffff984 */ /* 0x000fe20000000800 */
[----:B------:R-:W-:Y:S01]  /*6f60*/  @!PT LDS RZ, [RZ] ;  /* 0x00000000fffff984 */ /* 0x000fe20000000800 */
[----:B------:R-:W-:Y:S01]  /*6f70*/  @!PT LDS RZ, [RZ] ;  /* 0x00000000fffff984 */ /* 0x000fe20000000800 */
[----:B------:R2:W-:Y:S04]  /*6f80*/  @P1 LDGSTS.E.BYPASS.LTC128B.128 [R10+0x3100], [R8.64], !P4 ;  /* 0x03100000080a1fae */ /* 0x0005e8000e101d46 */
[----:B------:R2:W-:Y:S04]  /*6f90*/  @P1 LDGSTS.E.BYPASS.LTC128B.128 [R10+0x4100], [R8.64+0x40], !P6 ;  /* 0x04100040080a1fae */ /* 0x0005e8000f101d46 */
[----:B------:R2:W-:Y:S04]  /*6fa0*/  @P1 LDGSTS.E.BYPASS.LTC128B.128 [R10+0x5100], [R8.64+0x80], !P3 ;  /* 0x05100080080a1fae */ /* 0x0005e8000d901d46 */
[----:B------:R1:W-:Y:S04]  /*6fb0*/  @P0 LDGSTS.E.BYPASS.LTC128B.128 [R5+0x3900], [R6.64], !P4 ;  /* 0x0390000006050fae */ /* 0x0003e8000e101d46 */
[----:B------:R1:W-:Y:S04]  /*6fc0*/  @P0 LDGSTS.E.BYPASS.LTC128B.128 [R5+0x4900], [R6.64+0x40], !P6 ;  /* 0x0490004006050fae */ /* 0x0003e8000f101d46 */
[----:B------:R1:W-:Y:S01]  /*6fd0*/  @P0 LDGSTS.E.BYPASS.LTC128B.128 [R5+0x5900], [R6.64+0x80], !P3 ;  /* 0x0590008006050fae */ /* 0x0003e2000d901d46 */
[----:B------:R-:W-:-:S03]  /*6fe0*/  ISETP.LT.AND P0, PT, RZ, c[0x0][0x27c], PT ;  /* 0x00009f00ff007a0c */ /* 0x000fc60003f01270 */
[----:B------:R-:W0:Y:S01]  /*6ff0*/  LDGDEPBAR ;  /* 0x00000000000079af */ /* 0x000e220000000000 */
[----:B-1----:R-:W-:-:S04]  /*7000*/  IMAD.MOV.U32 R5, RZ, RZ, c[0x0][0x208] ;  /* 0x00008200ff057624 */ /* 0x002fc800078e00ff */
[C---:B------:R-:W-:Y:S01]  /*7010*/  IMAD.SHL.U32 R71, R5.reuse, 0x40, RZ ;  /* 0x0000004005477824 */ /* 0x040fe200078e00ff */
[----:B------:R-:W-:-:S04]  /*7020*/  SHF.L.U64.HI R70, R5, R14, c[0x0][0x20c] ;  /* 0x0000830005467619 */ /* 0x000fc8000001020e */
[----:B------:R-:W-:Y:S05]  /*7030*/  @P0 BRA `(.L_x_92) ;  /* 0x0000002000000947 */ /* 0x000fea0003800000 */
[----:B--2---:R-:W-:-:S04]  /*7040*/  DEPBAR.LE SB0, 0x1 ;  /* 0x000080400000791a */ /* 0x004fc80000000000 */
[----:B------:R-:W-:Y:S05]  /*7050*/  BRA `(.L_x_93) ;  /* 0x00005dd000007947 */ /* 0x000fea0003800000 */
.L_x_92:
[----:B--2--5:R-:W-:Y:S01]  /*7060*/  SHF.R.S32.HI R5, RZ, 0x1f, R145 ;  /* 0x0000001fff057819 */ /* 0x024fe20000011491 */
[----:B------:R-:W-:Y:S01]  /*7070*/  ULDC.U8 UR4, c[0x0][0x298] ;  /* 0x0000a60000047ab9 */ /* 0x000fe20000000000 */
[----:B------:R-:W-:Y:S01]  /*7080*/  LEA.HI R12, R167, R167, RZ, 0x1 ;  /* 0x000000a7a70c7211 */ /* 0x000fe200078f08ff */
[----:B------:R-:W-:Y:S01]  /*7090*/  IMAD.WIDE.U32 R8, R145, c[0x0][0x280], RZ ;  /* 0x0000a00091087a25 */ /* 0x000fe200078e00ff */
[----:B------:R-:W-:Y:S01]  /*70a0*/  ISETP.NE.AND P2, PT, RZ, UR4, PT ;  /* 0x00000004ff007c0c */ /* 0x000fe2000bf45270 */
[----:B------:R-:W-:Y:S01]  /*70b0*/  BSSY B2, `(.L_x_93) ;  /* 0x00005d7000027945 */ /* 0x000fe20003800000 */
[----:B------:R-:W-:Y:S01]  /*70c0*/  SHF.R.S32.HI R62, RZ, 0x1, R12 ;  /* 0x00000001ff3e7819 */ /* 0x000fe2000001140c */
[C---:B------:R-:W-:Y:S01]  /*70d0*/  IMAD R6, R5.reuse, c[0x0][0x280], RZ ;  /* 0x0000a00005067a24 */ /* 0x040fe200078e02ff */
[----:B------:R-:W-:Y:S01]  /*70e0*/  LEA R34, P1, R8, c[0x0][0x270], 0x1 ;  /* 0x00009c0008227a11 */ /* 0x000fe200078208ff */
[----:B------:R-:W-:Y:S02]  /*70f0*/  IMAD R5, R5, c[0x0][0x290], RZ ;  /* 0x0000a40005057a24 */ /* 0x000fe400078e02ff */
[----:B------:R-:W-:-:S02]  /*7100*/  IMAD R11, R145, c[0x0][0x284], R6 ;  /* 0x0000a100910b7a24 */ /* 0x000fc400078e0206 */
[C---:B------:R-:W-:Y:S01]  /*7110*/  IMAD R10, R145.reuse, c[0x0][0x294], R5 ;  /* 0x0000a500910a7a24 */ /* 0x040fe200078e0205 */
[----:B------:R-:W-:Y:S01]  /*7120*/  LOP3.LUT R5, R12, 0xfffffffe, RZ, 0xc0, !PT ;  /* 0xfffffffe0c057812 */ /* 0x000fe200078ec0ff */
[----:B------:R-:W-:-:S03]  /*7130*/  IMAD.WIDE.U32 R6, R145, c[0x0][0x290], RZ ;  /* 0x0000a40091067a25 */ /* 0x000fc600078e00ff */
[----:B------:R-:W-:Y:S01]  /*7140*/  IADD3 R60, -R5, R167, RZ ;  /* 0x000000a7053c7210 */ /* 0x000fe20007ffe1ff */
[----:B------:R-:W-:Y:S01]  /*7150*/  IMAD.IADD R11, R11, 0x1, R9 ;  /* 0x000000010b0b7824 */ /* 0x000fe200078e0209 */
[----:B------:R-:W-:Y:S01]  /*7160*/  LEA R32, P0, R6, c[0x0][0x288], 0x1 ;  /* 0x0000a20006207a11 */ /* 0x000fe200078008ff */
[----:B------:R-:W-:Y:S01]  /*7170*/  IMAD.IADD R10, R10, 0x1, R7 ;  /* 0x000000010a0a7824 */ /* 0x000fe200078e0207 */
[----:B------:R-:W-:Y:S01]  /*7180*/  SHF.L.U32 R63, R60, 0x3, RZ ;  /* 0x000000033c3f7819 */ /* 0x000fe200000006ff */
[----:B------:R-:W-:Y:S01]  /*7190*/  IMAD R5, R161, 0x80, R62 ;  /* 0x00000080a1057824 */ /* 0x000fe200078e023e */
[----:B------:R-:W-:Y:S02]  /*71a0*/  LEA.HI.X R35, R8, c[0x0][0x274], R11, 0x1, P1 ;  /* 0x00009d0008237a11 */ /* 0x000fe400008f0c0b */
[----:B------:R-:W-:Y:S01]  /*71b0*/  LEA.HI.X R33, R6, c[0x0][0x28c], R10, 0x1, P0 ;  /* 0x0000a30006217a11 */ /* 0x000fe200000f0c0a */
[----:B------:R-:W-:Y:S05]  /*71c0*/  @!P2 BRA `(.L_x_94) ;  /* 0x00002b400000a947 */ /* 0x000fea0003800000 */
[----:B------:R-:W-:Y:S01]  /*71d0*/  ISETP.GE.AND P0, PT, R5, R55, PT ;  /* 0x000000370500720c */ /* 0x000fe20003f06270 */
[----:B------:R-:W-:Y:S01]  /*71e0*/  BSSY B0, `(.L_x_95) ;  /* 0x000004d000007945 */ /* 0x000fe20003800000 */
[----:B------:R-:W-:Y:S01]  /*71f0*/  SHF.L.U32 R40, R60, 0x2, RZ ;  /* 0x000000023c287819 */ /* 0x000fe200000006ff */
[----:B------:R-:W-:Y:S01]  /*7200*/  CS2R R28, SRZ ;  /* 0x00000000001c7805 */ /* 0x000fe2000001ff00 */
[----:B------:R-:W-:Y:S01]  /*7210*/  CS2R R26, SRZ ;  /* 0x00000000001a7805 */ /* 0x000fe2000001ff00 */
[----:B------:R-:W-:Y:S01]  /*7220*/  CS2R R24, SRZ ;  /* 0x0000000000187805 */ /* 0x000fe2000001ff00 */
[----:B------:R-:W-:Y:S01]  /*7230*/  CS2R R22, SRZ ;  /* 0x0000000000167805 */ /* 0x000fe2000001ff00 */
[----:B------:R-:W-:Y:S01]  /*7240*/  CS2R R20, SRZ ;  /* 0x0000000000147805 */ /* 0x000fe2000001ff00 */
[----:B---3--:R-:W-:Y:S01]  /*7250*/  CS2R R18, SRZ ;  /* 0x0000000000127805 */ /* 0x008fe2000001ff00 */
[----:B------:R-:W-:Y:S01]  /*7260*/  CS2R R16, SRZ ;  /* 0x0000000000107805 */ /* 0x000fe2000001ff00 */
[----:B------:R-:W-:Y:S01]  /*7270*/  CS2R R14, SRZ ;  /* 0x00000000000e7805 */ /* 0x000fe2000001ff00 */
[----:B------:R-:W-:Y:S01]  /*7280*/  CS2R R12, SRZ ;  /* 0x00000000000c7805 */ /* 0x000fe2000001ff00 */
[----:B------:R-:W-:Y:S01]  /*7290*/  CS2R R10, SRZ ;  /* 0x00000000000a7805 */ /* 0x000fe2000001ff00 */
[----:B------:R-:W-:Y:S01]  /*72a0*/  CS2R R8, SRZ ;  /* 0x0000000000087805 */ /* 0x000fe2000001ff00 */
[----:B------:R-:W-:Y:S01]  /*72b0*/  CS2R R6, SRZ ;  /* 0x0000000000067805 */ /* 0x000fe2000001ff00 */
[----:B------:R-:W-:Y:S05]  /*72c0*/  @P0 BRA `(.L_x_96) ;  /* 0x000003e000000947 */ /* 0x000fea0003800000 */
[C---:B------:R-:W-:Y:S01]  /*72d0*/  IADD3 R24, R40.reuse, 0x10, RZ ;  /* 0x0000001028187810 */ /* 0x040fe20007ffe0ff */
[----:B------:R-:W-:Y:S01]  /*72e0*/  CS2R R18, SRZ ;  /* 0x0000000000127805 */ /* 0x000fe2000001ff00 */
[----:B------:R-:W-:-:S02]  /*72f0*/  IADD3 R9, R40, 0x8, RZ ;  /* 0x0000000828097810 */ /* 0x000fc40007ffe0ff */
[----:B------:R-:W-:Y:S02]  /*7300*/  ISETP.GE.AND P0, PT, R24, c[0x0][0x27c], PT ;  /* 0x00009f0018007a0c */ /* 0x000fe40003f06270 */
[----:B------:R-:W-:Y:S02]  /*7310*/  ISETP.GE.AND P1, PT, R9, c[0x0][0x27c], PT ;  /* 0x00009f0009007a0c */ /* 0x000fe40003f26270 */
[----:B------:R-:W-:-:S09]  /*7320*/  ISETP.GE.AND P2, PT, R40, c[0x0][0x27c], PT ;  /* 0x00009f0028007a0c */ /* 0x000fd20003f46270 */
[----:B------:R-:W-:Y:S02]  /*7330*/  @!P0 SHF.R.S32.HI R5, RZ, 0x1f, R24 ;  /* 0x0000001fff058819 */ /* 0x000fe40000011418 */
[----:B------:R-:W-:Y:S02]  /*7340*/  @!P1 SHF.R.S32.HI R8, RZ, 0x1f, R9 ;  /* 0x0000001fff089819 */ /* 0x000fe40000011409 */
[----:B------:R-:W-:Y:S01]  /*7350*/  @!P0 LEA.HI R24, R5, R24, RZ, 0x2 ;  /* 0x0000001805188211 */ /* 0x000fe200078f10ff */
[--C-:B------:R-:W-:Y:S01]  /*7360*/  @!P2 IMAD.WIDE R6, R40, 0x2, R34.reuse ;  /* 0x000000022806a825 */ /* 0x100fe200078e0222 */
[----:B------:R-:W-:Y:S02]  /*7370*/  @!P1 LEA.HI R8, R8, R9, RZ, 0x2 ;  /* 0x0000000908089211 */ /* 0x000fe400078f10ff */
[----:B------:R-:W-:Y:S02]  /*7380*/  @!P0 LOP3.LUT R24, R24, 0xfffffffc, RZ, 0xc0, !PT ;  /* 0xfffffffc18188812 */ /* 0x000fe400078ec0ff */
[----:B------:R-:W-:Y:S01]  /*7390*/  @!P1 LOP3.LUT R5, R8, 0xfffffffc, RZ, 0xc0, !PT ;  /* 0xfffffffc08059812 */ /* 0x000fe200078ec0ff */
[----:B------:R-:W-:Y:S01]  /*73a0*/  CS2R R22, SRZ ;  /* 0x0000000000167805 */ /* 0x000fe2000001ff00 */
[----:B------:R1:W5:Y:S01]  /*73b0*/  @!P2 LD.E.64 R18, [R6.64] ;  /* 0x000000060612a980 */ /* 0x000362000c101b00 */
[----:B------:R-:W-:Y:S01]  /*73c0*/  CS2R R8, SRZ ;  /* 0x0000000000087805 */ /* 0x000fe2000001ff00 */
[----:B------:R-:W-:Y:S01]  /*73d0*/  @!P0 IMAD.WIDE R14, R24, 0x2, R34 ;  /* 0x00000002180e8825 */ /* 0x000fe200078e0222 */
[----:B------:R-:W-:-:S03]  /*73e0*/  CS2R R20, SRZ ;  /* 0x0000000000147805 */ /* 0x000fc6000001ff00 */
[C-C-:B------:R-:W-:Y:S01]  /*73f0*/  @!P1 IMAD.WIDE R10, R5.reuse, 0x2, R32.reuse ;  /* 0x00000002050a9825 */ /* 0x140fe200078e0220 */
[----:B------:R2:W5:Y:S03]  /*7400*/  @!P0 LD.E.64 R22, [R14.64] ;  /* 0x000000060e168980 */ /* 0x000566000c101b00 */
[----:B------:R-:W-:Y:S01]  /*7410*/  @!P2 IMAD.WIDE R12, R40, 0x2, R32 ;  /* 0x00000002280ca825 */ /* 0x000fe200078e0220 */
[----:B------:R3:W5:Y:S03]  /*7420*/  @!P1 LD.E.64 R8, [R10.64] ;  /* 0x000000060a089980 */ /* 0x000766000c101b00 */
[----:B------:R-:W-:-:S05]  /*7430*/  @!P1 IMAD.WIDE R16, R5, 0x2, R34 ;  /* 0x0000000205109825 */ /* 0x000fca00078e0222 */
[----:B------:R4:W5:Y:S01]  /*7440*/  @!P1 LD.E.64 R20, [R16.64] ;  /* 0x0000000610149980 */ /* 0x000962000c101b00 */
[----:B-1----:R-:W-:-:S06]  /*7450*/  CS2R R6, SRZ ;  /* 0x0000000000067805 */ /* 0x002fcc000001ff00 */
[----:B------:R1:W5:Y:S01]  /*7460*/  @!P2 LD.E.64 R6, [R12.64] ;  /* 0x000000060c06a980 */ /* 0x000362000c101b00 */
[C---:B--2---:R-:W-:Y:S02]  /*7470*/  IADD3 R14, R40.reuse, 0x18, RZ ;  /* 0x00000018280e7810 */ /* 0x044fe40007ffe0ff */
[----:B------:R-:W-:Y:S01]  /*7480*/  IADD3 R15, R40, 0x20, RZ ;  /* 0x00000020280f7810 */ /* 0x000fe20007ffe0ff */
[----:B---3--:R-:W-:Y:S01]  /*7490*/  CS2R R10, SRZ ;  /* 0x00000000000a7805 */ /* 0x008fe2000001ff00 */
[----:B------:R-:W-:Y:S02]  /*74a0*/  ISETP.GE.AND P2, PT, R14, c[0x0][0x27c], PT ;  /* 0x00009f000e007a0c */ /* 0x000fe40003f46270 */
[----:B------:R-:W-:Y:S02]  /*74b0*/  ISETP.GE.AND P1, PT, R15, c[0x0][0x27c], PT ;  /* 0x00009f000f007a0c */ /* 0x000fe40003f26270 */
[----:B----4-:R-:W-:Y:S01]  /*74c0*/  IADD3 R16, R40, 0x28, RZ ;  /* 0x0000002828107810 */ /* 0x010fe20007ffe0ff */
[----:B-1----:R-:W-:-:S05]  /*74d0*/  @!P0 IMAD.WIDE R12, R24, 0x2, R32 ;  /* 0x00000002180c8825 */ /* 0x002fca00078e0220 */
[----:B------:R1:W5:Y:S01]  /*74e0*/  @!P0 LD.E.64 R10, [R12.64] ;  /* 0x000000060c0a8980 */ /* 0x000362000c101b00 */
[----:B------:R-:W-:Y:S01]  /*74f0*/  ISETP.GE.AND P0, PT, R16, c[0x0][0x27c], PT ;  /* 0x00009f0010007a0c */ /* 0x000fe20003f06270 */
[----:B------:R-:W-:-:S12]  /*7500*/  CS2R R24, SRZ ;  /* 0x0000000000187805 */ /* 0x000fd8000001ff00 */
[----:B------:R-:W-:Y:S02]  /*7510*/  @!P0 SHF.R.S32.HI R5, RZ, 0x1f, R16 ;  /* 0x0000001fff058819 */ /* 0x000fe40000011410 */
[----:B-1----:R-:W-:Y:S02]  /*7520*/  @!P2 SHF.R.S32.HI R13, RZ, 0x1f, R14 ;  /* 0x0000001fff0da819 */ /* 0x002fe4000001140e */
[----:B------:R-:W-:Y:S02]  /*7530*/  @!P1 SHF.R.S32.HI R12, RZ, 0x1f, R15 ;  /* 0x0000001fff0c9819 */ /* 0x000fe4000001140f */
[----:B------:R-:W-:Y:S02]  /*7540*/  @!P2 LEA.HI R13, R13, R14, RZ, 0x2 ;  /* 0x0000000e0d0da211 */ /* 0x000fe400078f10ff */
[----:B------:R-:W-:Y:S02]  /*7550*/  @!P1 LEA.HI R12, R12, R15, RZ, 0x2 ;  /* 0x0000000f0c0c9211 */ /* 0x000fe400078f10ff */
[----:B------:R-:W-:-:S02]  /*7560*/  @!P0 LEA.HI R5, R5, R16, RZ, 0x2 ;  /* 0x0000001005058211 */ /* 0x000fc400078f10ff */
[----:B------:R-:W-:Y:S02]  /*7570*/  @!P2 LOP3.LUT R15, R13, 0xfffffffc, RZ, 0xc0, !PT ;  /* 0xfffffffc0d0fa812 */ /* 0x000fe400078ec0ff */
[----:B------:R-:W-:Y:S02]  /*7580*/  @!P1 LOP3.LUT R14, R12, 0xfffffffc, RZ, 0xc0, !PT ;  /* 0xfffffffc0c0e9812 */ /* 0x000fe400078ec0ff */
[----:B------:R-:W-:Y:S01]  /*7590*/  @!P0 LOP3.LUT R5, R5, 0xfffffffc, RZ, 0xc0, !PT ;  /* 0xfffffffc05058812 */ /* 0x000fe200078ec0ff */
[--C-:B------:R-:W-:Y:S01]  /*75a0*/  @!P2 IMAD.WIDE R12, R15, 0x2, R34.reuse ;  /* 0x000000020f0ca825 */ /* 0x100fe200078e0222 */
[----:B------:R-:W-:Y:S01]  /*75b0*/  CS2R R26, SRZ ;  /* 0x00000000001a7805 */ /* 0x000fe2000001ff00 */
[----:B------:R-:W-:Y:S02]  /*75c0*/  CS2R R28, SRZ ;  /* 0x00000000001c7805 */ /* 0x000fe4000001ff00 */
[----:B------:R-:W-:Y:S01]  /*75d0*/  @!P1 IMAD.WIDE R38, R14, 0x2, R34 ;  /* 0x000000020e269825 */ /* 0x000fe200078e0222 */
[----:B------:R1:W5:Y:S01]  /*75e0*/  @!P2 LD.E.64 R24, [R12.64] ;  /* 0x000000060c18a980 */ /* 0x000362000c101b00 */
[----:B------:R-:W-:-:S02]  /*75f0*/  CS2R R16, SRZ ;  /* 0x0000000000107805 */ /* 0x000fc4000001ff00 */
[----:B------:R-:W-:Y:S01]  /*7600*/  @!P0 IMAD.WIDE R36, R5, 0x2, R34 ;  /* 0x0000000205248825 */ /* 0x000fe200078e0222 */
[----:B------:R2:W5:Y:S03]  /*7610*/  @!P1 LD.E.64 R26, [R38.64] ;  /* 0x00000006261a9980 */ /* 0x000566000c101b00 */
[--C-:B------:R-:W-:Y:S01]  /*7620*/  @!P2 IMAD.WIDE R34, R15, 0x2, R32.reuse ;  /* 0x000000020f22a825 */ /* 0x100fe200078e0220 */
[----:B------:R2:W5:Y:S03]  /*7630*/  @!P0 LD.E.64 R28, [R36.64] ;  /* 0x00000006241c8980 */ /* 0x000566000c101b00 */
[----:B------:R-:W-:Y:S02]  /*7640*/  @!P1 IMAD.WIDE R30, R14, 0x2, R32 ;  /* 0x000000020e1e9825 */ /* 0x000fe400078e0220 */
[----:B------:R-:W-:-:S02]  /*7650*/  CS2R R14, SRZ ;  /* 0x00000000000e7805 */ /* 0x000fc4000001ff00 */
[----:B------:R-:W-:-:S04]  /*7660*/  @!P0 IMAD.WIDE R32, R5, 0x2, R32 ;  /* 0x0000000205208825 */ /* 0x000fc800078e0220 */
[----:B------:R2:W5:Y:S04]  /*7670*/  @!P1 LD.E.64 R14, [R30.64] ;  /* 0x000000061e0e9980 */ /* 0x000568000c101b00 */
[----:B------:R2:W5:Y:S01]  /*7680*/  @!P0 LD.E.64 R16, [R32.64] ;  /* 0x0000000620108980 */ /* 0x000562000c101b00 */
[----:B-1----:R-:W-:-:S06]  /*7690*/  CS2R R12, SRZ ;  /* 0x00000000000c7805 */ /* 0x002fcc000001ff00 */
[----:B------:R2:W5:Y:S02]  /*76a0*/  @!P2 LD.E.64 R12, [R34.64] ;  /* 0x00000006220ca980 */ /* 0x000564000c101b00 */
.L_x_96:
[----:B------:R-:W-:Y:S05]  /*76b0*/  BSYNC B0 ;  /* 0x0000000000007941 */ /* 0x000fea0003800000 */
.L_x_95:
[----:B-----5:R-:W-:Y:S01]  /*76c0*/  IMAD.MOV.U32 R52, RZ, RZ, R22 ;  /* 0x000000ffff347224 */ /* 0x020fe200078e0016 */
[----:B------:R-:W-:Y:S01]  /*76d0*/  SHF.R.U64 R46, R22, 0x10, R23 ;  /* 0x00000010162e7819 */ /* 0x000fe20000001217 */
[--C-:B------:R-:W-:Y:S01]  /*76e0*/  IMAD.MOV.U32 R41, RZ, RZ, R25.reuse ;  /* 0x000000ffff297224 */ /* 0x100fe200078e0019 */
[----:B--2---:R-:W-:Y:S01]  /*76f0*/  SHF.R.U64 R36, R24, 0x10, R25 ;  /* 0x0000001018247819 */ /* 0x004fe20000001219 */
[----:B------:R-:W-:Y:S01]  /*7700*/  IMAD.MOV.U32 R43, RZ, RZ, R27 ;  /* 0x000000ffff2b7224 */ /* 0x000fe200078e001b */
[----:B------:R-:W-:Y:S01]  /*7710*/  SHF.R.U32.HI R5, RZ, 0x10, R25 ;  /* 0x00000010ff057819 */ /* 0x000fe20000011619 */
[----:B------:R-:W-:Y:S01]  /*7720*/  IMAD.MOV.U32 R31, RZ, RZ, R6 ;  /* 0x000000ffff1f7224 */ /* 0x000fe200078e0006 */
[----:B------:R-:W-:Y:S01]  /*7730*/  SHF.R.U64 R25, R26, 0x10, R27 ;  /* 0x000000101a197819 */ /* 0x000fe2000000121b */
[----:B------:R-:W-:Y:S01]  /*7740*/  IMAD.MOV.U32 R57, RZ, RZ, R7 ;  /* 0x000000ffff397224 */ /* 0x000fe200078e0007 */
[----:B------:R-:W-:Y:S01]  /*7750*/  SHF.R.U32.HI R22, RZ, 0x10, R27 ;  /* 0x00000010ff167819 */ /* 0x000fe2000001161b */
[----:B------:R-:W-:Y:S01]  /*7760*/  IMAD.MOV.U32 R50, RZ, RZ, R8 ;  /* 0x000000ffff327224 */ /* 0x000fe200078e0008 */
[----:B------:R-:W-:Y:S01]  /*7770*/  SHF.R.U64 R27, R6, 0x10, R7 ;  /* 0x00000010061b7819 */ /* 0x000fe20000001207 */
[----:B------:R-:W-:Y:S01]  /*7780*/  IMAD.MOV.U32 R34, RZ, RZ, R26 ;  /* 0x000000ffff227224 */ /* 0x000fe200078e001a */
[----:B------:R-:W-:Y:S01]  /*7790*/  SHF.R.S32.HI R6, RZ, 0x1f, R65 ;  /* 0x0000001fff067819 */ /* 0x000fe20000011441 */
[----:B------:R-:W-:Y:S01]  /*77a0*/  IMAD.MOV.U32 R42, RZ, RZ, R24 ;  /* 0x000000ffff2a7224 */ /* 0x000fe200078e0018 */
[----:B------:R-:W-:Y:S01]  /*77b0*/  SHF.R.U32.HI R47, RZ, 0x10, R7 ;  /* 0x00000010ff2f7819 */ /* 0x000fe20000011607 */
[----:B------:R-:W-:Y:S01]  /*77c0*/  IMAD.MOV.U32 R35, RZ, RZ, R28 ;  /* 0x000000ffff237224 */ /* 0x000fe200078e001c */
[----:B------:R-:W-:Y:S01]  /*77d0*/  LEA.HI R6, R6, R65, RZ, 0x2 ;  /* 0x0000004106067211 */ /* 0x000fe200078f10ff */
[----:B------:R-:W-:Y:S01]  /*77e0*/  IMAD.MOV.U32 R49, RZ, RZ, R9 ;  /* 0x000000ffff317224 */ /* 0x000fe200078e0009 */
[----:B------:R-:W-:Y:S01]  /*77f0*/  LEA.HI R7, R62, R62, RZ, 0x1 ;  /* 0x0000003e3e077211 */ /* 0x000fe200078f08ff */
[----:B------:R-:W-:Y:S01]  /*7800*/  IMAD.MOV.U32 R51, RZ, RZ, R23 ;  /* 0x000000ffff337224 */ /* 0x000fe200078e0017 */
[----:B------:R-:W-:Y:S01]  /*7810*/  LOP3.LUT R6, R6, 0xfffffffc, RZ, 0xc0, !PT ;  /* 0xfffffffc06067812 */ /* 0x000fe200078ec0ff */
[----:B------:R-:W-:Y:S01]  /*7820*/  IMAD.MOV.U32 R61, RZ, RZ, R18 ;  /* 0x000000ffff3d7224 */ /* 0x000fe200078e0012 */
[----:B------:R-:W-:Y:S01]  /*7830*/  PRMT R41, R41, 0x5410, R5 ;  /* 0x0000541029297816 */ /* 0x000fe20000000005 */
[----:B------:R-:W-:Y:S01]  /*7840*/  IMAD.MOV.U32 R60, RZ, RZ, R19 ;  /* 0x000000ffff3c7224 */ /* 0x000fe200078e0013 */
[----:B------:R-:W-:Y:S01]  /*7850*/  SHF.R.U64 R48, R8, 0x10, R9 ;  /* 0x0000001008307819 */ /* 0x000fe20000001209 */
[----:B------:R-:W-:Y:S01]  /*7860*/  IMAD.IADD R6, R65, 0x1, -R6 ;  /* 0x0000000141067824 */ /* 0x000fe200078e0a06 */
[----:B------:R-:W-:Y:S01]  /*7870*/  LOP3.LUT R5, R7, 0x7fffffe, RZ, 0xc0, !PT ;  /* 0x07fffffe07057812 */ /* 0x000fe200078ec0ff */
[----:B------:R-:W-:Y:S01]  /*7880*/  IMAD.MOV.U32 R58, RZ, RZ, R21 ;  /* 0x000000ffff3a7224 */ /* 0x000fe200078e0015 */
[----:B------:R-:W-:Y:S01]  /*7890*/  SHF.R.U64 R26, R28, 0x10, R29 ;  /* 0x000000101c1a7819 */ /* 0x000fe2000000121d */
[----:B------:R-:W-:Y:S01]  /*78a0*/  IMAD.SHL.U32 R8, R6, 0x40, RZ ;  /* 0x0000004006087824 */ /* 0x000fe200078e00ff */
[----:B------:R-:W-:Y:S01]  /*78b0*/  SHF.R.U32.HI R28, RZ, 0x10, R9 ;  /* 0x00000010ff1c7819 */ /* 0x000fe20000011609 */
[----:B------:R-:W-:Y:S01]  /*78c0*/  IMAD.IADD R7, R62, 0x1, -R5 ;  /* 0x000000013e077824 */ /* 0x000fe200078e0a05 */
[----:B------:R-:W-:Y:S01]  /*78d0*/  PRMT R36, R42, 0x5410, R36 ;  /* 0x000054102a247816 */ /* 0x000fe20000000024 */
[----:B------:R-:W-:Y:S01]  /*78e0*/  IMAD R9, R161, -0x80, R55 ;  /* 0xffffff80a1097824 */ /* 0x000fe200078e0237 */
[----:B------:R-:W-:Y:S01]  /*78f0*/  LOP3.LUT R5, R8, 0xc0, RZ, 0xc0, !PT ;  /* 0x000000c008057812 */ /* 0x000fe200078ec0ff */
[----:B------:R-:W-:Y:S01]  /*7900*/  IMAD R7, R64, 0x8, R7 ;  /* 0x0000000840077824 */ /* 0x000fe200078e0207 */
[----:B------:R-:W-:Y:S01]  /*7910*/  LOP3.LUT P1, RZ, R6, 0x2, RZ, 0xc0, !PT ;  /* 0x0000000206ff7812 */ /* 0x000fe2000782c0ff */
[----:B------:R-:W-:Y:S01]  /*7920*/  IMAD.MOV.U32 R44, RZ, RZ, R29 ;  /* 0x000000ffff2c7224 */ /* 0x000fe200078e001d */
[----:B------:R-:W-:Y:S01]  /*7930*/  PRMT R42, R35, 0x5410, R26 ;  /* 0x00005410232a7816 */ /* 0x000fe2000000001a */
[----:B------:R-:W-:Y:S01]  /*7940*/  IMAD.MOV.U32 R56, RZ, RZ, R20 ;  /* 0x000000ffff387224 */ /* 0x000fe200078e0014 */
[----:B------:R-:W-:Y:S01]  /*7950*/  LOP3.LUT R6, R5, 0x8, R63, 0xf8, !PT ;  /* 0x0000000805067812 */ /* 0x000fe200078ef83f */
[----:B------:R-:W-:Y:S01]  /*7960*/  IMAD.MOV.U32 R33, RZ, RZ, R12 ;  /* 0x000000ffff217224 */ /* 0x000fe200078e000c */
[----:B------:R-:W-:Y:S01]  /*7970*/  SHF.R.U32.HI R5, RZ, 0x3, R5 ;  /* 0x00000003ff057819 */ /* 0x000fe20000011605 */
[----:B------:R-:W-:Y:S01]  /*7980*/  IMAD.MOV.U32 R32, RZ, RZ, R13 ;  /* 0x000000ffff207224 */ /* 0x000fe200078e000d */
[----:B------:R-:W-:Y:S01]  /*7990*/  IMNMX R35, R9, 0x80, PT ;  /* 0x0000008009237817 */ /* 0x000fe20003800200 */
[----:B------:R-:W-:Y:S01]  /*79a0*/  IMAD.MOV.U32 R39, RZ, RZ, R10 ;  /* 0x000000ffff277224 */ /* 0x000fe200078e000a */
[----:B------:R-:W-:Y:S01]  /*79b0*/  LOP3.LUT R5, R6, R5, RZ, 0x3c, !PT ;  /* 0x0000000506057212 */ /* 0x000fe200078e3cff */
[----:B------:R-:W-:Y:S01]  /*79c0*/  IMAD.MOV.U32 R38, RZ, RZ, R11 ;  /* 0x000000ffff267224 */ /* 0x000fe200078e000b */
[----:B------:R-:W-:Y:S01]  /*79d0*/  ISETP.GE.AND P0, PT, R62, R35, PT ;  /* 0x000000233e00720c */ /* 0x000fe20003f06270 */
[----:B------:R-:W-:-:S04]  /*79e0*/  DEPBAR.LE SB0, 0x1 ;  /* 0x000080400000791a */ /* 0x000fc80000000000 */
[----:B------:R-:W-:Y:S01]  /*79f0*/  IMAD.U32 R5, R7, 0x20, R5 ;  /* 0x0000002007057824 */ /* 0x000fe200078e0005 */
[----:B------:R-:W-:Y:S01]  /*7a00*/  SHF.R.U32.HI R30, RZ, 0x10, R23 ;  /* 0x00000010ff1e7819 */ /* 0x000fe20000011617 */
[----:B------:R-:W-:Y:S01]  /*7a10*/  BSSY B1, `(.L_x_97) ;  /* 0x000012c000017945 */ /* 0x000fe20003800000 */
[--C-:B------:R-:W-:Y:S02]  /*7a20*/  SHF.R.U64 R59, R18, 0x10, R19.reuse ;  /* 0x00000010123b7819 */ /* 0x100fe40000001213 */
[----:B------:R-:W-:Y:S02]  /*7a30*/  SHF.R.U32.HI R53, RZ, 0x10, R19 ;  /* 0x00000010ff357819 */ /* 0x000fe40000011613 */
[----:B------:R-:W-:Y:S01]  /*7a40*/  SHF.R.U64 R54, R20, 0x10, R21 ;  /* 0x0000001014367819 */ /* 0x000fe20000001215 */
[----:B------:R-:W-:Y:S01]  /*7a50*/  IMAD.MOV.U32 R20, RZ, RZ, R15 ;  /* 0x000000ffff147224 */ /* 0x000fe200078e000f */
[----:B------:R-:W-:Y:S01]  /*7a60*/  SHF.R.U32.HI R45, RZ, 0x10, R21 ;  /* 0x00000010ff2d7819 */ /* 0x000fe20000011615 */
[----:B------:R-:W-:Y:S01]  /*7a70*/  IMAD.MOV.U32 R21, RZ, RZ, R14 ;  /* 0x000000ffff157224 */ /* 0x000fe200078e000e */
[----:B------:R-:W-:-:S02]  /*7a80*/  SHF.R.U32.HI R23, RZ, 0x10, R29 ;  /* 0x00000010ff177819 */ /* 0x000fc4000001161d */
[--C-:B------:R-:W-:Y:S02]  /*7a90*/  SHF.R.U64 R29, R12, 0x10, R13.reuse ;  /* 0x000000100c1d7819 */ /* 0x100fe4000000120d */
[----:B------:R-:W-:Y:S01]  /*7aa0*/  SHF.R.U32.HI R18, RZ, 0x10, R13 ;  /* 0x00000010ff127819 */ /* 0x000fe2000001160d */
[----:B------:R-:W-:Y:S01]  /*7ab0*/  IMAD.MOV.U32 R13, RZ, RZ, R17 ;  /* 0x000000ffff0d7224 */ /* 0x000fe200078e0011 */
[----:B------:R-:W-:Y:S01]  /*7ac0*/  SHF.R.U64 R19, R14, 0x10, R15 ;  /* 0x000000100e137819 */ /* 0x000fe2000000120f */
[----:B------:R-:W-:Y:S01]  /*7ad0*/  IMAD.MOV.U32 R14, RZ, RZ, R16 ;  /* 0x000000ffff0e7224 */ /* 0x000fe200078e0010 */
[--C-:B------:R-:W-:Y:S02]  /*7ae0*/  SHF.R.U64 R37, R10, 0x10, R11.reuse ;  /* 0x000000100a257819 */ /* 0x100fe4000000120b */
[----:B------:R-:W-:Y:S02]  /*7af0*/  SHF.R.U32.HI R24, RZ, 0x10, R11 ;  /* 0x00000010ff187819 */ /* 0x000fe4000001160b */
[----:B------:R-:W-:-:S02]  /*7b00*/  IADD3 R6, R5, 0x10, RZ ;  /* 0x0000001005067810 */ /* 0x000fc40007ffe0ff */
[----:B------:R-:W-:Y:S02]  /*7b10*/  SHF.R.U32.HI R11, RZ, 0x10, R15 ;  /* 0x00000010ff0b7819 */ /* 0x000fe4000001160f */
[--C-:B------:R-:W-:Y:S02]  /*7b20*/  SHF.R.U64 R12, R16, 0x10, R17.reuse ;  /* 0x00000010100c7819 */ /* 0x100fe40000001211 */
[----:B------:R-:W-:Y:S02]  /*7b30*/  SHF.R.U32.HI R10, RZ, 0x10, R17 ;  /* 0x00000010ff0a7819 */ /* 0x000fe40000011611 */
[----:B------:R-:W-:Y:S02]  /*7b40*/  @P1 IADD3 R6, R5, -0x10, RZ ;  /* 0xfffffff005061810 */ /* 0x000fe40007ffe0ff */
[----:B------:R-:W-:Y:S02]  /*7b50*/  PRMT R34, R34, 0x5410, R25 ;  /* 0x0000541022227816 */ /* 0x000fe40000000019 */
[----:B------:R-:W-:-:S02]  /*7b60*/  PRMT R43, R43, 0x5410, R22 ;  /* 0x000054102b2b7816 */ /* 0x000fc40000000016 */
[----:B------:R-:W-:Y:S02]  /*7b70*/  PRMT R44, R44, 0x5410, R23 ;  /* 0x000054102c2c7816 */ /* 0x000fe40000000017 */
[----:B------:R-:W-:Y:S02]  /*7b80*/  PRMT R27, R31, 0x5410, R27 ;  /* 0x000054101f1b7816 */ /* 0x000fe4000000001b */
[----:B------:R-:W-:Y:S02]  /*7b90*/  PRMT R29, R33, 0x5410, R29 ;  /* 0x00005410211d7816 */ /* 0x000fe4000000001d */
[----:B------:R-:W-:Y:S02]  /*7ba0*/  PRMT R59, R61, 0x5410, R59 ;  /* 0x000054103d3b7816 */ /* 0x000fe4000000003b */
        /* <DEDUP_REMOVED lines=13> */
[----:B------:R-:W-:-:S02]  /*7c80*/  LEA R22, R5, 0x6100, 0x1 ;  /* 0x0000610005167811 */ /* 0x000fc400078e08ff */
[----:B------:R-:W-:Y:S02]  /*7c90*/  LEA R23, R6, 0x6100, 0x1 ;  /* 0x0000610006177811 */ /* 0x000fe400078e08ff */
[----:B------:R-:W-:Y:S02]  /*7ca0*/  PRMT R31, R14, 0x5410, R12 ;  /* 0x000054100e1f7816 */ /* 0x000fe4000000000c */
[----:B------:R-:W-:Y:S01]  /*7cb0*/  PRMT R33, R13, 0x5410, R10 ;  /* 0x000054100d217816 */ /* 0x000fe2000000000a */
[----:B------:R-:W-:Y:S06]  /*7cc0*/  BAR.SYNC.DEFER_BLOCKING 0x0 ;  /* 0x0000000000007b1d */ /* 0x000fec0000010000 */
[----:B------:R-:W-:Y:S05]  /*7cd0*/  @P0 BRA `(.L_x_98) ;  /* 0x00000ff000000947 */ /* 0x000fea0003800000 */
[----:B------:R-:W-:Y:S01]  /*7ce0*/  ISETP.GE.AND P0, PT, R40, c[0x0][0x27c], PT ;  /* 0x00009f0028007a0c */ /* 0x000fe20003f06270 */
[----:B------:R-:W-:-:S12]  /*7cf0*/  BSSY B0, `(.L_x_99) ;  /* 0x0000028000007945 */ /* 0x000fd80003800000 */
[----:B------:R-:W-:Y:S05]  /*7d00*/  @P0 BRA `(.L_x_100) ;  /* 0x0000026000000947 */ /* 0x000fea0003800000 */
[----:B------:R-:W1:Y:S01]  /*7d10*/  LDS.128 R8, [R22] ;  /* 0x0000000016087984 */ /* 0x000e620000000c00 */
[----:B------:R-:W-:Y:S01]  /*7d20*/  SHF.L.U32 R7, R59, 0x10, RZ ;  /* 0x000000103b077819 */ /* 0x000fe200000006ff */
[C---:B------:R-:W-:Y:S01]  /*7d30*/  IMAD.U32 R5, R27.reuse, 0x10000, RZ ;  /* 0x000100001b057824 */ /* 0x040fe200078e00ff */
[----:B------:R-:W-:Y:S02]  /*7d40*/  LOP3.LUT R14, R27, 0xffff0000, RZ, 0xc0, !PT ;  /* 0xffff00001b0e7812 */ /* 0x000fe400078ec0ff */
[----:B------:R-:W-:Y:S02]  /*7d50*/  LOP3.LUT R6, R59, 0xffff0000, RZ, 0xc0, !PT ;  /* 0xffff00003b067812 */ /* 0x000fe400078ec0ff */
[C---:B-1----:R-:W-:Y:S01]  /*7d60*/  SHF.L.U32 R13, R8.reuse, 0x10, RZ ;  /* 0x00000010080d7819 */ /* 0x042fe200000006ff */
[----:B------:R-:W-:Y:S01]  /*7d70*/  IMAD.U32 R18, R11, 0x10000, RZ ;  /* 0x000100000b127824 */ /* 0x000fe200078e00ff */
[----:B------:R-:W-:Y:S02]  /*7d80*/  LOP3.LUT R12, R8, 0xffff0000, RZ, 0xc0, !PT ;  /* 0xffff0000080c7812 */ /* 0x000fe400078ec0ff */
[----:B------:R-:W-:-:S02]  /*7d90*/  LOP3.LUT R8, R9, 0xffff0000, RZ, 0xc0, !PT ;  /* 0xffff000009087812 */ /* 0x000fc400078ec0ff */
[----:B------:R-:W-:Y:S01]  /*7da0*/  SHF.L.U32 R16, R9, 0x10, RZ ;  /* 0x0000001009107819 */ /* 0x000fe200000006ff */
[----:B------:R-:W-:Y:S01]  /*7db0*/  FMUL.FTZ R9, R12, R5 ;  /* 0x000000050c097220 */ /* 0x000fe20000410000 */
[----:B------:R-:W-:Y:S01]  /*7dc0*/  SHF.L.U32 R17, R10, 0x10, RZ ;  /* 0x000000100a117819 */ /* 0x000fe200000006ff */
[-C--:B------:R-:W-:Y:S01]  /*7dd0*/  FMUL.FTZ R12, R12, R7.reuse ;  /* 0x000000070c0c7220 */ /* 0x080fe20000410000 */
[----:B------:R-:W-:Y:S01]  /*7de0*/  LOP3.LUT R15, R10, 0xffff0000, RZ, 0xc0, !PT ;  /* 0xffff00000a0f7812 */ /* 0x000fe200078ec0ff */
[C---:B------:R-:W-:Y:S01]  /*7df0*/  FMUL.FTZ R10, R8.reuse, R14 ;  /* 0x0000000e080a7220 */ /* 0x040fe20000410000 */
[----:B------:R-:W-:Y:S01]  /*7e00*/  LOP3.LUT R11, R11, 0xffff0000, RZ, 0xc0, !PT ;  /* 0xffff00000b0b7812 */ /* 0x000fe200078ec0ff */
[----:B------:R-:W-:Y:S01]  /*7e10*/  FFMA.FTZ R21, R13, R7, -R9 ;  /* 0x000000070d157223 */ /* 0x000fe20000010809 */
[----:B------:R-:W-:Y:S01]  /*7e20*/  LOP3.LUT R7, R53, 0xffff0000, RZ, 0xc0, !PT ;  /* 0xffff000035077812 */ /* 0x000fe200078ec0ff */
[----:B------:R-:W-:Y:S01]  /*7e30*/  FFMA.FTZ R20, R13, R5, R12 ;  /* 0x000000050d147223 */ /* 0x000fe2000001000c */
[----:B------:R-:W-:Y:S01]  /*7e40*/  LOP3.LUT R5, R47, 0xffff0000, RZ, 0xc0, !PT ;  /* 0xffff00002f057812 */ /* 0x000fe200078ec0ff */
[-C--:B------:R-:W-:Y:S01]  /*7e50*/  FMUL.FTZ R9, R8, R6.reuse ;  /* 0x0000000608097220 */ /* 0x080fe20000410000 */
[----:B------:R-:W-:Y:S01]  /*7e60*/  SHF.L.U32 R8, R53, 0x10, RZ ;  /* 0x0000001035087819 */ /* 0x000fe200000006ff */
[C---:B------:R-:W-:Y:S01]  /*7e70*/  FFMA.FTZ R19, R16.reuse, R6, -R10 ;  /* 0x0000000610137223 */ /* 0x040fe2000001080a */
[----:B------:R-:W-:Y:S01]  /*7e80*/  SHF.L.U32 R6, R47, 0x10, RZ ;  /* 0x000000102f067819 */ /* 0x000fe200000006ff */
[----:B------:R-:W-:-:S02]  /*7e90*/  FFMA.FTZ R14, R16, R14, R9 ;  /* 0x0000000e100e7223 */ /* 0x000fc40000010009 */
[----:B------:R-:W-:Y:S02]  /*7ea0*/  FMUL.FTZ R12, R11, R5 ;  /* 0x000000050b0c7220 */ /* 0x000fe40000410000 */
[C---:B------:R-:W-:Y:S02]  /*7eb0*/  FMUL.FTZ R10, R15.reuse, R6 ;  /* 0x000000060f0a7220 */ /* 0x040fe40000410000 */
[-C--:B------:R-:W-:Y:S02]  /*7ec0*/  FMUL.FTZ R9, R15, R8.reuse ;  /* 0x000000080f097220 */ /* 0x080fe40000410000 */
[----:B------:R-:W-:Y:S02]  /*7ed0*/  FMUL.FTZ R11, R11, R7 ;  /* 0x000000070b0b7220 */ /* 0x000fe40000410000 */
[C---:B------:R-:W-:Y:S01]  /*7ee0*/  FFMA.FTZ R13, R17.reuse, R8, -R10 ;  /* 0x00000008110d7223 */ /* 0x040fe2000001080a */
[----:B------:R-:W-:Y:S01]  /*7ef0*/  F2FP.BF16.PACK_AB R8, R20, R21 ;  /* 0x000000151408723e */ /* 0x000fe200000010ff */
[----:B------:R-:W-:Y:S01]  /*7f00*/  FFMA.FTZ R10, R17, R6, R9 ;  /* 0x00000006110a7223 */ /* 0x000fe20000010009 */
[----:B------:R-:W-:Y:S01]  /*7f10*/  F2FP.BF16.PACK_AB R9, R14, R19 ;  /* 0x000000130e09723e */ /* 0x000fe200000010ff */
[----:B------:R-:W-:-:S02]  /*7f20*/  FFMA.FTZ R7, R18, R7, -R12 ;  /* 0x0000000712077223 */ /* 0x000fc4000001080c */
[----:B------:R-:W-:Y:S01]  /*7f30*/  FFMA.FTZ R11, R18, R5, R11 ;  /* 0x00000005120b7223 */ /* 0x000fe2000001000b */
[----:B------:R-:W-:-:S04]  /*7f40*/  F2FP.BF16.PACK_AB R10, R10, R13 ;  /* 0x0000000d0a0a723e */ /* 0x000fc800000010ff */
[----:B------:R-:W-:-:S05]  /*7f50*/  F2FP.BF16.PACK_AB R11, R11, R7 ;  /* 0x000000070b0b723e */ /* 0x000fca00000010ff */
[----:B------:R1:W-:Y:S02]  /*7f60*/  STS.128 [R22], R8 ;  /* 0x0000000816007388 */ /* 0x0003e40000000c00 */
.L_x_100:
[----:B------:R-:W-:Y:S05]  /*7f70*/  BSYNC B0 ;  /* 0x0000000000007941 */ /* 0x000fea0003800000 */
.L_x_99:
[----:B------:R-:W-:Y:S01]  /*7f80*/  IADD3 R5, R40, 0x8, RZ ;  /* 0x0000000828057810 */ /* 0x000fe20007ffe0ff */
[----:B------:R-:W-:Y:S03]  /*7f90*/  BSSY B0, `(.L_x_101) ;  /* 0x0000029000007945 */ /* 0x000fe60003800000 */
[----:B------:R-:W-:-:S13]  /*7fa0*/  ISETP.GE.AND P0, PT, R5, c[0x0][0x27c], PT ;  /* 0x00009f0005007a0c */ /* 0x000fda0003f06270 */
[----:B------:R-:W-:Y:S05]  /*7fb0*/  @P0 BRA `(.L_x_102) ;  /* 0x0000026000000947 */ /* 0x000fea0003800000 */
[----:B-1----:R-:W1:Y:S01]  /*7fc0*/  LDS.128 R8, [R23] ;  /* 0x0000000017087984 */ /* 0x002e620000000c00 */
        /* <DEDUP_REMOVED lines=13> */
[----:B------:R-:W-:Y:S01]  /*80a0*/  FMUL.FTZ R10, R8, R14 ;  /* 0x0000000e080a7220 */ /* 0x000fe20000410000 */
[----:B------:R-:W-:Y:S01]  /*80b0*/  LOP3.LUT R11, R11, 0xffff0000, RZ, 0xc0, !PT ;  /* 0xffff00000b0b7812 */ /* 0x000fe200078ec0ff */
[----:B------:R-:W-:Y:S01]  /*80c0*/  FFMA.FTZ R21, R13, R7, -R9 ;  /* 0x000000070d157223 */ /* 0x000fe20000010809 */
[----:B------:R-:W-:Y:S01]  /*80d0*/  LOP3.LUT R7, R45, 0xffff0000, RZ, 0xc0, !PT ;  /* 0xffff00002d077812 */ /* 0x000fe200078ec0ff */
[----:B------:R-:W-:Y:S01]  /*80e0*/  FFMA.FTZ R20, R13, R5, R12 ;  /* 0x000000050d147223 */ /* 0x000fe2000001000c */
[----:B------:R-:W-:Y:S01]  /*80f0*/  LOP3.LUT R5, R28, 0xffff0000, RZ, 0xc0, !PT ;  /* 0xffff00001c057812 */ /* 0x000fe200078ec0ff */
[-C--:B------:R-:W-:Y:S01]  /*8100*/  FMUL.FTZ R9, R8, R6.reuse ;  /* 0x0000000608097220 */ /* 0x080fe20000410000 */
[----:B------:R-:W-:Y:S01]  /*8110*/  SHF.L.U32 R8, R45, 0x10, RZ ;  /* 0x000000102d087819 */ /* 0x000fe200000006ff */
[----:B------:R-:W-:Y:S01]  /*8120*/  FFMA.FTZ R19, R16, R6, -R10 ;  /* 0x0000000610137223 */ /* 0x000fe2000001080a */
        /* <DEDUP_REMOVED lines=15> */
.L_x_102:
[----:B------:R-:W-:Y:S05]  /*8220*/  BSYNC B0 ;  /* 0x0000000000007941 */ /* 0x000fea0003800000 */
.L_x_101:
[----:B------:R-:W-:Y:S01]  /*8230*/  IADD3 R5, R40, 0x10, RZ ;  /* 0x0000001028057810 */ /* 0x000fe20007ffe0ff */
[----:B------:R-:W-:Y:S03]  /*8240*/  BSSY B0, `(.L_x_103) ;  /* 0x0000029000007945 */ /* 0x000fe60003800000 */
[----:B------:R-:W-:-:S13]  /*8250*/  ISETP.GE.AND P0, PT, R5, c[0x0][0x27c], PT ;  /* 0x00009f0005007a0c */ /* 0x000fda0003f06270 */
[----:B------:R-:W-:Y:S05]  /*8260*/  @P0 BRA `(.L_x_104) ;  /* 0x0000026000000947 */ /* 0x000fea0003800000 */
[----:B-1----:R-:W1:Y:S01]  /*8270*/  LDS.128 R8, [R22+0x2000] ;  /* 0x0020000016087984 */ /* 0x002e620000000c00 */
[C---:B------:R-:W-:Y:S01]  /*8280*/  SHF.L.U32 R7, R46.reuse, 0x10, RZ ;  /* 0x000000102e077819 */ /* 0x040fe200000006ff */
        /* <DEDUP_REMOVED lines=14> */
[C---:B------:R-:W-:Y:S01]  /*8370*/  FFMA.FTZ R21, R13.reuse, R7, -R9 ;  /* 0x000000070d157223 */ /* 0x040fe20000010809 */
        /* <DEDUP_REMOVED lines=20> */
[----:B------:R1:W-:Y:S02]  /*84c0*/  STS.128 [R22+0x2000], R8 ;  /* 0x0020000816007388 */ /* 0x0003e40000000c00 */
.L_x_104:
[----:B------:R-:W-:Y:S05]  /*84d0*/  BSYNC B0 ;  /* 0x0000000000007941 */ /* 0x000fea0003800000 */
.L_x_103:
        /* <DEDUP_REMOVED lines=42> */
.L_x_106:
[----:B------:R-:W-:Y:S05]  /*8780*/  BSYNC B0 ;  /* 0x0000000000007941 */ /* 0x000fea0003800000 */
.L_x_105:
        /* <DEDUP_REMOVED lines=42> */
.L_x_108:
[----:B------:R-:W-:Y:S05]  /*8a30*/  BSYNC B0 ;  /* 0x0000000000007941 */ /* 0x000fea0003800000 */
.L_x_107:
[----:B------:R-:W-:-:S04]  /*8a40*/  IADD3 R5, R40, 0x28, RZ ;  /* 0x0000002828057810 */ /* 0x000fc80007ffe0ff */
        /* <DEDUP_REMOVED lines=21> */
[C---:B------:R-:W-:Y:S01]  /*8ba0*/  LOP3.LUT R5, R33.reuse, 0xffff0000, RZ, 0xc0, !PT ;  /* 0xffff000021057812 */ /* 0x040fe200078ec0ff */
        /* <DEDUP_REMOVED lines=18> */
.L_x_98:
[----:B------:R-:W-:Y:S05]  /*8cd0*/  BSYNC B1 ;  /* 0x0000000000017941 */ /* 0x000fea0003800000 */
.L_x_97:
[----:B------:R-:W-:-:S04]  /*8ce0*/  IADD3 R5, R62, 0x40, RZ ;  /* 0x000000403e057810 */ /* 0x000fc80007ffe0ff */
[----:B------:R-:W-:-:S13]  /*8cf0*/  ISETP.GE.AND P0, PT, R5, R35, PT ;  /* 0x000000230500720c */ /* 0x000fda0003f06270 */
[----:B------:R-:W-:Y:S05]  /*8d00*/  @P0 BRA `(.L_x_109) ;  /* 0x0000411000000947 */ /* 0x000fea0003800000 */
[----:B------:R-:W-:Y:S01]  /*8d10*/  ISETP.GE.AND P0, PT, R40, c[0x0][0x27c], PT ;  /* 0x00009f0028007a0c */ /* 0x000fe20003f06270 */
[----:B------:R-:W-:-:S12]  /*8d20*/  BSSY B0, `(.L_x_110) ;  /* 0x0000028000007945 */ /* 0x000fd80003800000 */
[----:B------:R-:W-:Y:S05]  /*8d30*/  @P0 BRA `(.L_x_111) ;  /* 0x0000026000000947 */ /* 0x000fea0003800000 */
[----:B-1----:R-:W1:Y:S01]  /*8d40*/  LDS.128 R8, [R22+0x1000] ;  /* 0x0010000016087984 */ /* 0x002e620000000c00 */
        /* <DEDUP_REMOVED lines=9> */
[-C--:B------:R-:W-:Y:S01]  /*8de0*/  FMUL.FTZ R9, R5, R12.reuse ;  /* 0x0000000c05097220 */ /* 0x080fe20000410000 */
[C---:B------:R-:W-:Y:S01]  /*8df0*/  SHF.L.U32 R17, R10.reuse, 0x10, RZ ;  /* 0x000000100a117819 */ /* 0x040fe200000006ff */
[----:B------:R-:W-:Y:S01]  /*8e00*/  FMUL.FTZ R12, R7, R12 ;  /* 0x0000000c070c7220 */ /* 0x000fe20000410000 */
[----:B------:R-:W-:Y:S01]  /*8e10*/  LOP3.LUT R15, R10, 0xffff0000, RZ, 0xc0, !PT ;  /* 0xffff00000a0f7812 */ /* 0x000fe200078ec0ff */
[-C--:B------:R-:W-:Y:S01]  /*8e20*/  FMUL.FTZ R10, R14, R8.reuse ;  /* 0x000000080e0a7220 */ /* 0x080fe20000410000 */
[----:B------:R-:W-:Y:S01]  /*8e30*/  LOP3.LUT R11, R11, 0xffff0000, RZ, 0xc0, !PT ;  /* 0xffff00000b0b7812 */ /* 0x000fe200078ec0ff */
[-C--:B------:R-:W-:Y:S01]  /*8e40*/  FFMA.FTZ R21, R7, R13.reuse, -R9 ;  /* 0x0000000d07157223 */ /* 0x080fe20000010809 */
[----:B------:R-:W-:Y:S01]  /*8e50*/  LOP3.LUT R7, R53, 0xffff0000, RZ, 0xc0, !PT ;  /* 0xffff000035077812 */ /* 0x000fe200078ec0ff */
[----:B------:R-:W-:Y:S01]  /*8e60*/  FFMA.FTZ R20, R5, R13, R12 ;  /* 0x0000000d05147223 */ /* 0x000fe2000001000c */
[----:B------:R-:W-:Y:S01]  /*8e70*/  LOP3.LUT R5, R47, 0xffff0000, RZ, 0xc0, !PT ;  /* 0xffff00002f057812 */ /* 0x000fe200078ec0ff */
[C---:B------:R-:W-:Y:S01]  /*8e80*/  FMUL.FTZ R9, R6.reuse, R8 ;  /* 0x0000000806097220 */ /* 0x040fe20000410000 */
[----:B------:R-:W-:Y:S01]  /*8e90*/  SHF.L.U32 R8, R53, 0x10, RZ ;  /* 0x0000001035087819 */ /* 0x000fe200000006ff */
[-C--:B------:R-:W-:Y:S01]  /*8ea0*/  FFMA.FTZ R19, R6, R16.reuse, -R10 ;  /* 0x0000001006137223 */ /* 0x080fe2000001080a */
[----:B------:R-:W-:Y:S01]  /*8eb0*/  SHF.L.U32 R6, R47, 0x10, RZ ;  /* 0x000000102f067819 */ /* 0x000fe200000006ff */
[----:B------:R-:W-:-:S02]  /*8ec0*/  FFMA.FTZ R14, R14, R16, R9 ;  /* 0x000000100e0e7223 */ /* 0x000fc40000010009 */
[----:B------:R-:W-:Y:S02]  /*8ed0*/  FMUL.FTZ R12, R5, R11 ;  /* 0x0000000b050c7220 */ /* 0x000fe40000410000 */
[-C--:B------:R-:W-:Y:S02]  /*8ee0*/  FMUL.FTZ R10, R6, R15.reuse ;  /* 0x0000000f060a7220 */ /* 0x080fe40000410000 */
[C---:B------:R-:W-:Y:S02]  /*8ef0*/  FMUL.FTZ R9, R8.reuse, R15 ;  /* 0x0000000f08097220 */ /* 0x040fe40000410000 */
[C---:B------:R-:W-:Y:S02]  /*8f00*/  FMUL.FTZ R11, R7.reuse, R11 ;  /* 0x0000000b070b7220 */ /* 0x040fe40000410000 */
[----:B------:R-:W-:Y:S01]  /*8f10*/  FFMA.FTZ R13, R8, R17, -R10 ;  /* 0x00000011080d7223 */ /* 0x000fe2000001080a */
        /* <DEDUP_REMOVED lines=8> */
.L_x_111:
[----:B------:R-:W-:Y:S05]  /*8fa0*/  BSYNC B0 ;  /* 0x0000000000007941 */ /* 0x000fea0003800000 */
.L_x_110:
[----:B------:R-:W-:Y:S01]  /*8fb0*/  IADD3 R5, R40, 0x8, RZ ;  /* 0x0000000828057810 */ /* 0x000fe20007ffe0ff */
[----:B------:R-:W-:Y:S03]  /*8fc0*/  BSSY B0, `(.L_x_112) ;  /* 0x0000029000007945 */ /* 0x000fe60003800000 */
[----:B------:R-:W-:-:S13]  /*8fd0*/  ISETP.GE.AND P0, PT, R5, c[0x0][0x27c], PT ;  /* 0x00009f0005007a0c */ /* 0x000fda0003f06270 */
        /* <DEDUP_REMOVED lines=39> */
.L_x_113:
[----:B------:R-:W-:Y:S05]  /*9250*/  BSYNC B0 ;  /* 0x0000000000007941 */ /* 0x000fea0003800000 */
.L_x_112:
        /* <DEDUP_REMOVED lines=24> */
[----:B------:R-:W-:Y:S01]  /*93e0*/  FMUL.FTZ R9, R6, R8 ;  /* 0x0000000806097220 */ /* 0x000fe20000410000 */
        /* <DEDUP_REMOVED lines=17> */
.L_x_115:
[----:B------:R-:W-:Y:S05]  /*9500*/  BSYNC B0 ;  /* 0x0000000000007941 */ /* 0x000fea0003800000 */
.L_x_114:
        /* <DEDUP_REMOVED lines=42> */
.L_x_117:
[----:B------:R-:W-:Y:S05]  /*97b0*/  BSYNC B0 ;  /* 0x0000000000007941 */ /* 0x000fea0003800000 */
.L_x_116:
        /* <DEDUP_REMOVED lines=42> */
.L_x_119:
[----:B------:R-:W-:Y:S05]  /*9a60*/  BSYNC B0 ;  /* 0x0000000000007941 */ /* 0x000fea0003800000 */
.L_x_118:
        /* <DEDUP_REMOVED lines=22> */
[C---:B------:R-:W-:Y:S01]  /*9bd0*/  LOP3.LUT R5, R33.reuse, 0xffff0000, RZ, 0xc0, !PT ;  /* 0xffff000021057812 */ /* 0x040fe200078ec0ff */
        /* <DEDUP_REMOVED lines=17> */
[----:B------:R1:W-:Y:S01]  /*9cf0*/  STS.128 [R23+0x5000], R8 ;  /* 0x0050000817007388 */ /* 0x0003e20000000c00 */
[----:B------:R-:W-:Y:S05]  /*9d00*/  BRA `(.L_x_109) ;  /* 0x0000311000007947 */ /* 0x000fea0003800000 */
.L_x_94:
        /* <DEDUP_REMOVED lines=17> */
[C---:B------:R-:W-:Y:S01]  /*9e20*/  IADD3 R10, R63.reuse, 0x20, RZ ;  /* 0x000000203f0a7810 */ /* 0x040fe20007ffe0ff */
[----:B------:R-:W-:Y:S01]  /*9e30*/  CS2R R20, SRZ ;  /* 0x0000000000147805 */ /* 0x000fe2000001ff00 */
[----:B------:R-:W-:-:S02]  /*9e40*/  ISETP.GE.AND P2, PT, R63, c[0x0][0x27c], PT ;  /* 0x00009f003f007a0c */ /* 0x000fc40003f46270 */
[----:B------:R-:W-:Y:S02]  /*9e50*/  ISETP.GE.AND P1, PT, R9, c[0x0][0x27c], PT ;  /* 0x00009f0009007a0c */ /* 0x000fe40003f26270 */
[----:B------:R-:W-:-:S09]  /*9e60*/  ISETP.GE.AND P0, PT, R10, c[0x0][0x27c], PT ;  /* 0x00009f000a007a0c */ /* 0x000fd20003f06270 */
[----:B------:R-:W-:Y:S02]  /*9e70*/  @!P2 IMAD.WIDE R6, R63, 0x2, R34 ;  /* 0x000000023f06a825 */ /* 0x000fe400078e0222 */
[----:B------:R-:W-:Y:S02]  /*9e80*/  @!P1 SHF.R.S32.HI R8, RZ, 0x1f, R9 ;  /* 0x0000001fff089819 */ /* 0x000fe40000011409 */
[----:B------:R-:W-:Y:S01]  /*9e90*/  @!P0 SHF.R.S32.HI R5, RZ, 0x1f, R10 ;  /* 0x0000001fff058819 */ /* 0x000fe2000001140a */
[----:B------:R1:W5:Y:S01]  /*9ea0*/  @!P2 LD.E.128 R20, [R6.64] ;  /* 0x000000060614a980 */ /* 0x000362000c101d00 */
[----:B------:R-:W-:Y:S01]  /*9eb0*/  CS2R R26, SRZ ;  /* 0x00000000001a7805 */ /* 0x000fe2000001ff00 */
[----:B------:R-:W-:Y:S01]  /*9ec0*/  CS2R R24, SRZ ;  /* 0x0000000000187805 */ /* 0x000fe2000001ff00 */
[----:B------:R-:W-:Y:S01]  /*9ed0*/  @!P0 LEA.HI R5, R5, R10, RZ, 0x3 ;  /* 0x0000000a05058211 */ /* 0x000fe200078f18ff */
[----:B------:R-:W-:Y:S01]  /*9ee0*/  CS2R R14, SRZ ;  /* 0x00000000000e7805 */ /* 0x000fe2000001ff00 */
[----:B------:R-:W-:Y:S01]  /*9ef0*/  CS2R R10, SRZ ;  /* 0x00000000000a7805 */ /* 0x000fe2000001ff00 */
[----:B------:R-:W-:Y:S01]  /*9f00*/  CS2R R12, SRZ ;  /* 0x00000000000c7805 */ /* 0x000fe2000001ff00 */
[----:B------:R-:W-:Y:S01]  /*9f10*/  @!P0 LOP3.LUT R5, R5, 0xfffffff8, RZ, 0xc0, !PT ;  /* 0xfffffff805058812 */ /* 0x000fe200078ec0ff */
[----:B------:R-:W-:Y:S01]  /*9f20*/  CS2R R30, SRZ ;  /* 0x00000000001e7805 */ /* 0x000fe2000001ff00 */
[----:B------:R-:W-:Y:S01]  /*9f30*/  CS2R R28, SRZ ;  /* 0x00000000001c7805 */ /* 0x000fe2000001ff00 */
[----:B------:R-:W-:Y:S01]  /*9f40*/  CS2R R18, SRZ ;  /* 0x0000000000127805 */ /* 0x000fe2000001ff00 */
[----:B------:R-:W-:Y:S01]  /*9f50*/  CS2R R16, SRZ ;  /* 0x0000000000107805 */ /* 0x000fe2000001ff00 */
[----:B------:R-:W-:-:S05]  /*9f60*/  @!P0 IMAD.WIDE R36, R5, 0x2, R34 ;  /* 0x0000000205248825 */ /* 0x000fca00078e0222 */
[----:B------:R2:W5:Y:S01]  /*9f70*/  @!P0 LD.E.128 R28, [R36.64] ;  /* 0x00000006241c8980 */ /* 0x000562000c101d00 */
[----:B-1----:R-:W-:Y:S02]  /*9f80*/  @!P1 LEA.HI R6, R8, R9, RZ, 0x3 ;  /* 0x0000000908069211 */ /* 0x002fe400078f18ff */
[----:B------:R-:W-:Y:S02]  /*9f90*/  CS2R R8, SRZ ;  /* 0x0000000000087805 */ /* 0x000fe4000001ff00 */
[----:B------:R-:W-:-:S05]  /*9fa0*/  @!P1 LOP3.LUT R6, R6, 0xfffffff8, RZ, 0xc0, !PT ;  /* 0xfffffff806069812 */ /* 0x000fca00078ec0ff */
[----:B------:R-:W-:-:S04]  /*9fb0*/  @!P1 IMAD.WIDE R38, R6, 0x2, R34 ;  /* 0x0000000206269825 */ /* 0x000fc800078e0222 */
[--C-:B------:R-:W-:Y:S01]  /*9fc0*/  @!P1 IMAD.WIDE R34, R6, 0x2, R32.reuse ;  /* 0x0000000206229825 */ /* 0x100fe200078e0220 */
[----:B------:R2:W5:Y:S03]  /*9fd0*/  @!P1 LD.E.128 R24, [R38.64] ;  /* 0x0000000626189980 */ /* 0x000566000c101d00 */
[--C-:B------:R-:W-:Y:S01]  /*9fe0*/  @!P0 IMAD.WIDE R6, R5, 0x2, R32.reuse ;  /* 0x0000000205068825 */ /* 0x100fe200078e0220 */
[----:B------:R2:W5:Y:S03]  /*9ff0*/  @!P1 LD.E.128 R12, [R34.64] ;  /* 0x00000006220c9980 */ /* 0x000566000c101d00 */
[----:B------:R-:W-:Y:S01]  /*a000*/  @!P2 IMAD.WIDE R32, R63, 0x2, R32 ;  /* 0x000000023f20a825 */ /* 0x000fe200078e0220 */
[----:B------:R2:W5:Y:S04]  /*a010*/  @!P0 LD.E.128 R16, [R6.64] ;  /* 0x0000000606108980 */ /* 0x000568000c101d00 */
[----:B------:R2:W5:Y:S02]  /*a020*/  @!P2 LD.E.128 R8, [R32.64] ;  /* 0x000000062008a980 */ /* 0x000564000c101d00 */
.L_x_121:
[----:B------:R-:W-:Y:S05]  /*a030*/  BSYNC B0 ;  /* 0x0000000000007941 */ /* 0x000fea0003800000 */
.L_x_120:
[----:B-----5:R-:W-:Y:S01]  /*a040*/  IMAD.MOV.U32 R51, RZ, RZ, R24 ;  /* 0x000000ffff337224 */ /* 0x020fe200078e0018 */
[----:B------:R-:W-:Y:S01]  /*a050*/  SHF.R.U64 R49, R24, 0x10, R25 ;  /* 0x0000001018317819 */ /* 0x000fe20000001219 */
[----:B------:R-:W-:Y:S01]  /*a060*/  IMAD R5, R161, -0x80, R55 ;  /* 0xffffff80a1057824 */ /* 0x000fe200078e0237 */
[----:B------:R-:W-:Y:S01]  /*a070*/  SHF.R.U64 R57, R20, 0x10, R21 ;  /* 0x0000001014397819 */ /* 0x000fe20000001215 */
[----:B------:R-:W-:Y:S01]  /*a080*/  IMAD.MOV.U32 R59, RZ, RZ, R20 ;  /* 0x000000ffff3b7224 */ /* 0x000fe200078e0014 */
[----:B------:R-:W-:Y:S01]  /*a090*/  PRMT R49, R51, 0x5410, R49 ;  /* 0x0000541033317816 */ /* 0x000fe20000000031 */
[----:B------:R-:W-:Y:S01]  /*a0a0*/  IMAD.MOV.U32 R58, RZ, RZ, R21 ;  /* 0x000000ffff3a7224 */ /* 0x000fe200078e0015 */
[----:B------:R-:W-:Y:S01]  /*a0b0*/  IMNMX R51, R5, 0x80, PT ;  /* 0x0000008005337817 */ /* 0x000fe20003800200 */
[----:B------:R-:W-:Y:S01]  /*a0c0*/  IMAD.MOV.U32 R54, RZ, RZ, R23 ;  /* 0x000000ffff367224 */ /* 0x000fe200078e0017 */
[----:B------:R-:W-:Y:S01]  /*a0d0*/  SHF.R.U32.HI R52, RZ, 0x10, R21 ;  /* 0x00000010ff347819 */ /* 0x000fe20000011615 */
[----:B------:R-:W-:Y:S01]  /*a0e0*/  IMAD.MOV.U32 R50, RZ, RZ, R25 ;  /* 0x000000ffff327224 */ /* 0x000fe200078e0019 */
[----:B------:R-:W-:Y:S01]  /*a0f0*/  ISETP.GE.AND P0, PT, R62, R51, PT ;  /* 0x000000333e00720c */ /* 0x000fe20003f06270 */
[----:B------:R-:W-:Y:S01]  /*a100*/  IMAD.MOV.U32 R47, RZ, RZ, R26 ;  /* 0x000000ffff2f7224 */ /* 0x000fe200078e001a */
[--C-:B------:R-:W-:Y:S01]  /*a110*/  SHF.R.U64 R53, R22, 0x10, R23.reuse ;  /* 0x0000001016357819 */ /* 0x100fe20000001217 */
[----:B------:R-:W-:Y:S01]  /*a120*/  IMAD.MOV.U32 R43, RZ, RZ, R28 ;  /* 0x000000ffff2b7224 */ /* 0x000fe200078e001c */
[----:B------:R-:W-:Y:S01]  /*a130*/  SHF.R.U32.HI R48, RZ, 0x10, R23 ;  /* 0x00000010ff307819 */ /* 0x000fe20000011617 */
[----:B------:R-:W-:Y:S01]  /*a140*/  IMAD.MOV.U32 R42, RZ, RZ, R29 ;  /* 0x000000ffff2a7224 */ /* 0x000fe200078e001d */
[----:B------:R-:W-:Y:S01]  /*a150*/  SHF.R.U32.HI R44, RZ, 0x10, R25 ;  /* 0x00000010ff2c7819 */ /* 0x000fe20000011619 */
[----:B--2---:R-:W-:Y:S01]  /*a160*/  IMAD.MOV.U32 R38, RZ, RZ, R31 ;  /* 0x000000ffff267224 */ /* 0x004fe200078e001f */
[----:B------:R-:W-:Y:S01]  /*a170*/  SHF.R.U64 R45, R26, 0x10, R27 ;  /* 0x000000101a2d7819 */ /* 0x000fe2000000121b */
[----:B------:R-:W-:Y:S01]  /*a180*/  IMAD.MOV.U32 R56, RZ, RZ, R22 ;  /* 0x000000ffff387224 */ /* 0x000fe200078e0016 */
[----:B------:R-:W-:Y:S01]  /*a190*/  SHF.R.U64 R41, R28, 0x10, R29 ;  /* 0x000000101c297819 */ /* 0x000fe2000000121d */
[----:B------:R-:W-:Y:S01]  /*a1a0*/  IMAD.MOV.U32 R46, RZ, RZ, R27 ;  /* 0x000000ffff2e7224 */ /* 0x000fe200078e001b */
[----:B------:R-:W-:Y:S01]  /*a1b0*/  SHF.R.U32.HI R36, RZ, 0x10, R29 ;  /* 0x00000010ff247819 */ /* 0x000fe2000001161d */
[----:B------:R-:W-:Y:S01]  /*a1c0*/  IMAD.MOV.U32 R39, RZ, RZ, R30 ;  /* 0x000000ffff277224 */ /* 0x000fe200078e001e */
[----:B------:R-:W-:Y:S01]  /*a1d0*/  SHF.R.U64 R37, R30, 0x10, R31 ;  /* 0x000000101e257819 */ /* 0x000fe2000000121f */
[----:B------:R-:W-:Y:S01]  /*a1e0*/  IMAD.MOV.U32 R34, RZ, RZ, R9 ;  /* 0x000000ffff227224 */ /* 0x000fe200078e0009 */
[----:B------:R-:W-:Y:S01]  /*a1f0*/  SHF.R.U32.HI R32, RZ, 0x10, R31 ;  /* 0x00000010ff207819 */ /* 0x000fe2000001161f */
[----:B------:R-:W-:Y:S01]  /*a200*/  IMAD.MOV.U32 R31, RZ, RZ, R10 ;  /* 0x000000ffff1f7224 */ /* 0x000fe200078e000a */
[----:B------:R-:W-:Y:S01]  /*a210*/  SHF.R.U32.HI R40, RZ, 0x10, R27 ;  /* 0x00000010ff287819 */ /* 0x000fe2000001161b */
[----:B------:R-:W-:Y:S01]  /*a220*/  IMAD.MOV.U32 R26, RZ, RZ, R13 ;  /* 0x000000ffff1a7224 */ /* 0x000fe200078e000d */
[--C-:B------:R-:W-:Y:S01]  /*a230*/  SHF.R.U64 R33, R8, 0x10, R9.reuse ;  /* 0x0000001008217819 */ /* 0x100fe20000001209 */
[----:B------:R-:W-:Y:S01]  /*a240*/  IMAD.MOV.U32 R23, RZ, RZ, R14 ;  /* 0x000000ffff177224 */ /* 0x000fe200078e000e */
[----:B------:R-:W-:Y:S01]  /*a250*/  SHF.R.U32.HI R28, RZ, 0x10, R9 ;  /* 0x00000010ff1c7819 */ /* 0x000fe20000011609 */
[----:B------:R-:W-:Y:S01]  /*a260*/  IMAD.MOV.U32 R35, RZ, RZ, R8 ;  /* 0x000000ffff237224 */ /* 0x000fe200078e0008 */
[--C-:B------:R-:W-:Y:S01]  /*a270*/  SHF.R.U64 R29, R10, 0x10, R11.reuse ;  /* 0x000000100a1d7819 */ /* 0x100fe2000000120b */
[----:B------:R-:W-:Y:S01]  /*a280*/  IMAD.MOV.U32 R30, RZ, RZ, R11 ;  /* 0x000000ffff1e7224 */ /* 0x000fe200078e000b */
[--C-:B------:R-:W-:Y:S01]  /*a290*/  SHF.R.U64 R25, R12, 0x10, R13.reuse ;  /* 0x000000100c197819 */ /* 0x100fe2000000120d */
[----:B------:R-:W-:Y:S01]  /*a2a0*/  IMAD.MOV.U32 R27, RZ, RZ, R12 ;  /* 0x000000ffff1b7224 */ /* 0x000fe200078e000c */
[----:B------:R-:W-:Y:S01]  /*a2b0*/  SHF.R.U32.HI R20, RZ, 0x10, R13 ;  /* 0x00000010ff147819 */ /* 0x000fe2000001160d */
[--C-:B------:R-:W-:Y:S01]  /*a2c0*/  IMAD.MOV.U32 R22, RZ, RZ, R15.reuse ;  /* 0x000000ffff167224 */ /* 0x100fe200078e000f */
[----:B------:R-:W-:Y:S01]  /*a2d0*/  SHF.R.U64 R21, R14, 0x10, R15 ;  /* 0x000000100e157819 */ /* 0x000fe2000000120f */
[----:B------:R-:W-:Y:S01]  /*a2e0*/  IMAD.MOV.U32 R14, RZ, RZ, R16 ;  /* 0x000000ffff0e7224 */ /* 0x000fe200078e0010 */
[----:B------:R-:W-:Y:S01]  /*a2f0*/  SHF.R.U32.HI R24, RZ, 0x10, R11 ;  /* 0x00000010ff187819 */ /* 0x000fe2000001160b */
[----:B------:R-:W-:Y:S01]  /*a300*/  IMAD.MOV.U32 R13, RZ, RZ, R17 ;  /* 0x000000ffff0d7224 */ /* 0x000fe200078e0011 */
[----:B------:R-:W-:Y:S01]  /*a310*/  SHF.R.U32.HI R11, RZ, 0x10, R15 ;  /* 0x00000010ff0b7819 */ /* 0x000fe2000001160f */
[----:B------:R-:W-:Y:S01]  /*a320*/  IMAD.MOV.U32 R10, RZ, RZ, R18 ;  /* 0x000000ffff0a7224 */ /* 0x000fe200078e0012 */
[----:B------:R-:W-:Y:S01]  /*a330*/  SHF.R.U64 R12, R16, 0x10, R17 ;  /* 0x00000010100c7819 */ /* 0x000fe20000001211 */
[----:B------:R-:W-:Y:S01]  /*a340*/  IMAD.MOV.U32 R9, RZ, RZ, R19 ;  /* 0x000000ffff097224 */ /* 0x000fe200078e0013 */
[----:B------:R-:W-:Y:S01]  /*a350*/  SHF.R.U32.HI R7, RZ, 0x10, R17 ;  /* 0x00000010ff077819 */ /* 0x000fe20000011611 */
[----:B------:R-:W-:-:S04]  /*a360*/  DEPBAR.LE SB0, 0x1 ;  /* 0x000080400000791a */ /* 0x000fc80000000000 */
[--C-:B------:R-:W-:Y:S01]  /*a370*/  SHF.R.U64 R8, R18, 0x10, R19.reuse ;  /* 0x0000001012087819 */ /* 0x100fe20000001213 */
[----:B------:R-:W-:Y:S01]  /*a380*/  BSSY B1, `(.L_x_122) ;  /* 0x000015c000017945 */ /* 0x000fe20003800000 */
[----:B------:R-:W-:Y:S02]  /*a390*/  SHF.R.U32.HI R6, RZ, 0x10, R19 ;  /* 0x00000010ff067819 */ /* 0x000fe40000011613 */
        /* <DEDUP_REMOVED lines=22> */
[----:B------:R-:W-:Y:S01]  /*a500*/  PRMT R59, R9, 0x5410, R6 ;  /* 0x00005410093b7816 */ /* 0x000fe20000000006 */
[----:B------:R-:W-:Y:S06]  /*a510*/  BAR.SYNC.DEFER_BLOCKING 0x0 ;  /* 0x0000000000007b1d */ /* 0x000fec0000010000 */
[----:B------:R-:W-:Y:S05]  /*a520*/  @P0 BRA `(.L_x_123) ;  /* 0x0000141000000947 */ /* 0x000fea0003800000 */
[----:B------:R-:W-:Y:S01]  /*a530*/  ISETP.GE.AND P0, PT, R63, c[0x0][0x27c], PT ;  /* 0x00009f003f007a0c */ /* 0x000fe20003f06270 */
[----:B------:R-:W-:-:S12]  /*a540*/  BSSY B0, `(.L_x_124) ;  /* 0x0000065000007945 */ /* 0x000fd80003800000 */
[----:B------:R-:W-:Y:S05]  /*a550*/  @P0 BRA `(.L_x_125) ;  /* 0x0000063000000947 */ /* 0x000fea0003800000 */
[----:B------:R-:W-:Y:S01]  /*a560*/  IMAD.MOV.U32 R7, RZ, RZ, c[0x0][0x27c] ;  /* 0x00009f00ff077624 */ /* 0x000fe200078e00ff */
[----:B------:R-:W-:Y:S01]  /*a570*/  LEA.HI R6, R62, R62, RZ, 0x1 ;  /* 0x0000003e3e067211 */ /* 0x000fe200078f08ff */
[----:B------:R-:W-:-:S03]  /*a580*/  IMAD.SHL.U32 R5, R65, 0x40, RZ ;  /* 0x0000004041057824 */ /* 0x000fc600078e00ff */
[----:B------:R-:W-:Y:S02]  /*a590*/  LEA.HI R7, R7, R60, RZ, 0x1d ;  /* 0x0000003c07077211 */ /* 0x000fe400078fe8ff */
[----:B------:R-:W-:Y:S02]  /*a5a0*/  LOP3.LUT R6, R6, 0x7fffffe, RZ, 0xc0, !PT ;  /* 0x07fffffe06067812 */ /* 0x000fe400078ec0ff */
[----:B------:R-:W-:Y:S02]  /*a5b0*/  SHF.R.S32.HI R9, RZ, 0x1f, R7 ;  /* 0x0000001fff097819 */ /* 0x000fe40000011407 */
[----:B------:R-:W-:Y:S02]  /*a5c0*/  LOP3.LUT R5, R5, 0xc0, RZ, 0xc0, !PT ;  /* 0x000000c005057812 */ /* 0x000fe400078ec0ff */
[----:B------:R-:W-:Y:S01]  /*a5d0*/  LEA.HI R9, R9, R7, RZ, 0x2 ;  /* 0x0000000709097211 */ /* 0x000fe200078f10ff */
[----:B------:R-:W-:Y:S01]  /*a5e0*/  IMAD.SHL.U32 R7, R7, 0x8, RZ ;  /* 0x0000000807077824 */ /* 0x000fe200078e00ff */
[----:B------:R-:W-:-:S02]  /*a5f0*/  IADD3 R6, R62, -R6, RZ ;  /* 0x800000063e067210 */ /* 0x000fc40007ffe0ff */
[C---:B------:R-:W-:Y:S02]  /*a600*/  LOP3.LUT R8, R5.reuse, 0x18, R63, 0xf8, !PT ;  /* 0x0000001805087812 */ /* 0x040fe400078ef83f */
[----:B------:R-:W-:Y:S01]  /*a610*/  SHF.R.U32.HI R10, RZ, 0x3, R5 ;  /* 0x00000003ff0a7819 */ /* 0x000fe20000011605 */
[----:B------:R-:W-:Y:S01]  /*a620*/  IMAD R6, R64, 0x8, R6 ;  /* 0x0000000840067824 */ /* 0x000fe200078e0206 */
[----:B------:R-:W-:Y:S01]  /*a630*/  LOP3.LUT R5, R5, 0x18, R7, 0xf8, !PT ;  /* 0x0000001805057812 */ /* 0x000fe200078ef807 */
[----:B------:R-:W-:Y:S01]  /*a640*/  IMAD.SHL.U32 R7, R9, 0x400, RZ ;  /* 0x0000040009077824 */ /* 0x000fe200078e00ff */
[-C--:B------:R-:W-:Y:S02]  /*a650*/  LOP3.LUT R8, R8, R10.reuse, RZ, 0x3c, !PT ;  /* 0x0000000a08087212 */ /* 0x080fe400078e3cff */
[----:B------:R-:W-:Y:S02]  /*a660*/  SHF.L.U32 R6, R6, 0x5, RZ ;  /* 0x0000000506067819 */ /* 0x000fe400000006ff */
[----:B------:R-:W-:-:S02]  /*a670*/  LOP3.LUT R5, R5, R10, RZ, 0x3c, !PT ;  /* 0x0000000a05057212 */ /* 0x000fc400078e3cff */
[----:B------:R-:W-:Y:S02]  /*a680*/  LOP3.LUT R7, R7, 0x7ffff000, RZ, 0xc0, !PT ;  /* 0x7ffff00007077812 */ /* 0x000fe400078ec0ff */
[----:B------:R-:W-:Y:S02]  /*a690*/  IADD3 R8, R6, R8, RZ ;  /* 0x0000000806087210 */ /* 0x000fe40007ffe0ff */
[----:B------:R-:W-:Y:S01]  /*a6a0*/  IADD3 R5, R5, R7, R6 ;  /* 0x0000000705057210 */ /* 0x000fe20007ffe006 */
[----:B------:R-:W-:Y:S02]  /*a6b0*/  IMAD.U32 R6, R53, 0x10000, RZ ;  /* 0x0001000035067824 */ /* 0x000fe400078e00ff */
[----:B------:R-:W-:Y:S01]  /*a6c0*/  IMAD.SHL.U32 R33, R8, 0x2, RZ ;  /* 0x0000000208217824 */ /* 0x000fe200078e00ff */
[----:B------:R-:W-:Y:S02]  /*a6d0*/  SHF.L.U32 R32, R5, 0x1, RZ ;  /* 0x0000000105207819 */ /* 0x000fe400000006ff */
[----:B------:R-:W-:-:S02]  /*a6e0*/  LOP3.LUT R5, R37, 0xffff0000, RZ, 0xc0, !PT ;  /* 0xffff000025057812 */ /* 0x000fc400078ec0ff */
[----:B------:R-:W1:Y:S04]  /*a6f0*/  LDS.128 R12, [R33+0x6100] ;  /* 0x00610000210c7984 */ /* 0x000e680000000c00 */
[----:B------:R-:W2:Y:S01]  /*a700*/  LDS.128 R8, [R32+0x6100] ;  /* 0x0061000020087984 */ /* 0x000ea20000000c00 */
[C---:B-1----:R-:W-:Y:S01]  /*a710*/  IMAD.U32 R17, R12.reuse, 0x10000, RZ ;  /* 0x000100000c117824 */ /* 0x042fe200078e00ff */
[----:B------:R-:W-:Y:S01]  /*a720*/  LOP3.LUT R20, R12, 0xffff0000, RZ, 0xc0, !PT ;  /* 0xffff00000c147812 */ /* 0x000fe200078ec0ff */
[----:B------:R-:W-:Y:S01]  /*a730*/  IMAD.U32 R12, R37, 0x10000, RZ ;  /* 0x00010000250c7824 */ /* 0x000fe200078e00ff */
[----:B------:R-:W-:Y:S02]  /*a740*/  SHF.L.U32 R21, R13, 0x10, RZ ;  /* 0x000000100d157819 */ /* 0x000fe400000006ff */
[----:B--2---:R-:W-:-:S02]  /*a750*/  SHF.L.U32 R7, R10, 0x10, RZ ;  /* 0x000000100a077819 */ /* 0x004fc400000006ff */
[----:B------:R-:W-:Y:S01]  /*a760*/  LOP3.LUT R28, R13, 0xffff0000, RZ, 0xc0, !PT ;  /* 0xffff00000d1c7812 */ /* 0x000fe200078ec0ff */
[C---:B------:R-:W-:Y:S01]  /*a770*/  IMAD.U32 R13, R14.reuse, 0x10000, RZ ;  /* 0x000100000e0d7824 */ /* 0x040fe200078e00ff */
[----:B------:R-:W-:Y:S01]  /*a780*/  LOP3.LUT R16, R14, 0xffff0000, RZ, 0xc0, !PT ;  /* 0xffff00000e107812 */ /* 0x000fe200078ec0ff */
[C---:B------:R-:W-:Y:S01]  /*a790*/  IMAD.U32 R14, R8.reuse, 0x10000, RZ ;  /* 0x00010000080e7824 */ /* 0x040fe200078e00ff */
[C---:B------:R-:W-:Y:S02]  /*a7a0*/  SHF.L.U32 R25, R15.reuse, 0x10, RZ ;  /* 0x000000100f197819 */ /* 0x040fe400000006ff */
[----:B------:R-:W-:Y:S02]  /*a7b0*/  LOP3.LUT R27, R15, 0xffff0000, RZ, 0xc0, !PT ;  /* 0xffff00000f1b7812 */ /* 0x000fe400078ec0ff */
[----:B------:R-:W-:Y:S01]  /*a7c0*/  LOP3.LUT R15, R8, 0xffff0000, RZ, 0xc0, !PT ;  /* 0xffff0000080f7812 */ /* 0x000fe200078ec0ff */
[----:B------:R-:W-:Y:S01]  /*a7d0*/  FMUL.FTZ R8, R7, R12 ;  /* 0x0000000c07087220 */ /* 0x000fe20000410000 */
[----:B------:R-:W-:Y:S01]  /*a7e0*/  SHF.L.U32 R19, R9, 0x10, RZ ;  /* 0x0000001009137819 */ /* 0x000fe200000006ff */
[-C--:B------:R-:W-:Y:S01]  /*a7f0*/  FMUL.FTZ R7, R7, R6.reuse ;  /* 0x0000000607077220 */ /* 0x080fe20000410000 */
[----:B------:R-:W-:Y:S01]  /*a800*/  LOP3.LUT R23, R9, 0xffff0000, RZ, 0xc0, !PT ;  /* 0xffff000009177812 */ /* 0x000fe200078ec0ff */
[C---:B------:R-:W-:Y:S01]  /*a810*/  FFMA.FTZ R36, R13.reuse, R6, -R8 ;  /* 0x000000060d247223 */ /* 0x040fe20000010808 */
[----:B------:R-:W-:Y:S01]  /*a820*/  LOP3.LUT R9, R10, 0xffff0000, RZ, 0xc0, !PT ;  /* 0xffff00000a097812 */ /* 0x000fe200078ec0ff */
[----:B------:R-:W-:Y:S01]  /*a830*/  FFMA.FTZ R35, R13, R12, R7 ;  /* 0x0000000c0d237223 */ /* 0x000fe20000010007 */
[----:B------:R-:W-:Y:S01]  /*a840*/  LOP3.LUT R6, R53, 0xffff0000, RZ, 0xc0, !PT ;  /* 0xffff000035067812 */ /* 0x000fe200078ec0ff */
[----:B------:R-:W-:Y:S01]  /*a850*/  IMAD.U32 R8, R38, 0x10000, RZ ;  /* 0x0001000026087824 */ /* 0x000fe200078e00ff */
[----:B------:R-:W-:Y:S01]  /*a860*/  SHF.L.U32 R7, R57, 0x10, RZ ;  /* 0x0000001039077819 */ /* 0x000fe200000006ff */
[----:B------:R-:W-:Y:S01]  /*a870*/  FMUL.FTZ R10, R9, R5 ;  /* 0x00000005090a7220 */ /* 0x000fe20000410000 */
[----:B------:R-:W-:Y:S01]  /*a880*/  SHF.L.U32 R18, R11, 0x10, RZ ;  /* 0x000000100b127819 */ /* 0x000fe200000006ff */
[-C--:B------:R-:W-:Y:S01]  /*a890*/  FMUL.FTZ R9, R9, R6.reuse ;  /* 0x0000000609097220 */ /* 0x080fe20000410000 */
[----:B------:R-:W-:Y:S01]  /*a8a0*/  LOP3.LUT R22, R11, 0xffff0000, RZ, 0xc0, !PT ;  /* 0xffff00000b167812 */ /* 0x000fe200078ec0ff */
[----:B------:R-:W-:Y:S01]  /*a8b0*/  FFMA.FTZ R34, R16, R6, -R10 ;  /* 0x0000000610227223 */ /* 0x000fe2000001080a */
[----:B------:R-:W-:Y:S01]  /*a8c0*/  LOP3.LUT R11, R38, 0xffff0000, RZ, 0xc0, !PT ;  /* 0xffff0000260b7812 */ /* 0x000fe200078ec0ff */
[----:B------:R-:W-:-:S02]  /*a8d0*/  FMUL.FTZ R6, R14, R8 ;  /* 0x000000080e067220 */ /* 0x000fc40000410000 */
[----:B------:R-:W-:Y:S01]  /*a8e0*/  FMUL.FTZ R10, R14, R7 ;  /* 0x000000070e0a7220 */ /* 0x000fe20000410000 */
[----:B------:R-:W-:Y:S01]  /*a8f0*/  F2FP.BF16.PACK_AB R14, R34, R36 ;  /* 0x00000024220e723e */ /* 0x000fe200000010ff */
[----:B------:R-:W-:Y:S01]  /*a900*/  FFMA.FTZ R31, R16, R5, R9 ;  /* 0x00000005101f7223 */ /* 0x000fe20000010009 */
[----:B------:R-:W-:Y:S01]  /*a910*/  LOP3.LUT R5, R57, 0xffff0000, RZ, 0xc0, !PT ;  /* 0xffff000039057812 */ /* 0x000fe200078ec0ff */
[----:B------:R-:W-:Y:S01]  /*a920*/  FFMA.FTZ R30, R17, R7, -R6 ;  /* 0x00000007111e7223 */ /* 0x000fe20000010806 */
[----:B------:R-:W-:Y:S01]  /*a930*/  SHF.L.U32 R6, R39, 0x10, RZ ;  /* 0x0000001027067819 */ /* 0x000fe200000006ff */
[----:B------:R-:W-:Y:S02]  /*a940*/  FFMA.FTZ R29, R17, R8, R10 ;  /* 0x00000008111d7223 */ /* 0x000fe4000001000a */
[C---:B------:R-:W-:Y:S02]  /*a950*/  FMUL.FTZ R8, R15.reuse, R11 ;  /* 0x0000000b0f087220 */ /* 0x040fe40000410000 */
[----:B------:R-:W-:-:S02]  /*a960*/  FMUL.FTZ R12, R15, R5 ;  /* 0x000000050f0c7220 */ /* 0x000fc40000410000 */
[----:B------:R-:W-:Y:S02]  /*a970*/  IMAD.U32 R7, R52, 0x10000, RZ ;  /* 0x0001000034077824 */ /* 0x000fe400078e00ff */
[----:B------:R-:W-:Y:S02]  /*a980*/  IMAD.U32 R9, R40, 0x10000, RZ ;  /* 0x0001000028097824 */ /* 0x000fe400078e00ff */
[----:B------:R-:W-:Y:S01]  /*a990*/  FFMA.FTZ R26, R20, R5, -R8 ;  /* 0x00000005141a7223 */ /* 0x000fe20000010808 */
[----:B------:R-:W-:Y:S01]  /*a9a0*/  SHF.L.U32 R5, R48, 0x10, RZ ;  /* 0x0000001030057819 */ /* 0x000fe200000006ff */
[C---:B------:R-:W-:Y:S02]  /*a9b0*/  FMUL.FTZ R10, R19.reuse, R6 ;  /* 0x00000006130a7220 */ /* 0x040fe40000410000 */
[----:B------:R-:W-:Y:S02]  /*a9c0*/  FFMA.FTZ R24, R20, R11, R12 ;  /* 0x0000000b14187223 */ /* 0x000fe4000001000c */
[----:B------:R-:W-:-:S02]  /*a9d0*/  FMUL.FTZ R8, R19, R7 ;  /* 0x0000000713087220 */ /* 0x000fc40000410000 */
[----:B------:R-:W-:Y:S02]  /*a9e0*/  FMUL.FTZ R11, R18, R9 ;  /* 0x00000009120b7220 */ /* 0x000fe40000410000 */
[C---:B------:R-:W-:Y:S01]  /*a9f0*/  FFMA.FTZ R20, R21.reuse, R7, -R10 ;  /* 0x0000000715147223 */ /* 0x040fe2000001080a */
[----:B------:R-:W-:Y:S01]  /*aa00*/  LOP3.LUT R7, R48, 0xffff0000, RZ, 0xc0, !PT ;  /* 0xffff000030077812 */ /* 0x000fe200078ec0ff */
[----:B------:R-:W-:Y:S01]  /*aa10*/  FFMA.FTZ R19, R21, R6, R8 ;  /* 0x0000000615137223 */ /* 0x000fe20000010008 */
[----:B------:R-:W-:Y:S01]  /*aa20*/  LOP3.LUT R6, R39, 0xffff0000, RZ, 0xc0, !PT ;  /* 0xffff000027067812 */ /* 0x000fe200078ec0ff */
[-C--:B------:R-:W-:Y:S01]  /*aa30*/  FMUL.FTZ R10, R18, R5.reuse ;  /* 0x00000005120a7220 */ /* 0x080fe20000410000 */
[----:B------:R-:W-:Y:S01]  /*aa40*/  LOP3.LUT R8, R52, 0xffff0000, RZ, 0xc0, !PT ;  /* 0xffff000034087812 */ /* 0x000fe200078ec0ff */
[C---:B------:R-:W-:Y:S01]  /*aa50*/  FFMA.FTZ R17, R25.reuse, R5, -R11 ;  /* 0x0000000519117223 */ /* 0x040fe2000001080b */
[----:B------:R-:W-:Y:S01]  /*aa60*/  LOP3.LUT R5, R40, 0xffff0000, RZ, 0xc0, !PT ;  /* 0xffff000028057812 */ /* 0x000fe200078ec0ff */
[----:B------:R-:W-:-:S02]  /*aa70*/  FFMA.FTZ R16, R25, R9, R10 ;  /* 0x0000000919107223 */ /* 0x000fc4000001000a */
[C---:B------:R-:W-:Y:S02]  /*aa80*/  FMUL.FTZ R12, R23.reuse, R6 ;  /* 0x00000006170c7220 */ /* 0x040fe40000410000 */
[-C--:B------:R-:W-:Y:S02]  /*aa90*/  FMUL.FTZ R11, R23, R8.reuse ;  /* 0x00000008170b7220 */ /* 0x080fe40000410000 */
[C---:B------:R-:W-:Y:S02]  /*aaa0*/  FMUL.FTZ R10, R22.reuse, R5 ;  /* 0x00000005160a7220 */ /* 0x040fe40000410000 */
[----:B------:R-:W-:Y:S02]  /*aab0*/  FMUL.FTZ R9, R22, R7 ;  /* 0x0000000716097220 */ /* 0x000fe40000410000 */
[----:B------:R-:W-:Y:S01]  /*aac0*/  FFMA.FTZ R13, R28, R8, -R12 ;  /* 0x000000081c0d7223 */ /* 0x000fe2000001080c */
[----:B------:R-:W-:Y:S01]  /*aad0*/  F2FP.BF16.PACK_AB R12, R26, R30 ;  /* 0x0000001e1a0c723e */ /* 0x000fe200000010ff */
[----:B------:R-:W-:Y:S01]  /*aae0*/  FFMA.FTZ R6, R28, R6, R11 ;  /* 0x000000061c067223 */ /* 0x000fe2000001000b */
[----:B------:R-:W-:Y:S01]  /*aaf0*/  F2FP.BF16.PACK_AB R8, R24, R29 ;  /* 0x0000001d1808723e */ /* 0x000fe200000010ff */
[----:B------:R-:W-:Y:S01]  /*ab00*/  FFMA.FTZ R15, R27, R7, -R10 ;  /* 0x000000071b0f7223 */ /* 0x000fe2000001080a */
[----:B------:R-:W-:Y:S01]  /*ab10*/  F2FP.BF16.PACK_AB R13, R13, R20 ;  /* 0x000000140d0d723e */ /* 0x000fe200000010ff */
[----:B------:R-:W-:Y:S01]  /*ab20*/  FFMA.FTZ R11, R27, R5, R9 ;  /* 0x000000051b0b7223 */ /* 0x000fe20000010009 */
[----:B------:R-:W-:-:S02]  /*ab30*/  F2FP.BF16.PACK_AB R10, R31, R35 ;  /* 0x000000231f0a723e */ /* 0x000fc400000010ff */
[----:B------:R-:W-:Y:S02]  /*ab40*/  F2FP.BF16.PACK_AB R15, R15, R17 ;  /* 0x000000110f0f723e */ /* 0x000fe400000010ff */
[----:B------:R-:W-:Y:S02]  /*ab50*/  F2FP.BF16.PACK_AB R9, R6, R19 ;  /* 0x000000130609723e */ /* 0x000fe400000010ff */
[----:B------:R-:W-:Y:S01]  /*ab60*/  F2FP.BF16.PACK_AB R11, R11, R16 ;  /* 0x000000100b0b723e */ /* 0x000fe200000010ff */
[----:B------:R1:W-:Y:S04]  /*ab70*/  STS.128 [R33+0x6100], R12 ;  /* 0x0061000c21007388 */ /* 0x0003e80000000c00 */
[----:B------:R1:W-:Y:S02]  /*ab80*/  STS.128 [R32+0x6100], R8 ;  /* 0x0061000820007388 */ /* 0x0003e40000000c00 */
.L_x_125:
[----:B------:R-:W-:Y:S05]  /*ab90*/  BSYNC B0 ;  /* 0x0000000000007941 */ /* 0x000fea0003800000 */
.L_x_124:
[----:B------:R-:W-:Y:S01]  /*aba0*/  IADD3 R5, R63, 0x10, RZ ;  /* 0x000000103f057810 */ /* 0x000fe20007ffe0ff */
[----:B------:R-:W-:Y:S03]  /*abb0*/  BSSY B0, `(.L_x_126) ;  /* 0x000006c000007945 */ /* 0x000fe60003800000 */
[----:B------:R-:W-:-:S13]  /*abc0*/  ISETP.GE.AND P0, PT, R5, c[0x0][0x27c], PT ;  /* 0x00009f0005007a0c */ /* 0x000fda0003f06270 */
[----:B------:R-:W-:Y:S05]  /*abd0*/  @P0 BRA `(.L_x_127) ;  /* 0x0000069000000947 */ /* 0x000fea0003800000 */
[----:B-1----:R-:W-:Y:S01]  /*abe0*/  SHF.R.S32.HI R8, RZ, 0x1f, R5 ;  /* 0x0000001fff087819 */ /* 0x002fe20000011405 */
[----:B------:R-:W-:Y:S01]  /*abf0*/  IMAD.SHL.U32 R9, R65, 0x40, RZ ;  /* 0x0000004041097824 */ /* 0x000fe200078e00ff */
[----:B------:R-:W-:Y:S01]  /*ac00*/  LEA.HI R10, R62, R62, RZ, 0x1 ;  /* 0x0000003e3e0a7211 */ /* 0x000fe200078f08ff */
[----:B------:R-:W-:Y:S01]  /*ac10*/  IMAD.MOV.U32 R11, RZ, RZ, c[0x0][0x27c] ;  /* 0x00009f00ff0b7624 */ /* 0x000fe200078e00ff */
[CC--:B------:R-:W-:Y:S02]  /*ac20*/  LEA.HI R7, R8.reuse, R5.reuse, RZ, 0x3 ;  /* 0x0000000508077211 */ /* 0x0c0fe400078f18ff */
[----:B------:R-:W-:Y:S02]  /*ac30*/  LEA.HI R8, R8, R5, RZ, 0x5 ;  /* 0x0000000508087211 */ /* 0x000fe400078f28ff */
[----:B------:R-:W-:Y:S02]  /*ac40*/  LOP3.LUT R10, R10, 0x7fffffe, RZ, 0xc0, !PT ;  /* 0x07fffffe0a0a7812 */ /* 0x000fe400078ec0ff */
[----:B------:R-:W-:-:S02]  /*ac50*/  SHF.R.S32.HI R6, RZ, 0x3, R7 ;  /* 0x00000003ff067819 */ /* 0x000fc40000011407 */
[----:B------:R-:W-:Y:S02]  /*ac60*/  LOP3.LUT R5, R9, 0xc0, RZ, 0xc0, !PT ;  /* 0x000000c009057812 */ /* 0x000fe400078ec0ff */
[----:B------:R-:W-:Y:S01]  /*ac70*/  SHF.L.U32 R9, R8, 0x7, RZ ;  /* 0x0000000708097819 */ /* 0x000fe200000006ff */
[----:B------:R-:W-:Y:S01]  /*ac80*/  IMAD.IADD R8, R62, 0x1, -R10 ;  /* 0x000000013e087824 */ /* 0x000fe200078e0a0a */
[----:B------:R-:W-:Y:S02]  /*ac90*/  LEA.HI R6, R11, R6, RZ, 0x1d ;  /* 0x000000060b067211 */ /* 0x000fe400078fe8ff */
[----:B------:R-:W-:Y:S01]  /*aca0*/  LOP3.LUT R10, R5, 0x18, R7, 0xf8, !PT ;  /* 0x00000018050a7812 */ /* 0x000fe200078ef807 */
[----:B------:R-:W-:Y:S01]  /*acb0*/  IMAD R7, R64, 0x8, R8 ;  /* 0x0000000840077824 */ /* 0x000fe200078e0208 */
[----:B------:R-:W-:Y:S02]  /*acc0*/  SHF.R.S32.HI R8, RZ, 0x1f, R6 ;  /* 0x0000001fff087819 */ /* 0x000fe40000011406 */
[----:B------:R-:W-:Y:S01]  /*acd0*/  LOP3.LUT R11, R9, 0x7ffff000, RZ, 0xc0, !PT ;  /* 0x7ffff000090b7812 */ /* 0x000fe200078ec0ff */
[----:B------:R-:W-:Y:S01]  /*ace0*/  IMAD.SHL.U32 R7, R7, 0x20, RZ ;  /* 0x0000002007077824 */ /* 0x000fe200078e00ff */
[----:B------:R-:W-:-:S02]  /*acf0*/  SHF.L.U32 R9, R6, 0x3, RZ ;  /* 0x0000000306097819 */ /* 0x000fc400000006ff */
[----:B------:R-:W-:Y:S02]  /*ad00*/  LEA.HI R6, R8, R6, RZ, 0x2 ;  /* 0x0000000608067211 */ /* 0x000fe400078f10ff */
[----:B------:R-:W-:Y:S02]  /*ad10*/  SHF.R.U32.HI R12, RZ, 0x3, R5 ;  /* 0x00000003ff0c7819 */ /* 0x000fe40000011605 */
[----:B------:R-:W-:Y:S01]  /*ad20*/  LOP3.LUT R8, R5, 0x18, R9, 0xf8, !PT ;  /* 0x0000001805087812 */ /* 0x000fe200078ef809 */
[----:B------:R-:W-:Y:S01]  /*ad30*/  IMAD.SHL.U32 R5, R6, 0x400, RZ ;  /* 0x0000040006057824 */ /* 0x000fe200078e00ff */
[-C--:B------:R-:W-:Y:S02]  /*ad40*/  LOP3.LUT R10, R10, R12.reuse, RZ, 0x3c, !PT ;  /* 0x0000000c0a0a7212 */ /* 0x080fe400078e3cff */
[----:B------:R-:W-:Y:S02]  /*ad50*/  LOP3.LUT R6, R8, R12, RZ, 0x3c, !PT ;  /* 0x0000000c08067212 */ /* 0x000fe400078e3cff */
[----:B------:R-:W-:-:S02]  /*ad60*/  LOP3.LUT R5, R5, 0x7ffff000, RZ, 0xc0, !PT ;  /* 0x7ffff00005057812 */ /* 0x000fc400078ec0ff */
[--C-:B------:R-:W-:Y:S02]  /*ad70*/  IADD3 R9, R10, R11, R7.reuse ;  /* 0x0000000b0a097210 */ /* 0x100fe40007ffe007 */
[----:B------:R-:W-:Y:S02]  /*ad80*/  IADD3 R5, R6, R5, R7 ;  /* 0x0000000506057210 */ /* 0x000fe40007ffe007 */
[----:B------:R-:W-:-:S03]  /*ad90*/  SHF.L.U32 R32, R9, 0x1, RZ ;  /* 0x0000000109207819 */ /* 0x000fc600000006ff */
[----:B------:R-:W-:Y:S01]  /*ada0*/  IMAD.SHL.U32 R29, R5, 0x2, RZ ;  /* 0x00000002051d7824 */ /* 0x000fe200078e00ff */
[----:B------:R-:W-:Y:S01]  /*adb0*/  SHF.L.U32 R5, R49, 0x10, RZ ;  /* 0x0000001031057819 */ /* 0x000fe200000006ff */
[----:B------:R-:W1:Y:S04]  /*adc0*/  LDS.128 R12, [R32+0x6100] ;  /* 0x00610000200c7984 */ /* 0x000e680000000c00 */
[----:B------:R-:W2:Y:S01]  /*add0*/  LDS.128 R8, [R29+0x6100] ;  /* 0x006100001d087984 */ /* 0x000ea20000000c00 */
[C---:B-1----:R-:W-:Y:S01]  /*ade0*/  IMAD.U32 R16, R12.reuse, 0x10000, RZ ;  /* 0x000100000c107824 */ /* 0x042fe200078e00ff */
[----:B------:R-:W-:Y:S01]  /*adf0*/  LOP3.LUT R18, R12, 0xffff0000, RZ, 0xc0, !PT ;  /* 0xffff00000c127812 */ /* 0x000fe200078ec0ff */
[----:B------:R-:W-:Y:S01]  /*ae00*/  IMAD.U32 R17, R14, 0x10000, RZ ;  /* 0x000100000e117824 */ /* 0x000fe200078e00ff */
[----:B------:R-:W-:Y:S01]  /*ae10*/  SHF.L.U32 R21, R13, 0x10, RZ ;  /* 0x000000100d157819 */ /* 0x000fe200000006ff */
[----:B--2---:R-:W-:Y:S01]  /*ae20*/  IMAD.U32 R19, R9, 0x10000, RZ ;  /* 0x0001000009137824 */ /* 0x004fe200078e00ff */
[----:B------:R-:W-:Y:S01]  /*ae30*/  SHF.L.U32 R6, R8, 0x10, RZ ;  /* 0x0000001008067819 */ /* 0x000fe200000006ff */
[----:B------:R-:W-:Y:S01]  /*ae40*/  IMAD.U32 R24, R15, 0x10000, RZ ;  /* 0x000100000f187824 */ /* 0x000fe200078e00ff */
[----:B------:R-:W-:Y:S01]  /*ae50*/  LOP3.LUT R23, R9, 0xffff0000, RZ, 0xc0, !PT ;  /* 0xffff000009177812 */ /* 0x000fe200078ec0ff */
[----:B------:R-:W-:Y:S01]  /*ae60*/  IMAD.U32 R9, R42, 0x10000, RZ ;  /* 0x000100002a097824 */ /* 0x000fe200078e00ff */
[----:B------:R-:W-:-:S02]  /*ae70*/  LOP3.LUT R12, R8, 0xffff0000, RZ, 0xc0, !PT ;  /* 0xffff0000080c7812 */ /* 0x000fc400078ec0ff */
[----:B------:R-:W-:Y:S01]  /*ae80*/  LOP3.LUT R8, R42, 0xffff0000, RZ, 0xc0, !PT ;  /* 0xffff00002a087812 */ /* 0x000fe200078ec0ff */
[----:B------:R-:W-:Y:S01]  /*ae90*/  FMUL.FTZ R7, R6, R9 ;  /* 0x0000000906077220 */ /* 0x000fe20000410000 */
[----:B------:R-:W-:Y:S01]  /*aea0*/  LOP3.LUT R26, R13, 0xffff0000, RZ, 0xc0, !PT ;  /* 0xffff00000d1a7812 */ /* 0x000fe200078ec0ff */
[----:B------:R-:W-:Y:S01]  /*aeb0*/  IMAD.U32 R13, R10, 0x10000, RZ ;  /* 0x000100000a0d7824 */ /* 0x000fe200078e00ff */
[----:B------:R-:W-:Y:S01]  /*aec0*/  LOP3.LUT R20, R14, 0xffff0000, RZ, 0xc0, !PT ;  /* 0xffff00000e147812 */ /* 0x000fe200078ec0ff */
[-C--:B------:R-:W-:Y:S01]  /*aed0*/  FFMA.FTZ R34, R16, R5.reuse, -R7 ;  /* 0x0000000510227223 */ /* 0x080fe20000010807 */
[----:B------:R-:W-:Y:S01]  /*aee0*/  LOP3.LUT R14, R10, 0xffff0000, RZ, 0xc0, !PT ;  /* 0xffff00000a0e7812 */ /* 0x000fe200078ec0ff */
[----:B------:R-:W-:Y:S01]  /*aef0*/  FMUL.FTZ R10, R6, R5 ;  /* 0x00000005060a7220 */ /* 0x000fe20000410000 */
[----:B------:R-:W-:Y:S01]  /*af00*/  LOP3.LUT R25, R15, 0xffff0000, RZ, 0xc0, !PT ;  /* 0xffff00000f197812 */ /* 0x000fe200078ec0ff */
[C---:B------:R-:W-:Y:S01]  /*af10*/  IMAD.U32 R15, R11.reuse, 0x10000, RZ ;  /* 0x000100000b0f7824 */ /* 0x040fe200078e00ff */
[----:B------:R-:W-:Y:S01]  /*af20*/  LOP3.LUT R22, R11, 0xffff0000, RZ, 0xc0, !PT ;  /* 0xffff00000b167812 */ /* 0x000fe200078ec0ff */
[----:B------:R-:W-:Y:S01]  /*af30*/  FMUL.FTZ R11, R12, R8 ;  /* 0x000000080c0b7220 */ /* 0x000fe20000410000 */
[----:B------:R-:W-:Y:S01]  /*af40*/  LOP3.LUT R6, R49, 0xffff0000, RZ, 0xc0, !PT ;  /* 0xffff000031067812 */ /* 0x000fe200078ec0ff */
[----:B------:R-:W-:Y:S01]  /*af50*/  FFMA.FTZ R33, R16, R9, R10 ;  /* 0x0000000910217223 */ /* 0x000fe2000001000a */
[----:B------:R-:W-:Y:S01]  /*af60*/  SHF.L.U32 R7, R41, 0x10, RZ ;  /* 0x0000001029077819 */ /* 0x000fe200000006ff */
[----:B------:R-:W-:-:S02]  /*af70*/  IMAD.U32 R5, R45, 0x10000, RZ ;  /* 0x000100002d057824 */ /* 0x000fc400078e00ff */
[-C--:B------:R-:W-:Y:S02]  /*af80*/  FMUL.FTZ R10, R12, R6.reuse ;  /* 0x000000060c0a7220 */ /* 0x080fe40000410000 */
[C---:B------:R-:W-:Y:S01]  /*af90*/  FFMA.FTZ R31, R18.reuse, R6, -R11 ;  /* 0x00000006121f7223 */ /* 0x040fe2000001080b */
[----:B------:R-:W-:Y:S01]  /*afa0*/  LOP3.LUT R11, R41, 0xffff0000, RZ, 0xc0, !PT ;  /* 0xffff0000290b7812 */ /* 0x000fe200078ec0ff */
[C---:B------:R-:W-:Y:S02]  /*afb0*/  FMUL.FTZ R6, R13.reuse, R7 ;  /* 0x000000070d067220 */ /* 0x040fe40000410000 */
[-C--:B------:R-:W-:Y:S02]  /*afc0*/  FMUL.FTZ R9, R13, R5.reuse ;  /* 0x000000050d097220 */ /* 0x080fe40000410000 */
[----:B------:R-:W-:Y:S01]  /*afd0*/  FFMA.FTZ R28, R17, R5, -R6 ;  /* 0x00000005111c7223 */ /* 0x000fe20000010806 */
[----:B------:R-:W-:Y:S01]  /*afe0*/  LOP3.LUT R5, R45, 0xffff0000, RZ, 0xc0, !PT ;  /* 0xffff00002d057812 */ /* 0x000fe200078ec0ff */
[----:B------:R-:W-:Y:S01]  /*aff0*/  FFMA.FTZ R30, R18, R8, R10 ;  /* 0x00000008121e7223 */ /* 0x000fe2000001000a */
[----:B------:R-:W-:Y:S01]  /*b000*/  SHF.L.U32 R6, R43, 0x10, RZ ;  /* 0x000000102b067819 */ /* 0x000fe200000006ff */
[----:B------:R-:W-:-:S02]  /*b010*/  FMUL.FTZ R8, R14, R11 ;  /* 0x0000000b0e087220 */ /* 0x000fc40000410000 */
[----:B------:R-:W-:Y:S02]  /*b020*/  FFMA.FTZ R27, R17, R7, R9 ;  /* 0x00000007111b7223 */ /* 0x000fe40000010009 */
[-C--:B------:R-:W-:Y:S02]  /*b030*/  FMUL.FTZ R12, R14, R5.reuse ;  /* 0x000000050e0c7220 */ /* 0x080fe40000410000 */
[----:B------:R-:W-:Y:S02]  /*b040*/  IMAD.U32 R7, R50, 0x10000, RZ ;  /* 0x0001000032077824 */ /* 0x000fe400078e00ff */
[----:B------:R-:W-:Y:S02]  /*b050*/  IMAD.U32 R9, R44, 0x10000, RZ ;  /* 0x000100002c097824 */ /* 0x000fe400078e00ff */
[----:B------:R-:W-:Y:S01]  /*b060*/  FFMA.FTZ R14, R20, R5, -R8 ;  /* 0x00000005140e7223 */ /* 0x000fe20000010808 */
[----:B------:R-:W-:Y:S01]  /*b070*/  SHF.L.U32 R5, R46, 0x10, RZ ;  /* 0x000000102e057819 */ /* 0x000fe200000006ff */
[----:B------:R-:W-:-:S02]  /*b080*/  FMUL.FTZ R10, R19, R6 ;  /* 0x00000006130a7220 */ /* 0x000fc40000410000 */
[----:B------:R-:W-:Y:S01]  /*b090*/  FFMA.FTZ R20, R20, R11, R12 ;  /* 0x0000000b14147223 */ /* 0x000fe2000001000c */
[----:B------:R-:W-:Y:S01]  /*b0a0*/  F2FP.BF16.PACK_AB R14, R14, R28 ;  /* 0x0000001c0e0e723e */ /* 0x000fe200000010ff */
[----:B------:R-:W-:Y:S02]  /*b0b0*/  FMUL.FTZ R8, R19, R7 ;  /* 0x0000000713087220 */ /* 0x000fe40000410000 */
[----:B------:R-:W-:Y:S02]  /*b0c0*/  FMUL.FTZ R11, R15, R9 ;  /* 0x000000090f0b7220 */ /* 0x000fe40000410000 */
[C---:B------:R-:W-:Y:S01]  /*b0d0*/  FFMA.FTZ R19, R21.reuse, R7, -R10 ;  /* 0x0000000715137223 */ /* 0x040fe2000001080a */
[----:B------:R-:W-:Y:S01]  /*b0e0*/  LOP3.LUT R7, R46, 0xffff0000, RZ, 0xc0, !PT ;  /* 0xffff00002e077812 */ /* 0x000fe200078ec0ff */
[----:B------:R-:W-:Y:S01]  /*b0f0*/  FFMA.FTZ R18, R21, R6, R8 ;  /* 0x0000000615127223 */ /* 0x000fe20000010008 */
[----:B------:R-:W-:Y:S01]  /*b100*/  LOP3.LUT R6, R43, 0xffff0000, RZ, 0xc0, !PT ;  /* 0xffff00002b067812 */ /* 0x000fe200078ec0ff */
[-C--:B------:R-:W-:Y:S01]  /*b110*/  FMUL.FTZ R10, R15, R5.reuse ;  /* 0x000000050f0a7220 */ /* 0x080fe20000410000 */
[----:B------:R-:W-:Y:S01]  /*b120*/  LOP3.LUT R8, R50, 0xffff0000, RZ, 0xc0, !PT ;  /* 0xffff000032087812 */ /* 0x000fe200078ec0ff */
[----:B------:R-:W-:Y:S01]  /*b130*/  FFMA.FTZ R17, R24, R5, -R11 ;  /* 0x0000000518117223 */ /* 0x000fe2000001080b */
[----:B------:R-:W-:Y:S01]  /*b140*/  LOP3.LUT R5, R44, 0xffff0000, RZ, 0xc0, !PT ;  /* 0xffff00002c057812 */ /* 0x000fe200078ec0ff */
[----:B------:R-:W-:-:S02]  /*b150*/  FFMA.FTZ R16, R24, R9, R10 ;  /* 0x0000000918107223 */ /* 0x000fc4000001000a */
[C---:B------:R-:W-:Y:S02]  /*b160*/  FMUL.FTZ R12, R23.reuse, R6 ;  /* 0x00000006170c7220 */ /* 0x040fe40000410000 */
[-C--:B------:R-:W-:Y:S02]  /*b170*/  FMUL.FTZ R11, R23, R8.reuse ;  /* 0x00000008170b7220 */ /* 0x080fe40000410000 */
[C---:B------:R-:W-:Y:S02]  /*b180*/  FMUL.FTZ R10, R22.reuse, R5 ;  /* 0x00000005160a7220 */ /* 0x040fe40000410000 */
[----:B------:R-:W-:Y:S02]  /*b190*/  FMUL.FTZ R9, R22, R7 ;  /* 0x0000000716097220 */ /* 0x000fe40000410000 */
[C---:B------:R-:W-:Y:S01]  /*b1a0*/  FFMA.FTZ R13, R26.reuse, R8, -R12 ;  /* 0x000000081a0d7223 */ /* 0x040fe2000001080c */
        /* <DEDUP_REMOVED lines=12> */
.L_x_127:
[----:B------:R-:W-:Y:S05]  /*b270*/  BSYNC B0 ;  /* 0x0000000000007941 */ /* 0x000fea0003800000 */
.L_x_126:
[----:B------:R-:W-:-:S04]  /*b280*/  IADD3 R5, R63, 0x20, RZ ;  /* 0x000000203f057810 */ /* 0x000fc80007ffe0ff */
[----:B------:R-:W-:-:S13]  /*b290*/  ISETP.GE.AND P0, PT, R5, c[0x0][0x27c], PT ;  /* 0x00009f0005007a0c */ /* 0x000fda0003f06270 */
[----:B------:R-:W-:Y:S05]  /*b2a0*/  @P0 BRA `(.L_x_123) ;  /* 0x0000069000000947 */ /* 0x000fea0003800000 */
[----:B-1----:R-:W-:Y:S01]  /*b2b0*/  SHF.R.S32.HI R9, RZ, 0x1f, R5 ;  /* 0x0000001fff097819 */ /* 0x002fe20000011405 */
[----:B------:R-:W-:Y:S01]  /*b2c0*/  IMAD.SHL.U32 R10, R65, 0x40, RZ ;  /* 0x00000040410a7824 */ /* 0x000fe200078e00ff */
[----:B------:R-:W-:Y:S01]  /*b2d0*/  LEA.HI R8, R62, R62, RZ, 0x1 ;  /* 0x0000003e3e087211 */ /* 0x000fe200078f08ff */
[----:B------:R-:W-:Y:S01]  /*b2e0*/  IMAD.MOV.U32 R11, RZ, RZ, c[0x0][0x27c] ;  /* 0x00009f00ff0b7624 */ /* 0x000fe200078e00ff */
[CC--:B------:R-:W-:Y:S02]  /*b2f0*/  LEA.HI R7, R9.reuse, R5.reuse, RZ, 0x3 ;  /* 0x0000000509077211 */ /* 0x0c0fe400078f18ff */
[----:B------:R-:W-:Y:S02]  /*b300*/  LOP3.LUT R8, R8, 0x7fffffe, RZ, 0xc0, !PT ;  /* 0x07fffffe08087812 */ /* 0x000fe400078ec0ff */
[----:B------:R-:W-:Y:S02]  /*b310*/  LEA.HI R9, R9, R5, RZ, 0x5 ;  /* 0x0000000509097211 */ /* 0x000fe400078f28ff */
[----:B------:R-:W-:-:S02]  /*b320*/  SHF.R.S32.HI R6, RZ, 0x3, R7 ;  /* 0x00000003ff067819 */ /* 0x000fc40000011407 */
[----:B------:R-:W-:Y:S01]  /*b330*/  LOP3.LUT R5, R10, 0xc0, RZ, 0xc0, !PT ;  /* 0x000000c00a057812 */ /* 0x000fe200078ec0ff */
[----:B------:R-:W-:Y:S01]  /*b340*/  IMAD.SHL.U32 R9, R9, 0x80, RZ ;  /* 0x0000008009097824 */ /* 0x000fe200078e00ff */
[----:B------:R-:W-:Y:S02]  /*b350*/  IADD3 R8, R62, -R8, RZ ;  /* 0x800000083e087210 */ /* 0x000fe40007ffe0ff */
[----:B------:R-:W-:Y:S02]  /*b360*/  LEA.HI R6, R11, R6, RZ, 0x1d ;  /* 0x000000060b067211 */ /* 0x000fe400078fe8ff */
[----:B------:R-:W-:Y:S01]  /*b370*/  LOP3.LUT R10, R5, 0x18, R7, 0xf8, !PT ;  /* 0x00000018050a7812 */ /* 0x000fe200078ef807 */
[----:B------:R-:W-:Y:S01]  /*b380*/  IMAD R7, R64, 0x8, R8 ;  /* 0x0000000840077824 */ /* 0x000fe200078e0208 */
[----:B------:R-:W-:Y:S02]  /*b390*/  SHF.R.U32.HI R12, RZ, 0x3, R5 ;  /* 0x00000003ff0c7819 */ /* 0x000fe40000011605 */
[----:B------:R-:W-:-:S02]  /*b3a0*/  LOP3.LUT R11, R9, 0x7ffff000, RZ, 0xc0, !PT ;  /* 0x7ffff000090b7812 */ /* 0x000fc400078ec0ff */
[----:B------:R-:W-:Y:S02]  /*b3b0*/  SHF.R.S32.HI R8, RZ, 0x1f, R6 ;  /* 0x0000001fff087819 */ /* 0x000fe40000011406 */
[----:B------:R-:W-:Y:S02]  /*b3c0*/  LOP3.LUT R9, R10, R12, RZ, 0x3c, !PT ;  /* 0x0000000c0a097212 */ /* 0x000fe400078e3cff */
[----:B------:R-:W-:Y:S01]  /*b3d0*/  SHF.L.U32 R10, R7, 0x5, RZ ;  /* 0x00000005070a7819 */ /* 0x000fe200000006ff */
[----:B------:R-:W-:Y:S01]  /*b3e0*/  IMAD.SHL.U32 R7, R6, 0x8, RZ ;  /* 0x0000000806077824 */ /* 0x000fe200078e00ff */
[----:B------:R-:W-:Y:S02]  /*b3f0*/  LEA.HI R6, R8, R6, RZ, 0x2 ;  /* 0x0000000608067211 */ /* 0x000fe400078f10ff */
[----:B------:R-:W-:Y:S02]  /*b400*/  IADD3 R8, R9, R11, R10 ;  /* 0x0000000b09087210 */ /* 0x000fe40007ffe00a */
[----:B------:R-:W-:Y:S01]  /*b410*/  LOP3.LUT R7, R5, 0x18, R7, 0xf8, !PT ;  /* 0x0000001805077812 */ /* 0x000fe200078ef807 */
[----:B------:R-:W-:Y:S01]  /*b420*/  IMAD.SHL.U32 R5, R6, 0x400, RZ ;  /* 0x0000040006057824 */ /* 0x000fe200078e00ff */
[----:B------:R-:W-:Y:S01]  /*b430*/  SHF.L.U32 R34, R8, 0x1, RZ ;  /* 0x0000000108227819 */ /* 0x000fe200000006ff */
[----:B------:R-:W-:Y:S01]  /*b440*/  IMAD.U32 R6, R55, 0x10000, RZ ;  /* 0x0001000037067824 */ /* 0x000fe200078e00ff */
[----:B------:R-:W-:-:S02]  /*b450*/  LOP3.LUT R7, R7, R12, RZ, 0x3c, !PT ;  /* 0x0000000c07077212 */ /* 0x000fc400078e3cff */
[----:B------:R-:W-:Y:S01]  /*b460*/  LOP3.LUT R5, R5, 0x7ffff000, RZ, 0xc0, !PT ;  /* 0x7ffff00005057812 */ /* 0x000fe200078ec0ff */
[----:B------:R-:W1:Y:S03]  /*b470*/  LDS.128 R12, [R34+0x6100] ;  /* 0x00610000220c7984 */ /* 0x000e660000000c00 */
[----:B------:R-:W-:-:S05]  /*b480*/  IADD3 R5, R7, R5, R10 ;  /* 0x0000000507057210 */ /* 0x000fca0007ffe00a */
[----:B------:R-:W-:Y:S01]  /*b490*/  IMAD.SHL.U32 R31, R5, 0x2, RZ ;  /* 0x00000002051f7824 */ /* 0x000fe200078e00ff */
[----:B------:R-:W-:-:S04]  /*b4a0*/  LOP3.LUT R5, R47, 0xffff0000, RZ, 0xc0, !PT ;  /* 0xffff00002f057812 */ /* 0x000fc800078ec0ff */
[----:B------:R-:W2:Y:S01]  /*b4b0*/  LDS.128 R8, [R31+0x6100] ;  /* 0x006100001f087984 */ /* 0x000ea20000000c00 */
[C---:B-1----:R-:W-:Y:S01]  /*b4c0*/  IMAD.U32 R17, R12.reuse, 0x10000, RZ ;  /* 0x000100000c117824 */ /* 0x042fe200078e00ff */
[----:B------:R-:W-:Y:S01]  /*b4d0*/  LOP3.LUT R20, R12, 0xffff0000, RZ, 0xc0, !PT ;  /* 0xffff00000c147812 */ /* 0x000fe200078ec0ff */
[----:B------:R-:W-:Y:S01]  /*b4e0*/  IMAD.U32 R25, R15, 0x10000, RZ ;  /* 0x000100000f197824 */ /* 0x000fe200078e00ff */
[----:B------:R-:W-:Y:S02]  /*b4f0*/  SHF.L.U32 R12, R47, 0x10, RZ ;  /* 0x000000102f0c7819 */ /* 0x000fe400000006ff */
[C---:B------:R-:W-:Y:S02]  /*b500*/  SHF.L.U32 R21, R13.reuse, 0x10, RZ ;  /* 0x000000100d157819 */ /* 0x040fe400000006ff */
[----:B------:R-:W-:Y:S01]  /*b510*/  LOP3.LUT R28, R13, 0xffff0000, RZ, 0xc0, !PT ;  /* 0xffff00000d1c7812 */ /* 0x000fe200078ec0ff */
[C---:B------:R-:W-:Y:S01]  /*b520*/  IMAD.U32 R13, R14.reuse, 0x10000, RZ ;  /* 0x000100000e0d7824 */ /* 0x040fe200078e00ff */
[----:B------:R-:W-:-:S02]  /*b530*/  LOP3.LUT R16, R14, 0xffff0000, RZ, 0xc0, !PT ;  /* 0xffff00000e107812 */ /* 0x000fc400078ec0ff */
[----:B------:R-:W-:Y:S01]  /*b540*/  LOP3.LUT R27, R15, 0xffff0000, RZ, 0xc0, !PT ;  /* 0xffff00000f1b7812 */ /* 0x000fe200078ec0ff */
[----:B--2---:R-:W-:Y:S01]  /*b550*/  IMAD.U32 R7, R10, 0x10000, RZ ;  /* 0x000100000a077824 */ /* 0x004fe200078e00ff */
[C---:B------:R-:W-:Y:S01]  /*b560*/  LOP3.LUT R15, R8.reuse, 0xffff0000, RZ, 0xc0, !PT ;  /* 0xffff0000080f7812 */ /* 0x040fe200078ec0ff */
[----:B------:R-:W-:Y:S01]  /*b570*/  IMAD.U32 R14, R8, 0x10000, RZ ;  /* 0x00010000080e7824 */ /* 0x000fe200078e00ff */
[----:B------:R-:W-:Y:S01]  /*b580*/  SHF.L.U32 R19, R9, 0x10, RZ ;  /* 0x0000001009137819 */ /* 0x000fe200000006ff */
[----:B------:R-:W-:Y:S01]  /*b590*/  FMUL.FTZ R8, R7, R12 ;  /* 0x0000000c07087220 */ /* 0x000fe20000410000 */
[----:B------:R-:W-:Y:S01]  /*b5a0*/  LOP3.LUT R23, R9, 0xffff0000, RZ, 0xc0, !PT ;  /* 0xffff000009177812 */ /* 0x000fe200078ec0ff */
[-C--:B------:R-:W-:Y:S01]  /*b5b0*/  FMUL.FTZ R7, R7, R6.reuse ;  /* 0x0000000607077220 */ /* 0x080fe20000410000 */
[----:B------:R-:W-:Y:S01]  /*b5c0*/  LOP3.LUT R9, R10, 0xffff0000, RZ, 0xc0, !PT ;  /* 0xffff00000a097812 */ /* 0x000fe200078ec0ff */
[----:B------:R-:W-:Y:S01]  /*b5d0*/  FFMA.FTZ R36, R13, R6, -R8 ;  /* 0x000000060d247223 */ /* 0x000fe20000010808 */
[----:B------:R-:W-:Y:S01]  /*b5e0*/  LOP3.LUT R6, R55, 0xffff0000, RZ, 0xc0, !PT ;  /* 0xffff000037067812 */ /* 0x000fe200078ec0ff */
[----:B------:R-:W-:Y:S01]  /*b5f0*/  FFMA.FTZ R35, R13, R12, R7 ;  /* 0x0000000c0d237223 */ /* 0x000fe20000010007 */
[----:B------:R-:W-:Y:S01]  /*b600*/  SHF.L.U32 R8, R54, 0x10, RZ ;  /* 0x0000001036087819 */ /* 0x000fe200000006ff */
[----:B------:R-:W-:Y:S01]  /*b610*/  FMUL.FTZ R10, R9, R5 ;  /* 0x00000005090a7220 */ /* 0x000fe20000410000 */
[----:B------:R-:W-:Y:S01]  /*b620*/  LOP3.LUT R22, R11, 0xffff0000, RZ, 0xc0, !PT ;  /* 0xffff00000b167812 */ /* 0x000fe200078ec0ff */
[----:B------:R-:W-:-:S02]  /*b630*/  IMAD.U32 R7, R58, 0x10000, RZ ;  /* 0x000100003a077824 */ /* 0x000fc400078e00ff */
[-C--:B------:R-:W-:Y:S02]  /*b640*/  FMUL.FTZ R9, R9, R6.reuse ;  /* 0x0000000609097220 */ /* 0x080fe40000410000 */
[----:B------:R-:W-:Y:S01]  /*b650*/  IMAD.U32 R18, R11, 0x10000, RZ ;  /* 0x000100000b127824 */ /* 0x000fe200078e00ff */
[----:B------:R-:W-:Y:S01]  /*b660*/  LOP3.LUT R11, R54, 0xffff0000, RZ, 0xc0, !PT ;  /* 0xffff0000360b7812 */ /* 0x000fe200078ec0ff */
[----:B------:R-:W-:Y:S02]  /*b670*/  FFMA.FTZ R33, R16, R6, -R10 ;  /* 0x0000000610217223 */ /* 0x000fe4000001080a */
[C---:B------:R-:W-:Y:S02]  /*b680*/  FMUL.FTZ R6, R14.reuse, R8 ;  /* 0x000000080e067220 */ /* 0x040fe40000410000 */
[----:B------:R-:W-:Y:S01]  /*b690*/  FMUL.FTZ R10, R14, R7 ;  /* 0x000000070e0a7220 */ /* 0x000fe20000410000 */
[----:B------:R-:W-:Y:S01]  /*b6a0*/  F2FP.BF16.PACK_AB R14, R33, R36 ;  /* 0x00000024210e723e */ /* 0x000fe200000010ff */
[----:B------:R-:W-:Y:S01]  /*b6b0*/  FFMA.FTZ R32, R16, R5, R9 ;  /* 0x0000000510207223 */ /* 0x000fe20000010009 */
[----:B------:R-:W-:Y:S01]  /*b6c0*/  LOP3.LUT R5, R58, 0xffff0000, RZ, 0xc0, !PT ;  /* 0xffff00003a057812 */ /* 0x000fe200078ec0ff */
[C---:B------:R-:W-:Y:S01]  /*b6d0*/  FFMA.FTZ R30, R17.reuse, R7, -R6 ;  /* 0x00000007111e7223 */ /* 0x040fe20000010806 */
[----:B------:R-:W-:Y:S01]  /*b6e0*/  SHF.L.U32 R6, R56, 0x10, RZ ;  /* 0x0000001038067819 */ /* 0x000fe200000006ff */
[----:B------:R-:W-:-:S02]  /*b6f0*/  FFMA.FTZ R29, R17, R8, R10 ;  /* 0x00000008111d7223 */ /* 0x000fc4000001000a */
[C---:B------:R-:W-:Y:S02]  /*b700*/  FMUL.FTZ R8, R15.reuse, R11 ;  /* 0x0000000b0f087220 */ /* 0x040fe40000410000 */
[-C--:B------:R-:W-:Y:S02]  /*b710*/  FMUL.FTZ R12, R15, R5.reuse ;  /* 0x000000050f0c7220 */ /* 0x080fe40000410000 */
[----:B------:R-:W-:Y:S02]  /*b720*/  IMAD.U32 R7, R66, 0x10000, RZ ;  /* 0x0001000042077824 */ /* 0x000fe400078e00ff */
[----:B------:R-:W-:Y:S02]  /*b730*/  IMAD.U32 R9, R59, 0x10000, RZ ;  /* 0x000100003b097824 */ /* 0x000fe400078e00ff */
[----:B------:R-:W-:Y:S01]  /*b740*/  FFMA.FTZ R26, R20, R5, -R8 ;  /* 0x00000005141a7223 */ /* 0x000fe20000010808 */
[----:B------:R-:W-:Y:S01]  /*b750*/  SHF.L.U32 R5, R61, 0x10, RZ ;  /* 0x000000103d057819 */ /* 0x000fe200000006ff */
[----:B------:R-:W-:-:S02]  /*b760*/  FMUL.FTZ R10, R19, R6 ;  /* 0x00000006130a7220 */ /* 0x000fc40000410000 */
[----:B------:R-:W-:Y:S02]  /*b770*/  FFMA.FTZ R24, R20, R11, R12 ;  /* 0x0000000b14187223 */ /* 0x000fe4000001000c */
[----:B------:R-:W-:Y:S02]  /*b780*/  FMUL.FTZ R8, R19, R7 ;  /* 0x0000000713087220 */ /* 0x000fe40000410000 */
[----:B------:R-:W-:Y:S02]  /*b790*/  FMUL.FTZ R11, R18, R9 ;  /* 0x00000009120b7220 */ /* 0x000fe40000410000 */
[----:B------:R-:W-:Y:S01]  /*b7a0*/  FFMA.FTZ R20, R21, R7, -R10 ;  /* 0x0000000715147223 */ /* 0x000fe2000001080a */
        /* <DEDUP_REMOVED lines=25> */
.L_x_123:
[----:B------:R-:W-:Y:S05]  /*b940*/  BSYNC B1 ;  /* 0x0000000000017941 */ /* 0x000fea0003800000 */
.L_x_122:
[----:B------:R-:W-:-:S04]  /*b950*/  IADD3 R17, R62, 0x40, RZ ;  /* 0x000000403e117810 */ /* 0x000fc80007ffe0ff */
[----:B------:R-:W-:-:S13]  /*b960*/  ISETP.GE.AND P0, PT, R17, R51, PT ;  /* 0x000000331100720c */ /* 0x000fda0003f06270 */
[----:B------:R-:W-:Y:S05]  /*b970*/  @P0 BRA `(.L_x_109) ;  /* 0x000014a000000947 */ /* 0x000fea0003800000 */
[----:B------:R-:W-:Y:S01]  /*b980*/  ISETP.GE.AND P0, PT, R63, c[0x0][0x27c], PT ;  /* 0x00009f003f007a0c */ /* 0x000fe20003f06270 */
[----:B------:R-:W-:-:S12]  /*b990*/  BSSY B0, `(.L_x_128) ;  /* 0x0000068000007945 */ /* 0x000fd80003800000 */
[----:B------:R-:W-:Y:S05]  /*b9a0*/  @P0 BRA `(.L_x_129) ;  /* 0x0000066000000947 */ /* 0x000fea0003800000 */
[----:B-1----:R-:W-:Y:S01]  /*b9b0*/  IMAD.MOV.U32 R9, RZ, RZ, c[0x0][0x27c] ;  /* 0x00009f00ff097624 */ /* 0x002fe200078e00ff */
[----:B------:R-:W-:Y:S02]  /*b9c0*/  SHF.R.S32.HI R5, RZ, 0x1f, R17 ;  /* 0x0000001fff057819 */ /* 0x000fe40000011411 */
[-C--:B------:R-:W-:Y:S02]  /*b9d0*/  LEA.HI R8, R17, R17.reuse, RZ, 0x1 ;  /* 0x0000001111087211 */ /* 0x080fe400078f08ff */
[----:B------:R-:W-:Y:S02]  /*b9e0*/  LEA.HI R9, R9, R60, RZ, 0x1d ;  /* 0x0000003c09097211 */ /* 0x000fe400078fe8ff */
[----:B------:R-:W-:Y:S01]  /*b9f0*/  LEA.HI R5, R5, R17, RZ, 0x3 ;  /* 0x0000001105057211 */ /* 0x000fe200078f18ff */
[C---:B------:R-:W-:Y:S01]  /*ba00*/  IMAD.SHL.U32 R7, R8.reuse, 0x20, RZ ;  /* 0x0000002008077824 */ /* 0x040fe200078e00ff */
[----:B------:R-:W-:Y:S02]  /*ba10*/  LOP3.LUT R8, R8, 0x7fffffe, RZ, 0xc0, !PT ;  /* 0x07fffffe08087812 */ /* 0x000fe400078ec0ff */
[----:B------:R-:W-:-:S02]  /*ba20*/  SHF.R.S32.HI R10, RZ, 0x1f, R9 ;  /* 0x0000001fff0a7819 */ /* 0x000fc40000011409 */
[----:B------:R-:W-:Y:S02]  /*ba30*/  SHF.L.U32 R6, R5, 0x5, RZ ;  /* 0x0000000505067819 */ /* 0x000fe400000006ff */
[----:B------:R-:W-:Y:S01]  /*ba40*/  LOP3.LUT R5, R7, 0xc0, RZ, 0xc0, !PT ;  /* 0x000000c007057812 */ /* 0x000fe200078ec0ff */
[----:B------:R-:W-:Y:S01]  /*ba50*/  IMAD.IADD R7, R17, 0x1, -R8 ;  /* 0x0000000111077824 */ /* 0x000fe200078e0a08 */
[----:B------:R-:W-:Y:S01]  /*ba60*/  LEA.HI R10, R10, R9, RZ, 0x2 ;  /* 0x000000090a0a7211 */ /* 0x000fe200078f10ff */
[----:B------:R-:W-:Y:S01]  /*ba70*/  IMAD.SHL.U32 R9, R9, 0x8, RZ ;  /* 0x0000000809097824 */ /* 0x000fe200078e00ff */
[----:B------:R-:W-:Y:S02]  /*ba80*/  LOP3.LUT R6, R6, 0xffffff00, RZ, 0xc0, !PT ;  /* 0xffffff0006067812 */ /* 0x000fe400078ec0ff */
[----:B------:R-:W-:Y:S02]  /*ba90*/  LOP3.LUT R8, R5, 0x18, R63, 0xf8, !PT ;  /* 0x0000001805087812 */ /* 0x000fe400078ef83f */
[----:B------:R-:W-:-:S02]  /*baa0*/  SHF.R.U32.HI R11, RZ, 0x3, R5 ;  /* 0x00000003ff0b7819 */ /* 0x000fc40000011605 */
[----:B------:R-:W-:Y:S02]  /*bab0*/  LEA R6, R7, R6, 0x5 ;  /* 0x0000000607067211 */ /* 0x000fe400078e28ff */
[----:B------:R-:W-:Y:S01]  /*bac0*/  LOP3.LUT R7, R5, 0x18, R9, 0xf8, !PT ;  /* 0x0000001805077812 */ /* 0x000fe200078ef809 */
[----:B------:R-:W-:Y:S01]  /*bad0*/  IMAD.SHL.U32 R5, R10, 0x400, RZ ;  /* 0x000004000a057824 */ /* 0x000fe200078e00ff */
[-C--:B------:R-:W-:Y:S02]  /*bae0*/  LOP3.LUT R8, R8, R11.reuse, RZ, 0x3c, !PT ;  /* 0x0000000b08087212 */ /* 0x080fe400078e3cff */
[----:B------:R-:W-:Y:S02]  /*baf0*/  LOP3.LUT R7, R7, R11, RZ, 0x3c, !PT ;  /* 0x0000000b07077212 */ /* 0x000fe400078e3cff */
[----:B------:R-:W-:Y:S01]  /*bb00*/  LOP3.LUT R5, R5, 0x7ffff000, RZ, 0xc0, !PT ;  /* 0x7ffff00005057812 */ /* 0x000fe200078ec0ff */
[----:B------:R-:W-:-:S03]  /*bb10*/  IMAD.IADD R8, R6, 0x1, R8 ;  /* 0x0000000106087824 */ /* 0x000fc600078e0208 */
[----:B------:R-:W-:Y:S01]  /*bb20*/  IADD3 R5, R7, R5, R6 ;  /* 0x0000000507057210 */ /* 0x000fe20007ffe006 */
[----:B------:R-:W-:Y:S01]  /*bb30*/  IMAD.U32 R6, R53, 0x10000, RZ ;  /* 0x0001000035067824 */ /* 0x000fe200078e00ff */
[----:B------:R-:W-:-:S03]  /*bb40*/  SHF.L.U32 R34, R8, 0x1, RZ ;  /* 0x0000000108227819 */ /* 0x000fc600000006ff */
[----:B------:R-:W-:Y:S01]  /*bb50*/  IMAD.SHL.U32 R33, R5, 0x2, RZ ;  /* 0x0000000205217824 */ /* 0x000fe200078e00ff */
[----:B------:R-:W-:Y:S01]  /*bb60*/  LOP3.LUT R5, R37, 0xffff0000, RZ, 0xc0, !PT ;  /* 0xffff000025057812 */ /* 0x000fe200078ec0ff */
[----:B------:R-:W1:Y:S04]  /*bb70*/  LDS.128 R12, [R34+0x6100] ;  /* 0x00610000220c7984 */ /* 0x000e680000000c00 */
[----:B------:R-:W2:Y:S01]  /*bb80*/  LDS.128 R8, [R33+0x6100] ;  /* 0x0061000021087984 */ /* 0x000ea20000000c00 */
[C---:B-1----:R-:W-:Y:S01]  /*bb90*/  IMAD.U32 R18, R12.reuse, 0x10000, RZ ;  /* 0x000100000c127824 */ /* 0x042fe200078e00ff */
[----:B------:R-:W-:Y:S01]  /*bba0*/  LOP3.LUT R21, R12, 0xffff0000, RZ, 0xc0, !PT ;  /* 0xffff00000c157812 */ /* 0x000fe200078ec0ff */
[----:B------:R-:W-:Y:S01]  /*bbb0*/  IMAD.U32 R26, R15, 0x10000, RZ ;  /* 0x000100000f1a7824 */ /* 0x000fe200078e00ff */
[----:B------:R-:W-:Y:S01]  /*bbc0*/  SHF.L.U32 R12, R37, 0x10, RZ ;  /* 0x00000010250c7819 */ /* 0x000fe200000006ff */
[----:B--2---:R-:W-:Y:S01]  /*bbd0*/  IMAD.U32 R7, R10, 0x10000, RZ ;  /* 0x000100000a077824 */ /* 0x004fe200078e00ff */
[----:B------:R-:W-:-:S02]  /*bbe0*/  SHF.L.U32 R22, R13, 0x10, RZ ;  /* 0x000000100d167819 */ /* 0x000fc400000006ff */
[----:B------:R-:W-:Y:S01]  /*bbf0*/  LOP3.LUT R29, R13, 0xffff0000, RZ, 0xc0, !PT ;  /* 0xffff00000d1d7812 */ /* 0x000fe200078ec0ff */
[C---:B------:R-:W-:Y:S01]  /*bc00*/  IMAD.U32 R13, R14.reuse, 0x10000, RZ ;  /* 0x000100000e0d7824 */ /* 0x040fe200078e00ff */
[----:B------:R-:W-:Y:S01]  /*bc10*/  LOP3.LUT R16, R14, 0xffff0000, RZ, 0xc0, !PT ;  /* 0xffff00000e107812 */ /* 0x000fe200078ec0ff */
[C---:B------:R-:W-:Y:S01]  /*bc20*/  IMAD.U32 R14, R8.reuse, 0x10000, RZ ;  /* 0x00010000080e7824 */ /* 0x040fe200078e00ff */
[----:B------:R-:W-:Y:S02]  /*bc30*/  LOP3.LUT R28, R15, 0xffff0000, RZ, 0xc0, !PT ;  /* 0xffff00000f1c7812 */ /* 0x000fe400078ec0ff */
[----:B------:R-:W-:Y:S01]  /*bc40*/  LOP3.LUT R15, R8, 0xffff0000, RZ, 0xc0, !PT ;  /* 0xffff0000080f7812 */ /* 0x000fe200078ec0ff */
[-C--:B------:R-:W-:Y:S01]  /*bc50*/  FMUL.FTZ R8, R12, R7.reuse ;  /* 0x000000070c087220 */ /* 0x080fe20000410000 */
[C---:B------:R-:W-:Y:S01]  /*bc60*/  SHF.L.U32 R20, R9.reuse, 0x10, RZ ;  /* 0x0000001009147819 */ /* 0x040fe200000006ff */
[C---:B------:R-:W-:Y:S01]  /*bc70*/  FMUL.FTZ R7, R6.reuse, R7 ;  /* 0x0000000706077220 */ /* 0x040fe20000410000 */
[----:B------:R-:W-:Y:S01]  /*bc80*/  LOP3.LUT R24, R9, 0xffff0000, RZ, 0xc0, !PT ;  /* 0xffff000009187812 */ /* 0x000fe200078ec0ff */
[-C--:B------:R-:W-:Y:S01]  /*bc90*/  FFMA.FTZ R37, R6, R13.reuse, -R8 ;  /* 0x0000000d06257223 */ /* 0x080fe20000010808 */
[----:B------:R-:W-:Y:S01]  /*bca0*/  LOP3.LUT R9, R10, 0xffff0000, RZ, 0xc0, !PT ;  /* 0xffff00000a097812 */ /* 0x000fe200078ec0ff */
[----:B------:R-:W-:Y:S01]  /*bcb0*/  FFMA.FTZ R36, R12, R13, R7 ;  /* 0x0000000d0c247223 */ /* 0x000fe20000010007 */
[----:B------:R-:W-:Y:S01]  /*bcc0*/  LOP3.LUT R6, R53, 0xffff0000, RZ, 0xc0, !PT ;  /* 0xffff000035067812 */ /* 0x000fe200078ec0ff */
[----:B------:R-:W-:Y:S01]  /*bcd0*/  IMAD.U32 R8, R38, 0x10000, RZ ;  /* 0x0001000026087824 */ /* 0x000fe200078e00ff */
[----:B------:R-:W-:Y:S01]  /*bce0*/  SHF.L.U32 R7, R57, 0x10, RZ ;  /* 0x0000001039077819 */ /* 0x000fe200000006ff */
[-C--:B------:R-:W-:Y:S01]  /*bcf0*/  FMUL.FTZ R10, R5, R9.reuse ;  /* 0x00000009050a7220 */ /* 0x080fe20000410000 */
[C---:B------:R-:W-:Y:S01]  /*bd00*/  SHF.L.U32 R19, R11.reuse, 0x10, RZ ;  /* 0x000000100b137819 */ /* 0x040fe200000006ff */
[C---:B------:R-:W-:Y:S01]  /*bd10*/  FMUL.FTZ R9, R6.reuse, R9 ;  /* 0x0000000906097220 */ /* 0x040fe20000410000 */
        /* <DEDUP_REMOVED lines=8> */
[-C--:B------:R-:W-:Y:S01]  /*bda0*/  FFMA.FTZ R31, R7, R18.reuse, -R6 ;  /* 0x00000012071f7223 */ /* 0x080fe20000010806 */
[----:B------:R-:W-:Y:S01]  /*bdb0*/  SHF.L.U32 R6, R39, 0x10, RZ ;  /* 0x0000001027067819 */ /* 0x000fe200000006ff */
[----:B------:R-:W-:Y:S02]  /*bdc0*/  FFMA.FTZ R30, R8, R18, R10 ;  /* 0x00000012081e7223 */ /* 0x000fe4000001000a */
[-C--:B------:R-:W-:Y:S02]  /*bdd0*/  FMUL.FTZ R8, R11, R15.reuse ;  /* 0x0000000f0b087220 */ /* 0x080fe40000410000 */
[----:B------:R-:W-:-:S02]  /*bde0*/  FMUL.FTZ R12, R5, R15 ;  /* 0x0000000f050c7220 */ /* 0x000fc40000410000 */
[----:B------:R-:W-:Y:S02]  /*bdf0*/  IMAD.U32 R7, R52, 0x10000, RZ ;  /* 0x0001000034077824 */ /* 0x000fe400078e00ff */
[----:B------:R-:W-:Y:S02]  /*be00*/  IMAD.U32 R9, R40, 0x10000, RZ ;  /* 0x0001000028097824 */ /* 0x000fe400078e00ff */
[-C--:B------:R-:W-:Y:S01]  /*be10*/  FFMA.FTZ R27, R5, R21.reuse, -R8 ;  /* 0x00000015051b7223 */ /* 0x080fe20000010808 */
[----:B------:R-:W-:Y:S01]  /*be20*/  SHF.L.U32 R5, R48, 0x10, RZ ;  /* 0x0000001030057819 */ /* 0x000fe200000006ff */
[-C--:B------:R-:W-:Y:S02]  /*be30*/  FMUL.FTZ R10, R6, R20.reuse ;  /* 0x00000014060a7220 */ /* 0x080fe40000410000 */
[----:B------:R-:W-:Y:S02]  /*be40*/  FFMA.FTZ R25, R11, R21, R12 ;  /* 0x000000150b197223 */ /* 0x000fe4000001000c */
[----:B------:R-:W-:-:S02]  /*be50*/  FMUL.FTZ R8, R7, R20 ;  /* 0x0000001407087220 */ /* 0x000fc40000410000 */
[-C--:B------:R-:W-:Y:S02]  /*be60*/  FMUL.FTZ R11, R9, R19.reuse ;  /* 0x00000013090b7220 */ /* 0x080fe40000410000 */
[-C--:B------:R-:W-:Y:S01]  /*be70*/  FFMA.FTZ R21, R7, R22.reuse, -R10 ;  /* 0x0000001607157223 */ /* 0x080fe2000001080a */
[----:B------:R-:W-:Y:S01]  /*be80*/  LOP3.LUT R7, R48, 0xffff0000, RZ, 0xc0, !PT ;  /* 0xffff000030077812 */ /* 0x000fe200078ec0ff */
[----:B------:R-:W-:Y:S01]  /*be90*/  FFMA.FTZ R20, R6, R22, R8 ;  /* 0x0000001606147223 */ /* 0x000fe20000010008 */
[----:B------:R-:W-:Y:S01]  /*bea0*/  LOP3.LUT R6, R39, 0xffff0000, RZ, 0xc0, !PT ;  /* 0xffff000027067812 */ /* 0x000fe200078ec0ff */
[C---:B------:R-:W-:Y:S01]  /*beb0*/  FMUL.FTZ R10, R5.reuse, R19 ;  /* 0x00000013050a7220 */ /* 0x040fe20000410000 */
[----:B------:R-:W-:Y:S01]  /*bec0*/  LOP3.LUT R8, R52, 0xffff0000, RZ, 0xc0, !PT ;  /* 0xffff000034087812 */ /* 0x000fe200078ec0ff */
[-C--:B------:R-:W-:Y:S01]  /*bed0*/  FFMA.FTZ R18, R5, R26.reuse, -R11 ;  /* 0x0000001a05127223 */ /* 0x080fe2000001080b */
[----:B------:R-:W-:Y:S01]  /*bee0*/  LOP3.LUT R5, R40, 0xffff0000, RZ, 0xc0, !PT ;  /* 0xffff000028057812 */ /* 0x000fe200078ec0ff */
[----:B------:R-:W-:-:S02]  /*bef0*/  FFMA.FTZ R16, R9, R26, R10 ;  /* 0x0000001a09107223 */ /* 0x000fc4000001000a */
[-C--:B------:R-:W-:Y:S02]  /*bf00*/  FMUL.FTZ R12, R6, R24.reuse ;  /* 0x00000018060c7220 */ /* 0x080fe40000410000 */
[C---:B------:R-:W-:Y:S02]  /*bf10*/  FMUL.FTZ R11, R8.reuse, R24 ;  /* 0x00000018080b7220 */ /* 0x040fe40000410000 */
[-C--:B------:R-:W-:Y:S02]  /*bf20*/  FMUL.FTZ R10, R5, R23.reuse ;  /* 0x00000017050a7220 */ /* 0x080fe40000410000 */
[----:B------:R-:W-:Y:S02]  /*bf30*/  FMUL.FTZ R9, R7, R23 ;  /* 0x0000001707097220 */ /* 0x000fe40000410000 */
[----:B------:R-:W-:Y:S01]  /*bf40*/  FFMA.FTZ R13, R8, R29, -R12 ;  /* 0x0000001d080d7223 */ /* 0x000fe2000001080c */
[----:B------:R-:W-:Y:S01]  /*bf50*/  F2FP.BF16.PACK_AB R12, R27, R31 ;  /* 0x0000001f1b0c723e */ /* 0x000fe200000010ff */
[----:B------:R-:W-:Y:S01]  /*bf60*/  FFMA.FTZ R6, R6, R29, R11 ;  /* 0x0000001d06067223 */ /* 0x000fe2000001000b */
[----:B------:R-:W-:Y:S01]  /*bf70*/  F2FP.BF16.PACK_AB R8, R25, R30 ;  /* 0x0000001e1908723e */ /* 0x000fe200000010ff */
[-C--:B------:R-:W-:Y:S01]  /*bf80*/  FFMA.FTZ R15, R7, R28.reuse, -R10 ;  /* 0x0000001c070f7223 */ /* 0x080fe2000001080a */
        /* <DEDUP_REMOVED lines=8> */
.L_x_129:
[----:B------:R-:W-:Y:S05]  /*c010*/  BSYNC B0 ;  /* 0x0000000000007941 */ /* 0x000fea0003800000 */
.L_x_128:
[----:B------:R-:W-:Y:S01]  /*c020*/  IADD3 R5, R63, 0x10, RZ ;  /* 0x000000103f057810 */ /* 0x000fe20007ffe0ff */
[----:B------:R-:W-:Y:S03]  /*c030*/  BSSY B0, `(.L_x_130) ;  /* 0x000006f000007945 */ /* 0x000fe60003800000 */
[----:B------:R-:W-:-:S13]  /*c040*/  ISETP.GE.AND P0, PT, R5, c[0x0][0x27c], PT ;  /* 0x00009f0005007a0c */ /* 0x000fda0003f06270 */
[----:B------:R-:W-:Y:S05]  /*c050*/  @P0 BRA `(.L_x_131) ;  /* 0x000006c000000947 */ /* 0x000fea0003800000 */
[----:B------:R-:W-:Y:S01]  /*c060*/  SHF.R.S32.HI R6, RZ, 0x1f, R5 ;  /* 0x0000001fff067819 */ /* 0x000fe20000011405 */
[----:B-1----:R-:W-:Y:S01]  /*c070*/  IMAD.MOV.U32 R12, RZ, RZ, c[0x0][0x27c] ;  /* 0x00009f00ff0c7624 */ /* 0x002fe200078e00ff */
[----:B------:R-:W-:Y:S02]  /*c080*/  SHF.R.S32.HI R8, RZ, 0x1f, R17 ;  /* 0x0000001fff087819 */ /* 0x000fe40000011411 */
[CC--:B------:R-:W-:Y:S02]  /*c090*/  LEA.HI R7, R6.reuse, R5.reuse, RZ, 0x3 ;  /* 0x0000000506077211 */ /* 0x0c0fe400078f18ff */
[----:B------:R-:W-:Y:S02]  /*c0a0*/  LEA.HI R11, R6, R5, RZ, 0x5 ;  /* 0x00000005060b7211 */ /* 0x000fe400078f28ff */
[-C--:B------:R-:W-:Y:S02]  /*c0b0*/  LEA.HI R10, R17, R17.reuse, RZ, 0x1 ;  /* 0x00000011110a7211 */ /* 0x080fe400078f08ff */
[----:B------:R-:W-:-:S02]  /*c0c0*/  LEA.HI R5, R8, R17, RZ, 0x3 ;  /* 0x0000001108057211 */ /* 0x000fc400078f18ff */
[----:B------:R-:W-:Y:S01]  /*c0d0*/  SHF.R.S32.HI R6, RZ, 0x3, R7 ;  /* 0x00000003ff067819 */ /* 0x000fe20000011407 */
[C---:B------:R-:W-:Y:S01]  /*c0e0*/  IMAD.SHL.U32 R9, R10.reuse, 0x20, RZ ;  /* 0x000000200a097824 */ /* 0x040fe200078e00ff */
[----:B------:R-:W-:Y:S01]  /*c0f0*/  LOP3.LUT R10, R10, 0x7fffffe, RZ, 0xc0, !PT ;  /* 0x07fffffe0a0a7812 */ /* 0x000fe200078ec0ff */
[----:B------:R-:W-:Y:S01]  /*c100*/  IMAD.SHL.U32 R8, R5, 0x20, RZ ;  /* 0x0000002005087824 */ /* 0x000fe200078e00ff */
[----:B------:R-:W-:Y:S02]  /*c110*/  LEA.HI R6, R12, R6, RZ, 0x1d ;  /* 0x000000060c067211 */ /* 0x000fe400078fe8ff */
[----:B------:R-:W-:Y:S01]  /*c120*/  LOP3.LUT R5, R9, 0xc0, RZ, 0xc0, !PT ;  /* 0x000000c009057812 */ /* 0x000fe200078ec0ff */
[----:B------:R-:W-:Y:S01]  /*c130*/  IMAD.SHL.U32 R9, R11, 0x80, RZ ;  /* 0x000000800b097824 */ /* 0x000fe200078e00ff */
[----:B------:R-:W-:Y:S02]  /*c140*/  IADD3 R10, R17, -R10, RZ ;  /* 0x8000000a110a7210 */ /* 0x000fe40007ffe0ff */
[----:B------:R-:W-:-:S02]  /*c150*/  LOP3.LUT R8, R8, 0xffffff00, RZ, 0xc0, !PT ;  /* 0xffffff0008087812 */ /* 0x000fc400078ec0ff */
[----:B------:R-:W-:Y:S02]  /*c160*/  LOP3.LUT R11, R5, 0x18, R7, 0xf8, !PT ;  /* 0x00000018050b7812 */ /* 0x000fe400078ef807 */
[----:B------:R-:W-:Y:S01]  /*c170*/  SHF.R.S32.HI R7, RZ, 0x1f, R6 ;  /* 0x0000001fff077819 */ /* 0x000fe20000011406 */
[----:B------:R-:W-:Y:S01]  /*c180*/  IMAD R16, R10, 0x20, R8 ;  /* 0x000000200a107824 */ /* 0x000fe200078e0208 */
[----:B------:R-:W-:Y:S01]  /*c190*/  SHF.R.U32.HI R12, RZ, 0x3, R5 ;  /* 0x00000003ff0c7819 */ /* 0x000fe20000011605 */
[----:B------:R-:W-:Y:S01]  /*c1a0*/  IMAD.SHL.U32 R10, R6, 0x8, RZ ;  /* 0x00000008060a7824 */ /* 0x000fe200078e00ff */
[----:B------:R-:W-:Y:S02]  /*c1b0*/  LEA.HI R6, R7, R6, RZ, 0x2 ;  /* 0x0000000607067211 */ /* 0x000fe400078f10ff */
[----:B------:R-:W-:Y:S02]  /*c1c0*/  LOP3.LUT R8, R9, 0x7ffff000, RZ, 0xc0, !PT ;  /* 0x7ffff00009087812 */ /* 0x000fe400078ec0ff */
[----:B------:R-:W-:-:S02]  /*c1d0*/  LOP3.LUT R7, R5, 0x18, R10, 0xf8, !PT ;  /* 0x0000001805077812 */ /* 0x000fc400078ef80a */
[----:B------:R-:W-:Y:S02]  /*c1e0*/  SHF.L.U32 R5, R6, 0xa, RZ ;  /* 0x0000000a06057819 */ /* 0x000fe400000006ff */
[-C--:B------:R-:W-:Y:S02]  /*c1f0*/  LOP3.LUT R9, R11, R12.reuse, RZ, 0x3c, !PT ;  /* 0x0000000c0b097212 */ /* 0x080fe400078e3cff */
[----:B------:R-:W-:Y:S02]  /*c200*/  LOP3.LUT R7, R7, R12, RZ, 0x3c, !PT ;  /* 0x0000000c07077212 */ /* 0x000fe400078e3cff */
[----:B------:R-:W-:Y:S02]  /*c210*/  LOP3.LUT R5, R5, 0x7ffff000, RZ, 0xc0, !PT ;  /* 0x7ffff00005057812 */ /* 0x000fe400078ec0ff */
[----:B------:R-:W-:Y:S02]  /*c220*/  IADD3 R8, R9, R16, R8 ;  /* 0x0000001009087210 */ /* 0x000fe40007ffe008 */
[----:B------:R-:W-:-:S02]  /*c230*/  IADD3 R5, R7, R5, R16 ;  /* 0x0000000507057210 */ /* 0x000fc40007ffe010 */
[----:B------:R-:W-:Y:S01]  /*c240*/  SHF.L.U32 R6, R45, 0x10, RZ ;  /* 0x000000102d067819 */ /* 0x000fe200000006ff */
[----:B------:R-:W-:Y:S02]  /*c250*/  IMAD.SHL.U32 R35, R8, 0x2, RZ ;  /* 0x0000000208237824 */ /* 0x000fe400078e00ff */
[----:B------:R-:W-:Y:S01]  /*c260*/  IMAD.SHL.U32 R32, R5, 0x2, RZ ;  /* 0x0000000205207824 */ /* 0x000fe200078e00ff */
[C---:B------:R-:W-:Y:S02]  /*c270*/  LOP3.LUT R5, R41.reuse, 0xffff0000, RZ, 0xc0, !PT ;  /* 0xffff000029057812 */ /* 0x040fe400078ec0ff */
[----:B------:R-:W1:Y:S04]  /*c280*/  LDS.128 R12, [R35+0x6100] ;  /* 0x00610000230c7984 */ /* 0x000e680000000c00 */
[----:B------:R-:W2:Y:S01]  /*c290*/  LDS.128 R8, [R32+0x6100] ;  /* 0x0061000020087984 */ /* 0x000ea20000000c00 */
[C---:B-1----:R-:W-:Y:S01]  /*c2a0*/  IMAD.U32 R18, R12.reuse, 0x10000, RZ ;  /* 0x000100000c127824 */ /* 0x042fe200078e00ff */
[----:B------:R-:W-:Y:S01]  /*c2b0*/  LOP3.LUT R21, R12, 0xffff0000, RZ, 0xc0, !PT ;  /* 0xffff00000c157812 */ /* 0x000fe200078ec0ff */
[----:B------:R-:W-:Y:S01]  /*c2c0*/  IMAD.U32 R12, R41, 0x10000, RZ ;  /* 0x00010000290c7824 */ /* 0x000fe200078e00ff */
[----:B------:R-:W-:Y:S01]  /*c2d0*/  SHF.L.U32 R22, R13, 0x10, RZ ;  /* 0x000000100d167819 */ /* 0x000fe200000006ff */
[----:B------:R-:W-:Y:S01]  /*c2e0*/  IMAD.U32 R26, R15, 0x10000, RZ ;  /* 0x000100000f1a7824 */ /* 0x000fe200078e00ff */
[----:B--2---:R-:W-:Y:S01]  /*c2f0*/  SHF.L.U32 R7, R10, 0x10, RZ ;  /* 0x000000100a077819 */ /* 0x004fe200000006ff */
[----:B------:R-:W-:Y:S01]  /*c300*/  IMAD.U32 R20, R9, 0x10000, RZ ;  /* 0x0001000009147824 */ /* 0x000fe200078e00ff */
[----:B------:R-:W-:Y:S01]  /*c310*/  LOP3.LUT R29, R13, 0xffff0000, RZ, 0xc0, !PT ;  /* 0xffff00000d1d7812 */ /* 0x000fe200078ec0ff */
[C---:B------:R-:W-:Y:S01]  /*c320*/  IMAD.U32 R13, R14.reuse, 0x10000, RZ ;  /* 0x000100000e0d7824 */ /* 0x040fe200078e00ff */
[----:B------:R-:W-:Y:S01]  /*c330*/  LOP3.LUT R16, R14, 0xffff0000, RZ, 0xc0, !PT ;  /* 0xffff00000e107812 */ /* 0x000fe200078ec0ff */
[C---:B------:R-:W-:Y:S01]  /*c340*/  IMAD.U32 R14, R8.reuse, 0x10000, RZ ;  /* 0x00010000080e7824 */ /* 0x040fe200078e00ff */
[----:B------:R-:W-:Y:S01]  /*c350*/  LOP3.LUT R28, R15, 0xffff0000, RZ, 0xc0, !PT ;  /* 0xffff00000f1c7812 */ /* 0x000fe200078ec0ff */
[----:B------:R-:W-:Y:S01]  /*c360*/  IMAD.U32 R19, R11, 0x10000, RZ ;  /* 0x000100000b137824 */ /* 0x000fe200078e00ff */
[----:B------:R-:W-:Y:S01]  /*c370*/  LOP3.LUT R15, R8, 0xffff0000, RZ, 0xc0, !PT ;  /* 0xffff0000080f7812 */ /* 0x000fe200078ec0ff */
[-C--:B------:R-:W-:Y:S01]  /*c380*/  FMUL.FTZ R8, R12, R7.reuse ;  /* 0x000000070c087220 */ /* 0x080fe20000410000 */
[----:B------:R-:W-:Y:S01]  /*c390*/  LOP3.LUT R24, R9, 0xffff0000, RZ, 0xc0, !PT ;  /* 0xffff000009187812 */ /* 0x000fe200078ec0ff */
[----:B------:R-:W-:Y:S01]  /*c3a0*/  FMUL.FTZ R7, R6, R7 ;  /* 0x0000000706077220 */ /* 0x000fe20000410000 */
[----:B------:R-:W-:Y:S01]  /*c3b0*/  LOP3.LUT R9, R10, 0xffff0000, RZ, 0xc0, !PT ;  /* 0xffff00000a097812 */ /* 0x000fe200078ec0ff */
[-C--:B------:R-:W-:Y:S01]  /*c3c0*/  FFMA.FTZ R37, R6, R13.reuse, -R8 ;  /* 0x0000000d06257223 */ /* 0x080fe20000010808 */
[----:B------:R-:W-:Y:S01]  /*c3d0*/  LOP3.LUT R6, R45, 0xffff0000, RZ, 0xc0, !PT ;  /* 0xffff00002d067812 */ /* 0x000fe200078ec0ff */
[----:B------:R-:W-:Y:S01]  /*c3e0*/  FFMA.FTZ R36, R12, R13, R7 ;  /* 0x0000000d0c247223 */ /* 0x000fe20000010007 */
[----:B------:R-:W-:Y:S01]  /*c3f0*/  SHF.L.U32 R7, R49, 0x10, RZ ;  /* 0x0000001031077819 */ /* 0x000fe200000006ff */
[-C--:B------:R-:W-:Y:S01]  /*c400*/  FMUL.FTZ R10, R5, R9.reuse ;  /* 0x00000009050a7220 */ /* 0x080fe20000410000 */
[----:B------:R-:W-:Y:S01]  /*c410*/  LOP3.LUT R23, R11, 0xffff0000, RZ, 0xc0, !PT ;  /* 0xffff00000b177812 */ /* 0x000fe200078ec0ff */
[----:B------:R-:W-:Y:S01]  /*c420*/  FMUL.FTZ R9, R6, R9 ;  /* 0x0000000906097220 */ /* 0x000fe20000410000 */
[C---:B------:R-:W-:Y:S01]  /*c430*/  LOP3.LUT R11, R42.reuse, 0xffff0000, RZ, 0xc0, !PT ;  /* 0xffff00002a0b7812 */ /* 0x040fe200078ec0ff */
[----:B------:R-:W-:-:S02]  /*c440*/  IMAD.U32 R8, R42, 0x10000, RZ ;  /* 0x000100002a087824 */ /* 0x000fc400078e00ff */
[-C--:B------:R-:W-:Y:S02]  /*c450*/  FFMA.FTZ R34, R6, R16.reuse, -R10 ;  /* 0x0000001006227223 */ /* 0x080fe4000001080a */
[----:B------:R-:W-:Y:S01]  /*c460*/  FFMA.FTZ R33, R5, R16, R9 ;  /* 0x0000001005217223 */ /* 0x000fe20000010009 */
[----:B------:R-:W-:Y:S01]  /*c470*/  LOP3.LUT R5, R49, 0xffff0000, RZ, 0xc0, !PT ;  /* 0xffff000031057812 */ /* 0x000fe200078ec0ff */
[-C--:B------:R-:W-:Y:S01]  /*c480*/  FMUL.FTZ R6, R8, R14.reuse ;  /* 0x0000000e08067220 */ /* 0x080fe20000410000 */
[----:B------:R-:W-:Y:S01]  /*c490*/  SHF.L.U32 R9, R44, 0x10, RZ ;  /* 0x000000102c097819 */ /* 0x000fe200000006ff */
[C---:B------:R-:W-:Y:S01]  /*c4a0*/  FMUL.FTZ R10, R7.reuse, R14 ;  /* 0x0000000e070a7220 */ /* 0x040fe20000410000 */
[----:B------:R-:W-:Y:S01]  /*c4b0*/  F2FP.BF16.PACK_AB R14, R34, R37 ;  /* 0x00000025220e723e */ /* 0x000fe200000010ff */
[-C--:B------:R-:W-:Y:S02]  /*c4c0*/  FFMA.FTZ R31, R7, R18.reuse, -R6 ;  /* 0x00000012071f7223 */ /* 0x080fe40000010806 */
[----:B------:R-:W-:-:S02]  /*c4d0*/  FFMA.FTZ R30, R8, R18, R10 ;  /* 0x00000012081e7223 */ /* 0x000fc4000001000a */
[-C--:B------:R-:W-:Y:S02]  /*c4e0*/  FMUL.FTZ R8, R11, R15.reuse ;  /* 0x0000000f0b087220 */ /* 0x080fe40000410000 */
[----:B------:R-:W-:Y:S02]  /*c4f0*/  IMAD.U32 R6, R43, 0x10000, RZ ;  /* 0x000100002b067824 */ /* 0x000fe400078e00ff */
[C---:B------:R-:W-:Y:S02]  /*c500*/  FMUL.FTZ R12, R5.reuse, R15 ;  /* 0x0000000f050c7220 */ /* 0x040fe40000410000 */
[----:B------:R-:W-:Y:S02]  /*c510*/  IMAD.U32 R7, R50, 0x10000, RZ ;  /* 0x0001000032077824 */ /* 0x000fe400078e00ff */
[----:B------:R-:W-:Y:S02]  /*c520*/  FFMA.FTZ R27, R5, R21, -R8 ;  /* 0x00000015051b7223 */ /* 0x000fe40000010808 */
[----:B------:R-:W-:-:S02]  /*c530*/  FMUL.FTZ R10, R6, R20 ;  /* 0x00000014060a7220 */ /* 0x000fc40000410000 */
[----:B------:R-:W-:Y:S02]  /*c540*/  FFMA.FTZ R25, R11, R21, R12 ;  /* 0x000000150b197223 */ /* 0x000fe4000001000c */
[C---:B------:R-:W-:Y:S02]  /*c550*/  IMAD.U32 R5, R46.reuse, 0x10000, RZ ;  /* 0x000100002e057824 */ /* 0x040fe400078e00ff */
[----:B------:R-:W-:Y:S02]  /*c560*/  FMUL.FTZ R8, R7, R20 ;  /* 0x0000001407087220 */ /* 0x000fe40000410000 */
        /* <DEDUP_REMOVED lines=27> */
.L_x_131:
[----:B------:R-:W-:Y:S05]  /*c720*/  BSYNC B0 ;  /* 0x0000000000007941 */ /* 0x000fea0003800000 */
.L_x_130:
[----:B------:R-:W-:-:S04]  /*c730*/  IADD3 R5, R63, 0x20, RZ ;  /* 0x000000203f057810 */ /* 0x000fc80007ffe0ff */
[----:B------:R-:W-:-:S13]  /*c740*/  ISETP.GE.AND P0, PT, R5, c[0x0][0x27c], PT ;  /* 0x00009f0005007a0c */ /* 0x000fda0003f06270 */
[----:B------:R-:W-:Y:S05]  /*c750*/  @P0 BRA `(.L_x_109) ;  /* 0x000006c000000947 */ /* 0x000fea0003800000 */
[----:B------:R-:W-:Y:S01]  /*c760*/  SHF.R.S32.HI R6, RZ, 0x1f, R5 ;  /* 0x0000001fff067819 */ /* 0x000fe20000011405 */
[----:B-1----:R-:W-:Y:S01]  /*c770*/  IMAD.MOV.U32 R13, RZ, RZ, c[0x0][0x27c] ;  /* 0x00009f00ff0d7624 */ /* 0x002fe200078e00ff */
[----:B------:R-:W-:Y:S02]  /*c780*/  SHF.R.S32.HI R7, RZ, 0x1f, R17 ;  /* 0x0000001fff077819 */ /* 0x000fe40000011411 */
[----:B------:R-:W-:Y:S02]  /*c790*/  LEA.HI R9, R17, R17, RZ, 0x1 ;  /* 0x0000001111097211 */ /* 0x000fe400078f08ff */
[CC--:B------:R-:W-:Y:S02]  /*c7a0*/  LEA.HI R8, R6.reuse, R5.reuse, RZ, 0x3 ;  /* 0x0000000506087211 */ /* 0x0c0fe400078f18ff */
[----:B------:R-:W-:Y:S02]  /*c7b0*/  LEA.HI R11, R6, R5, RZ, 0x5 ;  /* 0x00000005060b7211 */ /* 0x000fe400078f28ff */
[----:B------:R-:W-:Y:S01]  /*c7c0*/  LEA.HI R5, R7, R17, RZ, 0x3 ;  /* 0x0000001107057211 */ /* 0x000fe200078f18ff */
[C---:B------:R-:W-:Y:S01]  /*c7d0*/  IMAD.SHL.U32 R7, R9.reuse, 0x20, RZ ;  /* 0x0000002009077824 */ /* 0x040fe200078e00ff */
[----:B------:R-:W-:-:S02]  /*c7e0*/  LOP3.LUT R6, R9, 0x7fffffe, RZ, 0xc0, !PT ;  /* 0x07fffffe09067812 */ /* 0x000fc400078ec0ff */
[--C-:B------:R-:W-:Y:S01]  /*c7f0*/  SHF.R.S32.HI R10, RZ, 0x3, R8.reuse ;  /* 0x00000003ff0a7819 */ /* 0x100fe20000011408 */
[----:B------:R-:W-:Y:S01]  /*c800*/  IMAD.SHL.U32 R9, R5, 0x20, RZ ;  /* 0x0000002005097824 */ /* 0x000fe200078e00ff */
[----:B------:R-:W-:Y:S02]  /*c810*/  LOP3.LUT R5, R7, 0xc0, RZ, 0xc0, !PT ;  /* 0x000000c007057812 */ /* 0x000fe400078ec0ff */
[----:B------:R-:W-:Y:S02]  /*c820*/  IADD3 R12, R17, -R6, RZ ;  /* 0x80000006110c7210 */ /* 0x000fe40007ffe0ff */
[----:B------:R-:W-:Y:S01]  /*c830*/  LOP3.LUT R7, R9, 0xffffff00, RZ, 0xc0, !PT ;  /* 0xffffff0009077812 */ /* 0x000fe200078ec0ff */
[----:B------:R-:W-:Y:S01]  /*c840*/  IMAD.SHL.U32 R9, R11, 0x80, RZ ;  /* 0x000000800b097824 */ /* 0x000fe200078e00ff */
[----:B------:R-:W-:Y:S02]  /*c850*/  LEA.HI R6, R13, R10, RZ, 0x1d ;  /* 0x0000000a0d067211 */ /* 0x000fe400078fe8ff */
[----:B------:R-:W-:Y:S01]  /*c860*/  LOP3.LUT R8, R5, 0x18, R8, 0xf8, !PT ;  /* 0x0000001805087812 */ /* 0x000fe200078ef808 */
[----:B------:R-:W-:Y:S01]  /*c870*/  IMAD R11, R12, 0x20, R7 ;  /* 0x000000200c0b7824 */ /* 0x000fe200078e0207 */
[----:B------:R-:W-:-:S02]  /*c880*/  SHF.R.S32.HI R7, RZ, 0x1f, R6 ;  /* 0x0000001fff077819 */ /* 0x000fc40000011406 */
[----:B------:R-:W-:Y:S01]  /*c890*/  LOP3.LUT R10, R9, 0x7ffff000, RZ, 0xc0, !PT ;  /* 0x7ffff000090a7812 */ /* 0x000fe200078ec0ff */
[----:B------:R-:W-:Y:S01]  /*c8a0*/  IMAD.SHL.U32 R9, R6, 0x8, RZ ;  /* 0x0000000806097824 */ /* 0x000fe200078e00ff */
[----:B------:R-:W-:Y:S02]  /*c8b0*/  LEA.HI R6, R7, R6, RZ, 0x2 ;  /* 0x0000000607067211 */ /* 0x000fe400078f10ff */
[----:B------:R-:W-:Y:S02]  /*c8c0*/  SHF.R.U32.HI R13, RZ, 0x3, R5 ;  /* 0x00000003ff0d7819 */ /* 0x000fe40000011605 */
[----:B------:R-:W-:Y:S02]  /*c8d0*/  LOP3.LUT R7, R5, 0x18, R9, 0xf8, !PT ;  /* 0x0000001805077812 */ /* 0x000fe400078ef809 */
[----:B------:R-:W-:Y:S02]  /*c8e0*/  SHF.L.U32 R5, R6, 0xa, RZ ;  /* 0x0000000a06057819 */ /* 0x000fe400000006ff */
[----:B------:R-:W-:-:S02]  /*c8f0*/  LOP3.LUT R8, R8, R13, RZ, 0x3c, !PT ;  /* 0x0000000d08087212 */ /* 0x000fc400078e3cff */
[----:B------:R-:W-:Y:S02]  /*c900*/  LOP3.LUT R7, R7, R13, RZ, 0x3c, !PT ;  /* 0x0000000d07077212 */ /* 0x000fe400078e3cff */
[----:B------:R-:W-:Y:S02]  /*c910*/  LOP3.LUT R5, R5, 0x7ffff000, RZ, 0xc0, !PT ;  /* 0x7ffff00005057812 */ /* 0x000fe400078ec0ff */
[----:B------:R-:W-:Y:S02]  /*c920*/  IADD3 R8, R8, R11, R10 ;  /* 0x0000000b08087210 */ /* 0x000fe40007ffe00a */
[----:B------:R-:W-:Y:S02]  /*c930*/  IADD3 R5, R7, R5, R11 ;  /* 0x0000000507057210 */ /* 0x000fe40007ffe00b */
[----:B------:R-:W-:Y:S01]  /*c940*/  SHF.L.U32 R6, R55, 0x10, RZ ;  /* 0x0000001037067819 */ /* 0x000fe200000006ff */
[----:B------:R-:W-:Y:S02]  /*c950*/  IMAD.SHL.U32 R34, R8, 0x2, RZ ;  /* 0x0000000208227824 */ /* 0x000fe400078e00ff */
[----:B------:R-:W-:Y:S01]  /*c960*/  IMAD.SHL.U32 R31, R5, 0x2, RZ ;  /* 0x00000002051f7824 */ /* 0x000fe200078e00ff */
[----:B------:R-:W-:-:S02]  /*c970*/  LOP3.LUT R5, R47, 0xffff0000, RZ, 0xc0, !PT ;  /* 0xffff00002f057812 */ /* 0x000fc400078ec0ff */
        /* <DEDUP_REMOVED lines=32> */
[CC--:B------:R-:W-:Y:S01]  /*cb80*/  FMUL.FTZ R6, R8.reuse, R14.reuse ;  /* 0x0000000e08067220 */ /* 0x0c0fe20000410000 */
[----:B------:R-:W-:Y:S01]  /*cb90*/  SHF.L.U32 R9, R59, 0x10, RZ ;  /* 0x000000103b097819 */ /* 0x000fe200000006ff */
[----:B------:R-:W-:Y:S01]  /*cba0*/  FMUL.FTZ R10, R7, R14 ;  /* 0x0000000e070a7220 */ /* 0x000fe20000410000 */
        /* <DEDUP_REMOVED lines=10> */
[----:B------:R-:W-:Y:S02]  /*cc50*/  IMAD.U32 R5, R61, 0x10000, RZ ;  /* 0x000100003d057824 */ /* 0x000fe400078e00ff */
        /* <DEDUP_REMOVED lines=14> */
[C---:B------:R-:W-:Y:S02]  /*cd40*/  FMUL.FTZ R9, R7.reuse, R22 ;  /* 0x0000001607097220 */ /* 0x040fe40000410000 */
        /* <DEDUP_REMOVED lines=13> */
.L_x_109:
[----:B------:R-:W-:Y:S05]  /*ce20*/  BSYNC B2 ;  /* 0x0000000000027941 */ /* 0x000fea0003800000 */
.L_x_93:
[----:B------:R-:W-:-:S04]  /*ce30*/  DEPBAR.LE SB0, 0x0 ;  /* 0x000080000000791a */ /* 0x000fc80000000000 */
[----:B------:R-:W-:Y:S01]  /*ce40*/  IMAD.SHL.U32 R219, R3, 0x2, RZ ;  /* 0x0000000203db7824 */ /* 0x000fe200078e00ff */
[----:B------:R-:W-:Y:S01]  /*ce50*/  BAR.SYNC.DEFER_BLOCKING 0x0 ;  /* 0x0000000000007b1d */ /* 0x000fe20000010000 */
[----:B------:R-:W-:Y:S01]  /*ce60*/  IMAD.SHL.U32 R216, R2, 0x2, RZ ;  /* 0x0000000202d87824 */ /* 0x000fe200078e00ff */
[C---:B------:R-:W-:Y:S01]  /*ce70*/  LOP3.LUT R5, R68.reuse, 0x1, RZ, 0xc0, !PT ;  /* 0x0000000144057812 */ /* 0x040fe200078ec0ff */
[----:B------:R-:W-:Y:S01]  /*ce80*/  IMAD.MOV.U32 R6, RZ, RZ, R74 ;  /* 0x000000ffff067224 */ /* 0x000fe200078e004a */
[----:B------:R-:W-:Y:S01]  /*ce90*/  LOP3.LUT P1, RZ, R68, 0x2, RZ, 0xc0, !PT ;  /* 0x0000000244ff7812 */ /* 0x000fe2000782c0ff */
[----:B------:R-:W-:Y:S01]  /*cea0*/  IMAD.MOV.U32 R7, RZ, RZ, R75 ;  /* 0x000000ffff077224 */ /* 0x000fe200078e004b */
[----:B------:R-:W-:Y:S01]  /*ceb0*/  ISETP.NE.U32.AND P2, PT, R5, 0x1, PT ;  /* 0x000000010500780c */ /* 0x000fe20003f45070 */
[----:B------:R-:W-:Y:S01]  /*cec0*/  IMAD.MOV.U32 R6, RZ, RZ, R72 ;  /* 0x000000ffff067224 */ /* 0x000fe200078e0048 */
[----:B-1----:R-:W-:Y:S01]  /*ced0*/  IADD3 R8, R216, 0x3100, RZ ;  /* 0x00003100d8087810 */ /* 0x002fe20007ffe0ff */
[----:B------:R-:W-:Y:S01]  /*cee0*/  IMAD R2, R70, R67, RZ ;  /* 0x0000004346027224 */ /* 0x000fe200078e02ff */
[----:B------:R-:W-:Y:S01]  /*cef0*/  IADD3 R221, R216, 0x3120, RZ ;  /* 0x00003120d8dd7810 */ /* 0x000fe20007ffe0ff */
[----:B------:R-:W-:Y:S01]  /*cf00*/  IMAD R148, R67, -0x40, R165 ;  /* 0xffffffc043947824 */ /* 0x000fe200078e02a5 */
[----:B------:R1:W-:Y:S01]  /*cf10*/  STL.64 [R1+0x48], R6 ;  /* 0x0000480601007387 */ /* 0x0003e20000100a00 */
[----:B------:R-:W-:Y:S01]  /*cf20*/  IMAD R2, R69, R71, R2 ;  /* 0x0000004745027224 */ /* 0x000fe200078e0202 */
[----:B------:R-:W-:Y:S01]  /*cf30*/  @P5 IADD3 R221, R8, -0x20, RZ ;  /* 0xffffffe008dd5810 */ /* 0x000fe20007ffe0ff */
[----:B------:R-:W-:-:S02]  /*cf40*/  IMAD.IADD R5, R148, 0x1, -R65 ;  /* 0x0000000194057824 */ /* 0x000fc400078e0a41 */
[----:B------:R-:W-:Y:S02]  /*cf50*/  IMAD R220, R0, 0x2, R219 ;  /* 0x0000000200dc7824 */ /* 0x000fe400078e02db */
[----:B------:R-:W-:Y:S01]  /*cf60*/  IMAD.SHL.U32 R233, R233, 0x2, RZ ;  /* 0x00000002e9e97824 */ /* 0x000fe200078e00ff */
[C---:B------:R-:W-:Y:S01]  /*cf70*/  ISETP.LT.OR P4, PT, R5.reuse, 0x1, P2 ;  /* 0x000000010500780c */ /* 0x040fe20001781670 */
[----:B------:R-:W-:Y:S01]  /*cf80*/  IMAD.SHL.U32 R217, R4, 0x2, RZ ;  /* 0x0000000204d97824 */ /* 0x000fe200078e00ff */
[C---:B------:R-:W-:Y:S01]  /*cf90*/  ISETP.LT.OR P3, PT, R5.reuse, 0x1, !P1 ;  /* 0x000000010500780c */ /* 0x040fe20004f61670 */
[----:B---3--:R-:W-:Y:S01]  /*cfa0*/  LDSM.16.M88.4 R16, [R219+0x6100] ;  /* 0x00610000db10783b */ /* 0x008fe20000000200 */
[C---:B------:R-:W-:Y:S01]  /*cfb0*/  ISETP.LT.OR P2, PT, R5.reuse, 0x21, P2 ;  /* 0x000000210500780c */ /* 0x040fe20001741670 */
[----:B------:R-:W-:Y:S01]  /*cfc0*/  IMAD R218, R0, 0x2, R217 ;  /* 0x0000000200da7824 */ /* 0x000fe200078e02d9 */
[----:B------:R-:W-:Y:S01]  /*cfd0*/  ISETP.LT.OR P1, PT, R5, 0x21, !P1 ;  /* 0x000000210500780c */ /* 0x000fe20004f21670 */
[----:B------:R-:W2:Y:S04]  /*cfe0*/  LDSM.16.M88.4 R20, [R216+0x3100] ;  /* 0x00310000d814783b */ /* 0x000ea80000000200 */
[----:B------:R-:W3:Y:S04]  /*cff0*/  LDSM.16.M88.4 R12, [R219+0x7100] ;  /* 0x00710000db0c783b */ /* 0x000ee80000000200 */
[----:B------:R-:W4:Y:S01]  /*d000*/  LDSM.16.M88.4 R24, [R216+0x3900] ;  /* 0x00390000d818783b */ /* 0x000f220000000200 */
[----:B-1----:R-:W-:-:S03]  /*d010*/  IMAD.WIDE.U32 R6, R67, R71, R6 ;  /* 0x0000004743067225 */ /* 0x002fc600078e0006 */
[----:B------:R-:W1:Y:S01]  /*d020*/  LDSM.16.M88.4 R28, [R216+0x3500] ;  /* 0x00350000d81c783b */ /* 0x000e620000000200 */
[----:B------:R-:W-:Y:S01]  /*d030*/  IMAD.IADD R3, R7, 0x1, R2 ;  /* 0x0000000107037824 */ /* 0x000fe200078e0202 */
[C---:B------:R-:W-:Y:S02]  /*d040*/  LEA R2, P0, R6.reuse, c[0x0][0x1f8], 0x1 ;  /* 0x00007e0006027a11 */ /* 0x040fe400078008ff */
[----:B------:R-:W1:Y:S02]  /*d050*/  LDSM.16.M88.4 R32, [R216+0x3d00] ;  /* 0x003d0000d820783b */ /* 0x000e640000000200 */
[----:B------:R-:W-:Y:S02]  /*d060*/  LEA.HI.X R3, R6, c[0x0][0x1fc], R3, 0x1, P0 ;  /* 0x00007f0006037a11 */ /* 0x000fe400000f0c03 */
[----:B------:R-:W-:Y:S01]  /*d070*/  LDSM.16.M88.4 R40, [R220+0x6100] ;  /* 0x00610000dc28783b */ /* 0x000fe20000000200 */
[----:B------:R-:W-:-:S03]  /*d080*/  IADD3 R6, P0, R71, R2, RZ ;  /* 0x0000000247067210 */ /* 0x000fc60007f1e0ff */
[----:B------:R-:W1:Y:S02]  /*d090*/  LDSM.16.M88.4 R44, [R221] ;  /* 0x00000000dd2c783b */ /* 0x000e640000000200 */
[----:B------:R-:W-:Y:S01]  /*d0a0*/  IMAD.X R7, R70, 0x1, R3, P0 ;  /* 0x0000000146077824 */ /* 0x000fe200000e0603 */
[----:B------:R-:W-:Y:S01]  /*d0b0*/  LOP3.LUT P0, RZ, R68, 0x4, RZ, 0xc0, !PT ;  /* 0x0000000444ff7812 */ /* 0x000fe2000780c0ff */
[----:B------:R-:W1:Y:S04]  /*d0c0*/  LDSM.16.M88.4 R8, [R220+0x7100] ;  /* 0x00710000dc08783b */ /* 0x000e680000000200 */
[----:B------:R-:W-:Y:S04]  /*d0d0*/  LDSM.16.M88.4 R48, [R221+0x400] ;  /* 0x00040000dd30783b */ /* 0x000fe80000000200 */
[----:B------:R-:W1:Y:S01]  /*d0e0*/  LDSM.16.M88.4 R60, [R221+0x800] ;  /* 0x00080000dd3c783b */ /* 0x000e620000000200 */
[-C--:B--2---:R-:W-:Y:S03]  /*d0f0*/  HMMA.16816.F32.BF16 R52, R16, R20.reuse, RZ ;  /* 0x000000141034723c */ /* 0x084fe600000418ff */
[----:B------:R-:W2:Y:S04]  /*d100*/  LDSM.16.M88.4 R76, [R221+0xc00] ;  /* 0x000c0000dd4c783b */ /* 0x000ea80000000200 */
[----:B------:R-:W-:Y:S01]  /*d110*/  @!PT LDS RZ, [RZ] ;  /* 0x00000000fffff984 */ /* 0x000fe20000000800 */
[----:B------:R-:W-:Y:S01]  /*d120*/  @!PT LDS RZ, [RZ] ;  /* 0x00000000fffff984 */ /* 0x000fe20000000800 */
[----:B------:R-:W-:Y:S01]  /*d130*/  @!PT LDS RZ, [RZ] ;  /* 0x00000000fffff984 */ /* 0x000fe20000000800 */
[----:B------:R1:W-:Y:S01]  /*d140*/  LDGSTS.E.BYPASS.LTC128B.128 [R233+0x100], [R2.64], !P4 ;  /* 0x0010000002e97fae */ /* 0x0003e2000e101d46 */
[----:B---3--:R-:W-:Y:S03]  /*d150*/  HMMA.16816.F32.BF16 R92, R12, R20, RZ ;  /* 0x000000140c5c723c */ /* 0x008fe600000418ff */
[----:B------:R3:W-:Y:S01]  /*d160*/  LDGSTS.E.BYPASS.LTC128B.128 [R233+0x1100], [R2.64+0x40], !P3 ;  /* 0x0110004002e97fae */ /* 0x0007e2000d901d46 */
[----:B------:R-:W-:-:S02]  /*d170*/  ISETP.LT.OR P3, PT, R5, 0x1, !P0 ;  /* 0x000000010500780c */ /* 0x000fc40004761670 */
[----:B------:R-:W-:Y:S02]  /*d180*/  ISETP.LT.OR P0, PT, R5, 0x21, !P0 ;  /* 0x000000210500780c */ /* 0x000fe40004701670 */
[C---:B----4-:R-:W-:Y:S09]  /*d190*/  HMMA.16816.F32.BF16 R104, R12.reuse, R24, RZ ;  /* 0x000000180c68723c */ /* 0x050ff200000418ff */
[----:B------:R3:W-:Y:S01]  /*d1a0*/  LDGSTS.E.BYPASS.LTC128B.128 [R233+0x2100], [R2.64+0x80], !P3 ;  /* 0x0210008002e97fae */ /* 0x0007e2000d901d46 */
[C---:B------:R-:W-:Y:S03]  /*d1b0*/  HMMA.16816.F32.BF16 R100, R12.reuse, R22, RZ ;  /* 0x000000160c64723c */ /* 0x040fe600000418ff */
[----:B------:R4:W-:Y:S04]  /*d1c0*/  LDGSTS.E.BYPASS.LTC128B.128 [R233+0x900], [R6.64], !P2 ;  /* 0x0090000006e97fae */ /* 0x0009e8000d101d46 */
[----:B------:R4:W-:Y:S01]  /*d1d0*/  LDGSTS.E.BYPASS.LTC128B.128 [R233+0x1900], [R6.64+0x40], !P1 ;  /* 0x0190004006e97fae */ /* 0x0009e2000c901d46 */
[C---:B-1----:R-:W-:Y:S03]  /*d1e0*/  HMMA.16816.F32.BF16 R108, R12.reuse, R28, RZ ;  /* 0x0000001c0c6c723c */ /* 0x042fe600000418ff */
[----:B------:R4:W-:Y:S04]  /*d1f0*/  LDGSTS.E.BYPASS.LTC128B.128 [R233+0x2900], [R6.64+0x80], !P0 ;  /* 0x0290008006e97fae */ /* 0x0009e8000c101d46 */
[----:B------:R-:W-:Y:S01]  /*d200*/  LDSM.16.M88.4 R64, [R216+0x4100] ;  /* 0x00410000d840783b */ /* 0x000fe20000000200 */
[C---:B------:R-:W-:Y:S03]  /*d210*/  HMMA.16816.F32.BF16 R96, R12.reuse, R32, RZ ;  /* 0x000000200c60723c */ /* 0x040fe600000418ff */
[----:B------:R-:W1:Y:S04]  /*d220*/  LDSM.16.M88.4 R36, [R219+0x8100] ;  /* 0x00810000db24783b */ /* 0x000e680000000200 */
[----:B------:R-:W-:Y:S01]  /*d230*/  LDSM.16.M88.4 R56, [R221+0x1000] ;  /* 0x00100000dd38783b */ /* 0x000fe20000000200 */
[----:B------:R-:W-:Y:S01]  /*d240*/  HMMA.16816.F32.BF16 R88, R12, R30, RZ ;  /* 0x0000001e0c58723c */ /* 0x000fe200000418ff */
[----:B---3--:R-:W-:-:S02]  /*d250*/  LOP3.LUT R3, R154, 0xffffffe0, RZ, 0xc0, !PT ;  /* 0xffffffe09a037812 */ /* 0x008fc400078ec0ff */
[----:B------:R-:W0:Y:S05]  /*d260*/  LDGDEPBAR ;  /* 0x00000000000079af */ /* 0x000e2a0000000000 */
[C---:B------:R-:W-:Y:S08]  /*d270*/  HMMA.16816.F32.BF16 R84, R12.reuse, R26, RZ ;  /* 0x0000001a0c54723c */ /* 0x040ff000000418ff */
[----:B------:R-:W-:Y:S08]  /*d280*/  HMMA.16816.F32.BF16 R68, R12, R34, RZ ;  /* 0x000000220c44723c */ /* 0x000ff000000418ff */
[----:B------:R-:W-:Y:S01]  /*d290*/  HMMA.16816.F32.BF16 R12, R40, R44, R52 ;  /* 0x0000002c280c723c */ /* 0x000fe20000041834 */
[----:B------:R-:W-:Y:S07]  /*d2a0*/  LDSM.16.M88.4 R52, [R216+0x5100] ;  /* 0x00510000d834783b */ /* 0x000fee0000000200 */
[C---:B------:R-:W-:Y:S08]  /*d2b0*/  HMMA.16816.F32.BF16 R80, R16.reuse, R32, RZ ;  /* 0x000000201050723c */ /* 0x040ff000000418ff */
[C---:B------:R-:W-:Y:S01]  /*d2c0*/  HMMA.16816.F32.BF16 R128, R16.reuse, R34, RZ ;  /* 0x000000221080723c */ /* 0x040fe200000418ff */
[----:B------:R-:W3:Y:S07]  /*d2d0*/  LDSM.16.M88.4 R32, [R219+0x9100] ;  /* 0x00910000db20783b */ /* 0x000eee0000000200 */
[C---:B------:R-:W-:Y:S08]  /*d2e0*/  HMMA.16816.F32.BF16 R72, R16.reuse, R28, RZ ;  /* 0x0000001c1048723c */ /* 0x040ff000000418ff */
[C---:B------:R-:W-:Y:S01]  /*d2f0*/  HMMA.16816.F32.BF16 R116, R16.reuse, R30, RZ ;  /* 0x0000001e1074723c */ /* 0x040fe200000418ff */
[----:B------:R-:W1:Y:S07]  /*d300*/  LDSM.16.M88.4 R28, [R220+0x8100] ;  /* 0x00810000dc1c783b */ /* 0x000e6e0000000200 */
[----:B------:R-:W-:Y:S08]  /*d310*/  HMMA.16816.F32.BF16 R120, R16, R22, RZ ;  /* 0x000000161078723c */ /* 0x000ff000000418ff */
[C---:B------:R-:W-:Y:S08]  /*d320*/  HMMA.16816.F32.BF16 R20, R8.reuse, R44, R92 ;  /* 0x0000002c0814723c */ /* 0x040ff0000004185c */
[C---:B------:R-:W-:Y:S08]  /*d330*/  HMMA.16816.F32.BF16 R136, R8.reuse, R60, R104 ;  /* 0x0000003c0888723c */ /* 0x040ff00000041868 */
[C---:B------:R-:W-:Y:S08]  /*d340*/  HMMA.16816.F32.BF16 R92, R8.reuse, R46, R100 ;  /* 0x0000002e085c723c */ /* 0x040ff00000041864 */
[C---:B------:R-:W-:Y:S08]  /*d350*/  HMMA.16816.F32.BF16 R108, R8.reuse, R48, R108 ;  /* 0x00000030086c723c */ /* 0x040ff0000004186c */
[C---:B--2---:R-:W-:Y:S08]  /*d360*/  HMMA.16816.F32.BF16 R140, R8.reuse, R76, R96 ;  /* 0x0000004c088c723c */ /* 0x044ff00000041860 */
[C---:B------:R-:W-:Y:S08]  /*d370*/  HMMA.16816.F32.BF16 R100, R8.reuse, R50, R88 ;  /* 0x000000320864723c */ /* 0x040ff00000041858 */
[C---:B------:R-:W-:Y:S08]  /*d380*/  HMMA.16816.F32.BF16 R104, R8.reuse, R62, R84 ;  /* 0x0000003e0868723c */ /* 0x040ff00000041854 */
[----:B------:R-:W-:Y:S08]  /*d390*/  HMMA.16816.F32.BF16 R132, R8, R78, R68 ;  /* 0x0000004e0884723c */ /* 0x000ff00000041844 */
[----:B-1----:R-:W-:Y:S01]  /*d3a0*/  HMMA.16816.F32.BF16 R8, R36, R64, R12 ;  /* 0x000000402408723c */ /* 0x002fe2000004180c */
[----:B------:R-:W-:Y:S07]  /*d3b0*/  LDSM.16.M88.4 R12, [R219+0xb100] ;  /* 0x00b10000db0c783b */ /* 0x000fee0000000200 */
[C---:B------:R-:W-:Y:S08]  /*d3c0*/  HMMA.16816.F32.BF16 R112, R16.reuse, R24, RZ ;  /* 0x000000181070723c */ /* 0x040ff000000418ff */
[----:B------:R-:W-:Y:S01]  /*d3d0*/  HMMA.16816.F32.BF16 R124, R16, R26, RZ ;  /* 0x0000001a107c723c */ /* 0x000fe200000418ff */
[----:B------:R-:W1:Y:S04]  /*d3e0*/  LDSM.16.M88.4 R16, [R220+0x9100] ;  /* 0x00910000dc10783b */ /* 0x000e680000000200 */
[----:B------:R-:W2:Y:S03]  /*d3f0*/  LDSM.16.M88.4 R24, [R219+0xa100] ;  /* 0x00a10000db18783b */ /* 0x000ea60000000200 */
[C---:B------:R-:W-:Y:S08]  /*d400*/  HMMA.16816.F32.BF16 R96, R40.reuse, R48, R72 ;  /* 0x000000302860723c */ /* 0x040ff00000041848 */
[----:B------:R-:W-:Y:S01]  /*d410*/  HMMA.16816.F32.BF16 R72, R40, R46, R120 ;  /* 0x0000002e2848723c */ /* 0x000fe20000041878 */
[----:B------:R-:W-:Y:S07]  /*d420*/  LDSM.16.M88.4 R44, [R221+0x2000] ;  /* 0x00200000dd2c783b */ /* 0x000fee0000000200 */
[----:B---3--:R-:W-:Y:S01]  /*d430*/  HMMA.16816.F32.BF16 R68, R32, R64, R20 ;  /* 0x000000402044723c */ /* 0x008fe20000041814 */
[----:B------:R-:W3:Y:S07]  /*d440*/  LDSM.16.M88.4 R20, [R220+0xa100] ;  /* 0x00a10000dc14783b */ /* 0x000eee0000000200 */
[----:B------:R-:W-:Y:S08]  /*d450*/  HMMA.16816.F32.BF16 R8, R28, R56, R8 ;  /* 0x000000381c08723c */ /* 0x000ff00000041808 */
[C---:B------:R-:W-:Y:S08]  /*d460*/  HMMA.16816.F32.BF16 R112, R40.reuse, R60, R112 ;  /* 0x0000003c2870723c */ /* 0x040ff00000041870 */
[----:B------:R-:W-:Y:S08]  /*d470*/  HMMA.16816.F32.BF16 R124, R40, R62, R124 ;  /* 0x0000003e287c723c */ /* 0x000ff0000004187c */
[----:B------:R-:W-:Y:S08]  /*d480*/  HMMA.16816.F32.BF16 R60, R32, R66, R92 ;  /* 0x00000042203c723c */ /* 0x000ff0000004185c */
[----:B------:R-:W-:Y:S01]  /*d490*/  HMMA.16816.F32.BF16 R88, R40, R50, R116 ;  /* 0x000000322858723c */ /* 0x000fe20000041874 */
[----:B------:R-:W3:Y:S07]  /*d4a0*/  LDSM.16.M88.4 R48, [R216+0x4500] ;  /* 0x00450000d830783b */ /* 0x000eee0000000200 */
[----:B------:R-:W-:Y:S08]  /*d4b0*/  HMMA.16816.F32.BF16 R64, R36, R66, R72 ;  /* 0x000000422440723c */ /* 0x000ff00000041848 */
[----:B-1----:R-:W-:Y:S08]  /*d4c0*/  HMMA.16816.F32.BF16 R68, R16, R56, R68 ;  /* 0x000000381044723c */ /* 0x002ff00000041844 */
[----:B--2---:R-:W-:Y:S01]  /*d4d0*/  HMMA.16816.F32.BF16 R72, R24, R52, R8 ;  /* 0x000000341848723c */ /* 0x004fe20000041808 */
[----:B------:R-:W1:Y:S07]  /*d4e0*/  LDSM.16.M88.4 R8, [R220+0xb100] ;  /* 0x00b10000dc08783b */ /* 0x000e6e0000000200 */
[C---:B-----5:R-:W-:Y:S08]  /*d4f0*/  HMMA.16816.F32.BF16 R144, R40.reuse, R76, R80 ;  /* 0x0000004c2890723c */ /* 0x060ff00000041850 */
[----:B------:R-:W-:Y:S08]  /*d500*/  HMMA.16816.F32.BF16 R128, R40, R78, R128 ;  /* 0x0000004e2880723c */ /* 0x000ff00000041880 */
[-C--:B------:R-:W-:Y:S01]  /*d510*/  HMMA.16816.F32.BF16 R40, R16, R58.reuse, R60 ;  /* 0x0000003a1028723c */ /* 0x080fe2000004183c */
[----:B------:R-:W2:Y:S07]  /*d520*/  LDSM.16.M88.4 R60, [R221+0x1400] ;  /* 0x00140000dd3c783b */ /* 0x000eae0000000200 */
[----:B------:R-:W-:Y:S01]  /*d530*/  HMMA.16816.F32.BF16 R64, R28, R58, R64 ;  /* 0x0000003a1c40723c */ /* 0x000fe20000041840 */
[----:B------:R-:W1:Y:S07]  /*d540*/  LDSM.16.M88.4 R56, [R216+0x4900] ;  /* 0x00490000d838783b */ /* 0x000e6e0000000200 */
[----:B------:R-:W-:Y:S08]  /*d550*/  HMMA.16816.F32.BF16 R68, R12, R52, R68 ;  /* 0x000000340c44723c */ /* 0x000ff00000041844 */
[----:B---3--:R-:W-:Y:S08]  /*d560*/  HMMA.16816.F32.BF16 R84, R20, R44, R72 ;  /* 0x0000002c1454723c */ /* 0x008ff00000041848 */
[-C--:B------:R-:W-:Y:S08]  /*d570*/  HMMA.16816.F32.BF16 R72, R36, R48.reuse, R96 ;  /* 0x000000302448723c */ /* 0x080ff00000041860 */
[----:B------:R-:W-:Y:S08]  /*d580*/  HMMA.16816.F32.BF16 R80, R32, R48, R108 ;  /* 0x000000302050723c */ /* 0x000ff0000004186c */
[----:B------:R-:W-:Y:S01]  /*d590*/  HMMA.16816.F32.BF16 R76, R12, R54, R40 ;  /* 0x000000360c4c723c */ /* 0x000fe20000041828 */
[----:B------:R-:W-:-:S04]  /*d5a0*/  FMUL.FTZ R2, R84, c[0x0][0x320] ;  /* 0x0000c80054027a20 */ /* 0x000fc80000410000 */
[----:B------:R3:W-:Y:S03]  /*d5b0*/  MUFU.TANH R153, R2 ;  /* 0x0000000200997308 */ /* 0x0007e60000002400 */
[-C--:B------:R-:W-:Y:S08]  /*d5c0*/  HMMA.16816.F32.BF16 R96, R32, R50.reuse, R100 ;  /* 0x000000322060723c */ /* 0x080ff00000041864 */
[----:B------:R-:W-:Y:S01]  /*d5d0*/  HMMA.16816.F32.BF16 R92, R36, R50, R88 ;  /* 0x00000032245c723c */ /* 0x000fe20000041858 */
[----:B------:R-:W4:Y:S01]  /*d5e0*/  LDSM.16.M88.4 R88, [R216+0x4d00] ;  /* 0x004d0000d858783b */ /* 0x000f220000000200 */
[----:B---3--:R-:W-:-:S06]  /*d5f0*/  FMUL.FTZ R2, R85, c[0x0][0x320] ;  /* 0x0000c80055027a20 */ /* 0x008fcc0000410000 */
[----:B------:R-:W-:Y:S01]  /*d600*/  HMMA.16816.F32.BF16 R40, R24, R54, R64 ;  /* 0x000000361828723c */ /* 0x000fe20000041840 */
[----:B------:R-:W3:Y:S01]  /*d610*/  LDSM.16.M88.4 R52, [R216+0x5500] ;  /* 0x00550000d834783b */ /* 0x000ee20000000200 */
[----:B------:R2:W-:Y:S06]  /*d620*/  MUFU.TANH R152, R2 ;  /* 0x0000000200987308 */ /* 0x0005ec0000002400 */
[----:B-1----:R-:W-:Y:S08]  /*d630*/  HMMA.16816.F32.BF16 R48, R8, R44, R68 ;  /* 0x0000002c0830723c */ /* 0x002ff00000041844 */
[----:B--2---:R-:W-:Y:S01]  /*d640*/  HMMA.16816.F32.BF16 R64, R28, R60, R72 ;  /* 0x0000003c1c40723c */ /* 0x004fe20000041848 */
[----:B------:R-:W-:-:S04]  /*d650*/  FMUL.FTZ R2, R86, c[0x0][0x320] ;  /* 0x0000c80056027a20 */ /* 0x000fc80000410000 */
[----:B------:R1:W-:Y:S03]  /*d660*/  MUFU.TANH R151, R2 ;  /* 0x0000000200977308 */ /* 0x0003e60000002400 */
[----:B------:R-:W-:Y:S08]  /*d670*/  HMMA.16816.F32.BF16 R68, R16, R60, R80 ;  /* 0x0000003c1044723c */ /* 0x000ff00000041850 */
[----:B------:R-:W-:Y:S01]  /*d680*/  HMMA.16816.F32.BF16 R80, R8, R46, R76 ;  /* 0x0000002e0850723c */ /* 0x000fe2000004184c */
[----:B-1----:R-:W-:-:S07]  /*d690*/  FMUL.FTZ R2, R87, c[0x0][0x320] ;  /* 0x0000c80057027a20 */ /* 0x002fce0000410000 */
[----:B------:R-:W-:Y:S01]  /*d6a0*/  HMMA.16816.F32.BF16 R44, R20, R46, R40 ;  /* 0x0000002e142c723c */ /* 0x000fe20000041828 */
[----:B------:R-:W1:Y:S01]  /*d6b0*/  LDSM.16.M88.4 R40, [R221+0x2400] ;  /* 0x00240000dd28783b */ /* 0x000e620000000200 */
[----:B------:R2:W-:Y:S06]  /*d6c0*/  MUFU.TANH R150, R2 ;  /* 0x0000000200967308 */ /* 0x0005ec0000002400 */
[C---:B------:R-:W-:Y:S08]  /*d6d0*/  HMMA.16816.F32.BF16 R100, R32.reuse, R58, R104 ;  /* 0x0000003a2064723c */ /* 0x040ff00000041868 */
[----:B------:R-:W-:Y:S01]  /*d6e0*/  HMMA.16816.F32.BF16 R84, R32, R56, R136 ;  /* 0x000000382054723c */ /* 0x000fe20000041888 */
[----:B--2---:R-:W-:-:S04]  /*d6f0*/  FMUL.FTZ R2, R48, c[0x0][0x320] ;  /* 0x0000c80030027a20 */ /* 0x004fc80000410000 */
[----:B------:R2:W1:Y:S03]  /*d700*/  MUFU.TANH R149, R2 ;  /* 0x0000000200957308 */ /* 0x0004660000002400 */
[C---:B----4-:R-:W-:Y:S08]  /*d710*/  HMMA.16816.F32.BF16 R108, R32.reuse, R88, R140 ;  /* 0x00000058206c723c */ /* 0x050ff0000004188c */
[----:B------:R-:W-:Y:S01]  /*d720*/  HMMA.16816.F32.BF16 R104, R32, R90, R132 ;  /* 0x0000005a2068723c */ /* 0x000fe20000041884 */
[----:B--2---:R-:W-:-:S07]  /*d730*/  FMUL.FTZ R2, R49, c[0x0][0x320] ;  /* 0x0000c80031027a20 */ /* 0x004fce0000410000 */
[-C--:B------:R-:W-:Y:S01]  /*d740*/  HMMA.16816.F32.BF16 R32, R28, R62.reuse, R92 ;  /* 0x0000003e1c20723c */ /* 0x080fe2000004185c */
[----:B------:R2:W4:Y:S07]  /*d750*/  MUFU.TANH R123, R2 ;  /* 0x00000002007b7308 */ /* 0x00052e0000002400 */
[----:B------:R-:W-:Y:S08]  /*d760*/  HMMA.16816.F32.BF16 R60, R16, R62, R96 ;  /* 0x0000003e103c723c */ /* 0x000ff00000041860 */
[----:B------:R-:W-:Y:S01]  /*d770*/  HMMA.16816.F32.BF16 R72, R36, R56, R112 ;  /* 0x000000382448723c */ /* 0x000fe20000041870 */
[----:B--2---:R-:W-:-:S04]  /*d780*/  FMUL.FTZ R2, R50, c[0x0][0x320] ;  /* 0x0000c80032027a20 */ /* 0x004fc80000410000 */
[----:B------:R2:W-:Y:S03]  /*d790*/  MUFU.TANH R122, R2 ;  /* 0x00000002007a7308 */ /* 0x0005e60000002400 */
[----:B---3--:R-:W-:Y:S08]  /*d7a0*/  HMMA.16816.F32.BF16 R32, R24, R54, R32 ;  /* 0x000000361820723c */ /* 0x008ff00000041820 */
[----:B------:R-:W-:Y:S01]  /*d7b0*/  HMMA.16816.F32.BF16 R92, R36, R88, R144 ;  /* 0x00000058245c723c */ /* 0x000fe20000041890 */
[----:B--2---:R-:W-:-:S07]  /*d7c0*/  FMUL.FTZ R2, R51, c[0x0][0x320] ;  /* 0x0000c80033027a20 */ /* 0x004fce0000410000 */
[-C--:B------:R-:W-:Y:S01]  /*d7d0*/  HMMA.16816.F32.BF16 R48, R24, R52.reuse, R64 ;  /* 0x000000341830723c */ /* 0x080fe20000041840 */
[----:B------:R2:W-:Y:S07]  /*d7e0*/  MUFU.TANH R120, R2 ;  /* 0x0000000200787308 */ /* 0x0005ee0000002400 */
[----:B------:R-:W-:Y:S01]  /*d7f0*/  HMMA.16816.F32.BF16 R64, R12, R52, R68 ;  /* 0x000000340c40723c */ /* 0x000fe20000041844 */
[----:B--2---:R-:W-:-:S04]  /*d800*/  FMUL.FTZ R2, R44, c[0x0][0x320] ;  /* 0x0000c8002c027a20 */ /* 0x004fc80000410000 */
[----:B------:R2:W-:Y:S11]  /*d810*/  MUFU.TANH R121, R2 ;  /* 0x0000000200797308 */ /* 0x0005f60000002400 */
[-C--:B-1----:R-:W-:Y:S01]  /*d820*/  HMMA.16816.F32.BF16 R68, R20, R40.reuse, R48 ;  /* 0x000000281444723c */ /* 0x082fe20000041830 */
[----:B------:R-:W1:Y:S07]  /*d830*/  LDSM.16.M88.4 R48, [R221+0x1800] ;  /* 0x00180000dd30783b */ /* 0x000e6e0000000200 */
[----:B------:R-:W-:Y:S01]  /*d840*/  HMMA.16816.F32.BF16 R76, R8, R40, R64 ;  /* 0x00000028084c723c */ /* 0x000fe20000041840 */
[----:B--2---:R-:W-:-:S04]  /*d850*/  FMUL.FTZ R2, R45, c[0x0][0x320] ;  /* 0x0000c8002d027a20 */ /* 0x004fc80000410000 */
[----:B------:R2:W-:Y:S02]  /*d860*/  MUFU.TANH R119, R2 ;  /* 0x0000000200777308 */ /* 0x0005e40000002400 */
[----:B--2---:R-:W-:-:S06]  /*d870*/  FMUL.FTZ R2, R46, c[0x0][0x320] ;  /* 0x0000c8002e027a20 */ /* 0x004fcc0000410000 */
[----:B------:R2:W-:Y:S01]  /*d880*/  MUFU.TANH R118, R2 ;  /* 0x0000000200767308 */ /* 0x0005e20000002400 */
[----:B-1----:R-:W-:Y:S08]  /*d890*/  HMMA.16816.F32.BF16 R64, R16, R48, R84 ;  /* 0x000000301040723c */ /* 0x002ff00000041854 */
[----:B------:R-:W-:Y:S01]  /*d8a0*/  HMMA.16816.F32.BF16 R84, R36, R90, R128 ;  /* 0x0000005a2454723c */ /* 0x000fe20000041880 */
[----:B--2---:R-:W-:-:S02]  /*d8b0*/  FMUL.FTZ R2, R47, c[0x0][0x320] ;  /* 0x0000c8002f027a20 */ /* 0x004fc40000410000 */
        /* <DEDUP_REMOVED lines=56> */
[----:B------:R1:W-:Y:S03]  /*dc40*/  MUFU.TANH R83, R2 ;  /* 0x0000000200537308 */ /* 0x0003e60000002400 */
        /* <DEDUP_REMOVED lines=53> */
[----:B------:R2:W-:Y:S03]  /*dfa0*/  MUFU.TANH R38, R3 ;  /* 0x0000000300267308 */ /* 0x0005e60000002400 */
[----:B------:R-:W-:-:S02]  /*dfb0*/  ISETP.GT.AND P0, PT, R2, RZ, PT ;  /* 0x000000ff0200720c */ /* 0x000fc40003f04270 */
[----:B------:R-:W-:Y:S01]  /*dfc0*/  ISETP.GT.AND P2, PT, R2, 0x1, PT ;  /* 0x000000010200780c */ /* 0x000fe20003f44270 */
[----:B-1----:R-:W-:Y:S01]  /*dfd0*/  FMUL.FTZ R5, R18, c[0x0][0x320] ;  /* 0x0000c80012057a20 */ /* 0x002fe20000410000 */
[C---:B------:R-:W-:Y:S02]  /*dfe0*/  ISETP.GT.AND P3, PT, R2.reuse, 0x8, PT ;  /* 0x000000080200780c */ /* 0x040fe40003f64270 */
[----:B------:R-:W-:Y:S01]  /*dff0*/  FSEL R16, R149, -INF , P0 ;  /* 0xff80000095107808 */ /* 0x000fe20000000000 */
[----:B------:R1:W1:Y:S01]  /*e000*/  MUFU.TANH R7, R5 ;  /* 0x0000000500077308 */ /* 0x0002620000002400 */
[----:B----4-:R-:W-:Y:S02]  /*e010*/  FSEL R17, R123, -INF , P2 ;  /* 0xff8000007b117808 */ /* 0x010fe40001000000 */
[----:B------:R-:W-:Y:S02]  /*e020*/  ISETP.GT.AND P4, PT, R2, 0x9, PT ;  /* 0x000000090200780c */ /* 0x000fe40003f84270 */
[----:B------:R-:W-:Y:S01]  /*e030*/  FSEL R18, R116, -INF , P3 ;  /* 0xff80000074127808 */ /* 0x000fe20001800000 */
[----:B--2---:R-:W-:Y:S01]  /*e040*/  FMUL.FTZ R3, R19, c[0x0][0x320] ;  /* 0x0000c80013037a20 */ /* 0x004fe20000410000 */
[----:B------:R-:W-:-:S02]  /*e050*/  ISETP.GT.AND P1, PT, R2, 0x10, PT ;  /* 0x000000100200780c */ /* 0x000fc40003f24270 */
[----:B------:R-:W-:Y:S01]  /*e060*/  FSEL R19, R114, -INF , P4 ;  /* 0xff80000072137808 */ /* 0x000fe20002000000 */
[----:B------:R2:W-:Y:S01]  /*e070*/  MUFU.TANH R8, R3 ;  /* 0x0000000300087308 */ /* 0x0005e20000002400 */
[----:B------:R-:W-:Y:S02]  /*e080*/  FSEL R36, R122, -INF , P0 ;  /* 0xff8000007a247808 */ /* 0x000fe40000000000 */
[----:B------:R-:W-:Y:S02]  /*e090*/  FSEL R47, R151, -INF , P0 ;  /* 0xff800000972f7808 */ /* 0x000fe40000000000 */
[----:B------:R-:W-:Y:S01]  /*e0a0*/  FSEL R41, R153, -INF , P0 ;  /* 0xff80000099297808 */ /* 0x000fe20000000000 */
[----:B-1----:R-:W-:Y:S01]  /*e0b0*/  FMUL.FTZ R5, R30, c[0x0][0x320] ;  /* 0x0000c8001e057a20 */ /* 0x002fe20000410000 */
[----:B------:R-:W-:Y:S02]  /*e0c0*/  ISETP.GT.AND P0, PT, R2, 0x11, PT ;  /* 0x000000110200780c */ /* 0x000fe40003f04270 */
[----:B---3--:R-:W-:-:S02]  /*e0d0*/  FSEL R52, R97, -INF , P1 ;  /* 0xff80000061347808 */ /* 0x008fc40000800000 */
[----:B------:R-:W-:Y:S02]  /*e0e0*/  FSEL R39, R113, -INF , P3 ;  /* 0xff80000071277808 */ /* 0x000fe40001800000 */
[----:B------:R-:W-:Y:S02]  /*e0f0*/  FSEL R48, R118, -INF , P3 ;  /* 0xff80000076307808 */ /* 0x000fe40001800000 */
[----:B------:R-:W-:Y:S01]  /*e100*/  FSEL R44, R121, -INF , P3 ;  /* 0xff800000792c7808 */ /* 0x000fe20001800000 */
[----:B--2---:R-:W-:Y:S01]  /*e110*/  FMUL.FTZ R3, R32, c[0x0][0x320] ;  /* 0x0000c80020037a20 */ /* 0x004fe20000410000 */
[----:B------:R-:W-:Y:S02]  /*e120*/  ISETP.GT.AND P3, PT, R2, 0x18, PT ;  /* 0x000000180200780c */ /* 0x000fe40003f64270 */
[----:B------:R-:W-:Y:S01]  /*e130*/  FSEL R54, R96, -INF , P0 ;  /* 0xff80000060367808 */ /* 0x000fe20000000000 */
[----:B------:R1:W-:Y:S01]  /*e140*/  MUFU.TANH R32, R3 ;  /* 0x0000000300207308 */ /* 0x0003e20000002400 */
[----:B------:R-:W-:-:S02]  /*e150*/  FSEL R40, R99, -INF , P4 ;  /* 0xff80000063287808 */ /* 0x000fc40002000000 */
[----:B------:R-:W-:Y:S02]  /*e160*/  FSEL R49, R117, -INF , P4 ;  /* 0xff80000075317808 */ /* 0x000fe40002000000 */
[----:B------:R-:W-:Y:S02]  /*e170*/  FSEL R45, R119, -INF , P4 ;  /* 0xff800000772d7808 */ /* 0x000fe40002000000 */
[----:B------:R-:W-:Y:S02]  /*e180*/  FSEL R105, R53, -INF , P3 ;  /* 0xff80000035697808 */ /* 0x000fe40001800000 */
[----:B------:R-:W-:Y:S02]  /*e190*/  ISETP.GT.AND P4, PT, R2, 0x19, PT ;  /* 0x000000190200780c */ /* 0x000fe40003f84270 */
[----:B------:R-:W-:Y:S02]  /*e1a0*/  FSEL R53, R83, -INF , P3 ;  /* 0xff80000053357808 */ /* 0x000fe40001800000 */
[----:B------:R-:W-:-:S02]  /*e1b0*/  FSEL R101, R88, -INF , P0 ;  /* 0xff80000058657808 */ /* 0x000fc40000000000 */
[----:B------:R-:W-:Y:S01]  /*e1c0*/  FSEL R144, R98, -INF , P0 ;  /* 0xff80000062907808 */ /* 0x000fe20000000000 */
[----:B-1----:R-:W-:Y:S01]  /*e1d0*/  FMUL.FTZ R3, R28, c[0x0][0x320] ;  /* 0x0000c8001c037a20 */ /* 0x002fe20000410000 */
[----:B------:R-:W-:Y:S01]  /*e1e0*/  FSEL R132, R132, -INF , P0 ;  /* 0xff80000084847808 */ /* 0x000fe20000000000 */
[----:B------:R1:W-:Y:S01]  /*e1f0*/  MUFU.TANH R28, R5 ;  /* 0x00000005001c7308 */ /* 0x0003e20000002400 */
[----:B------:R-:W-:Y:S02]  /*e200*/  FSEL R37, R120, -INF , P2 ;  /* 0xff80000078257808 */ /* 0x000fe40001000000 */
[----:B------:R-:W-:Y:S02]  /*e210*/  FSEL R46, R150, -INF , P2 ;  /* 0xff800000962e7808 */ /* 0x000fe40001000000 */
[----:B------:R-:W-:Y:S02]  /*e220*/  FSEL R42, R152, -INF , P2 ;  /* 0xff800000982a7808 */ /* 0x000fe40001000000 */
[C---:B------:R-:W-:Y:S01]  /*e230*/  ISETP.GT.AND P0, PT, R2.reuse, 0x28, PT ;  /* 0x000000280200780c */ /* 0x040fe20003f04270 */
[----:B------:R2:W3:Y:S01]  /*e240*/  MUFU.TANH R11, R3 ;  /* 0x00000003000b7308 */ /* 0x0004e20000002400 */
[----:B------:R-:W-:-:S02]  /*e250*/  ISETP.GT.AND P2, PT, R2, 0x20, PT ;  /* 0x000000200200780c */ /* 0x000fc40003f44270 */
[----:B------:R-:W-:Y:S02]  /*e260*/  FSEL R55, R82, -INF , P4 ;  /* 0xff80000052377808 */ /* 0x000fe40002000000 */
[----:B------:R-:W-:Y:S02]  /*e270*/  FSEL R100, R89, -INF , P1 ;  /* 0xff80000059647808 */ /* 0x000fe40000800000 */
[----:B------:R-:W-:Y:S01]  /*e280*/  FSEL R135, R135, -INF , P1 ;  /* 0xff80000087877808 */ /* 0x000fe20000800000 */
[----:B-1----:R-:W-:Y:S01]  /*e290*/  FMUL.FTZ R5, R12, c[0x0][0x320] ;  /* 0x0000c8000c057a20 */ /* 0x002fe20000410000 */
[----:B------:R-:W-:Y:S01]  /*e2a0*/  FSEL R107, R112, -INF , P1 ;  /* 0xff800000706b7808 */ /* 0x000fe20000800000 */
[----:B------:R1:W4:Y:S01]  /*e2b0*/  MUFU.TANH R12, R6 ;  /* 0x00000006000c7308 */ /* 0x0003220000002400 */
[----:B------:R-:W-:Y:S02]  /*e2c0*/  FSEL R176, R7, -INF , P0 ;  /* 0xff80000007b07808 */ /* 0x000fe40000000000 */
[----:B------:R-:W-:-:S02]  /*e2d0*/  ISETP.GT.AND P1, PT, R2, 0x21, PT ;  /* 0x000000210200780c */ /* 0x000fc40003f24270 */
[----:B------:R-:W-:Y:S02]  /*e2e0*/  FSEL R173, R72, -INF , P2 ;  /* 0xff80000048ad7808 */ /* 0x000fe40001000000 */
[----:B--2---:R-:W-:Y:S01]  /*e2f0*/  FMNMX.FTZ R3, R16, R17, !PT ;  /* 0x0000001110037209 */ /* 0x004fe20007810000 */
[----:B------:R2:W2:Y:S01]  /*e300*/  MUFU.TANH R7, R5 ;  /* 0x0000000500077308 */ /* 0x0004a20000002400 */
[----:B------:R-:W-:Y:S02]  /*e310*/  FSEL R172, R68, -INF , P1 ;  /* 0xff80000044ac7808 */ /* 0x000fe40000800000 */
        /* <DEDUP_REMOVED lines=10> */
[----:B--2---:R-:W-:Y:S02]  /*e3c0*/  FMNMX.FTZ R5, R36, R37, !PT ;  /* 0x0000002524057209 */ /* 0x004fe40007810000 */
[----:B------:R-:W-:Y:S02]  /*e3d0*/  FMNMX.FTZ R3, R53, R3, !PT ;  /* 0x0000000335037209 */ /* 0x000fe40007810000 */
[----:B------:R-:W-:Y:S01]  /*e3e0*/  FMNMX.FTZ R5, R39, R5, !PT ;  /* 0x0000000527057209 */ /* 0x000fe20007810000 */
[----:B------:R-:W-:Y:S01]  /*e3f0*/  MUFU.TANH R13, R13 ;  /* 0x0000000d000d7308 */ /* 0x000fe20000002400 */
[----:B------:R-:W-:-:S02]  /*e400*/  FMNMX.FTZ R3, R55, R3, !PT ;  /* 0x0000000337037209 */ /* 0x000fc40007810000 */
[----:B------:R-:W-:Y:S02]  /*e410*/  FSEL R161, R161, -INF , P4 ;  /* 0xff800000a1a17808 */ /* 0x000fe40002000000 */
[----:B------:R-:W-:Y:S02]  /*e420*/  FMNMX.FTZ R3, R173, R3, !PT ;  /* 0x00000003ad037209 */ /* 0x000fe40007810000 */
[----:B------:R-:W-:Y:S02]  /*e430*/  FSEL R133, R133, -INF , P4 ;  /* 0xff80000085857808 */ /* 0x000fe40002000000 */
[----:B------:R-:W-:Y:S02]  /*e440*/  FSEL R175, R65, -INF , P2 ;  /* 0xff80000041af7808 */ /* 0x000fe40001000000 */
[----:B------:R-:W-:Y:S02]  /*e450*/  FSEL R191, R74, -INF , P2 ;  /* 0xff8000004abf7808 */ /* 0x000fe40001000000 */
[----:B------:R-:W-:-:S02]  /*e460*/  FSEL R184, R81, -INF , P2 ;  /* 0xff80000051b87808 */ /* 0x000fc40001000000 */
[----:B------:R-:W-:Y:S02]  /*e470*/  FSEL R174, R64, -INF , P1 ;  /* 0xff80000040ae7808 */ /* 0x000fe40000800000 */
[----:B------:R-:W-:Y:S02]  /*e480*/  FSEL R190, R73, -INF , P1 ;  /* 0xff80000049be7808 */ /* 0x000fe40000800000 */
[----:B------:R-:W-:Y:S02]  /*e490*/  FSEL R186, R75, -INF , P1 ;  /* 0xff8000004bba7808 */ /* 0x000fe40000800000 */
[C---:B------:R-:W-:Y:S02]  /*e4a0*/  ISETP.GT.AND P5, PT, R2.reuse, 0x29, PT ;  /* 0x000000290200780c */ /* 0x040fe40003fa4270 */
[C---:B------:R-:W-:Y:S02]  /*e4b0*/  ISETP.GT.AND P4, PT, R2.reuse, 0x30, PT ;  /* 0x000000300200780c */ /* 0x040fe40003f84270 */
[----:B------:R-:W-:-:S02]  /*e4c0*/  ISETP.GT.AND P3, PT, R2, 0x31, PT ;  /* 0x000000310200780c */ /* 0x000fc40003f64270 */
[C---:B------:R-:W-:Y:S02]  /*e4d0*/  ISETP.GT.AND P2, PT, R2.reuse, 0x38, PT ;  /* 0x000000380200780c */ /* 0x040fe40003f44270 */
[----:B------:R-:W-:Y:S02]  /*e4e0*/  ISETP.GT.AND P1, PT, R2, 0x39, PT ;  /* 0x000000390200780c */ /* 0x000fe40003f24270 */
[----:B------:R-:W-:Y:S02]  /*e4f0*/  FSEL R163, R9, -INF , P0 ;  /* 0xff80000009a37808 */ /* 0x000fe40000000000 */
[----:B------:R-:W-:Y:S02]  /*e500*/  FMNMX.FTZ R2, R172, R3, !PT ;  /* 0x00000003ac027209 */ /* 0x000fe40007810000 */
[----:B------:R-:W-:Y:S01]  /*e510*/  FMNMX.FTZ R3, R40, R5, !PT ;  /* 0x0000000528037209 */ /* 0x000fe20007810000 */
[----:B------:R-:W-:Y:S01]  /*e520*/  FMUL.FTZ R5, R31, c[0x0][0x320] ;  /* 0x0000c8001f057a20 */ /* 0x000fe20000410000 */
[----:B------:R-:W-:-:S02]  /*e530*/  FSEL R162, R10, -INF , P5 ;  /* 0xff8000000aa27808 */ /* 0x000fc40002800000 */
[----:B------:R-:W-:Y:S02]  /*e540*/  FMNMX.FTZ R2, R163, R2, !PT ;  /* 0x00000002a3027209 */ /* 0x000fe40007810000 */
[----:B------:R-:W-:Y:S02]  /*e550*/  FMNMX.FTZ R3, R100, R3, !PT ;  /* 0x0000000364037209 */ /* 0x000fe40007810000 */
[----:B---3--:R-:W-:Y:S02]  /*e560*/  FSEL R205, R11, -INF , P4 ;  /* 0xff8000000bcd7808 */ /* 0x008fe40002000000 */
[----:B------:R-:W-:Y:S01]  /*e570*/  FMNMX.FTZ R2, R162, R2, !PT ;  /* 0x00000002a2027209 */ /* 0x000fe20007810000 */
[----:B------:R2:W3:Y:S01]  /*e580*/  MUFU.TANH R11, R5 ;  /* 0x00000005000b7308 */ /* 0x0004e20000002400 */
[----:B------:R-:W-:Y:S02]  /*e590*/  FMNMX.FTZ R3, R101, R3, !PT ;  /* 0x0000000365037209 */ /* 0x000fe40007810000 */
[----:B----4-:R-:W-:-:S02]  /*e5a0*/  FSEL R210, R12, -INF , P3 ;  /* 0xff8000000cd27808 */ /* 0x010fc40001800000 */
[----:B------:R-:W-:Y:S02]  /*e5b0*/  FMNMX.FTZ R2, R205, R2, !PT ;  /* 0x00000002cd027209 */ /* 0x000fe40007810000 */
[----:B------:R-:W-:Y:S02]  /*e5c0*/  FMNMX.FTZ R3, R105, R3, !PT ;  /* 0x0000000369037209 */ /* 0x000fe40007810000 */
[----:B------:R-:W-:Y:S02]  /*e5d0*/  FSEL R211, R7, -INF , P2 ;  /* 0xff80000007d37808 */ /* 0x000fe40001000000 */
        /* <DEDUP_REMOVED lines=9> */
[----:B------:R-:W-:Y:S01]  /*e670*/  FSEL R179, R8, -INF , P5 ;  /* 0xff80000008b37808 */ /* 0x000fe20002800000 */
[----:B------:R-:W4:Y:S01]  /*e680*/  SHFL.BFLY PT, R7, R6, 0x2, 0x1f ;  /* 0x0c401f0006077f89 */ /* 0x000f2200000e0000 */
[----:B------:R-:W-:Y:S02]  /*e690*/  FMNMX.FTZ R2, R176, R2, !PT ;  /* 0x00000002b0027209 */ /* 0x000fe40007810000 */
[----:B------:R-:W-:-:S02]  /*e6a0*/  FMNMX.FTZ R3, R41, R42, !PT ;  /* 0x0000002a29037209 */ /* 0x000fc40007810000 */
[----:B------:R-:W-:Y:S02]  /*e6b0*/  FSEL R200, R28, -INF , P4 ;  /* 0xff8000001cc87808 */ /* 0x000fe40002000000 */
[----:B------:R-:W-:Y:S02]  /*e6c0*/  FMNMX.FTZ R2, R179, R2, !PT ;  /* 0x00000002b3027209 */ /* 0x000fe40007810000 */
[----:B------:R-:W-:Y:S01]  /*e6d0*/  FMNMX.FTZ R3, R44, R3, !PT ;  /* 0x000000032c037209 */ /* 0x000fe20007810000 */
[----:B-1----:R-:W-:Y:S01]  /*e6e0*/  FMUL.FTZ R5, R15, c[0x0][0x320] ;  /* 0x0000c8000f057a20 */ /* 0x002fe20000410000 */
[----:B---3--:R-:W-:Y:S02]  /*e6f0*/  FSEL R203, R11, -INF , P3 ;  /* 0xff8000000bcb7808 */ /* 0x008fe40001800000 */
[----:B------:R-:W-:Y:S01]  /*e700*/  FMNMX.FTZ R2, R200, R2, !PT ;  /* 0x00000002c8027209 */ /* 0x000fe20007810000 */
[----:B------:R1:W3:Y:S01]  /*e710*/  MUFU.TANH R8, R5 ;  /* 0x0000000500087308 */ /* 0x0002e20000002400 */
[----:B------:R-:W-:-:S02]  /*e720*/  FMNMX.FTZ R3, R45, R3, !PT ;  /* 0x000000032d037209 */ /* 0x000fc40007810000 */
[----:B--2---:R-:W-:Y:S02]  /*e730*/  FSEL R201, R10, -INF , P2 ;  /* 0xff8000000ac97808 */ /* 0x004fe40001000000 */
[----:B------:R-:W-:Y:S02]  /*e740*/  FMNMX.FTZ R2, R203, R2, !PT ;  /* 0x00000002cb027209 */ /* 0x000fe40007810000 */
[----:B------:R-:W-:Y:S02]  /*e750*/  FMNMX.FTZ R3, R107, R3, !PT ;  /* 0x000000036b037209 */ /* 0x000fe40007810000 */
[----:B------:R-:W-:Y:S02]  /*e760*/  FMNMX.FTZ R2, R201, R2, !PT ;  /* 0x00000002c9027209 */ /* 0x000fe40007810000 */
[----:B------:R-:W-:Y:S02]  /*e770*/  FMNMX.FTZ R3, R132, R3, !PT ;  /* 0x0000000384037209 */ /* 0x000fe40007810000 */
[----:B----4-:R-:W-:-:S02]  /*e780*/  FMNMX.FTZ R6, R6, R7, !PT ;  /* 0x0000000706067209 */ /* 0x010fc40007810000 */
[----:B------:R-:W-:Y:S01]  /*e790*/  FMNMX.FTZ R3, R134, R3, !PT ;  /* 0x0000000386037209 */ /* 0x000fe20007810000 */
[----:B-1----:R-:W-:Y:S01]  /*e7a0*/  FMUL.FTZ R5, R34, c[0x0][0x320] ;  /* 0x0000c80022057a20 */ /* 0x002fe20000410000 */
[----:B---3--:R-:W-:Y:S01]  /*e7b0*/  FSEL R209, R8, -INF , P1 ;  /* 0xff80000008d17808 */ /* 0x008fe20000800000 */
[----:B------:R-:W-:Y:S01]  /*e7c0*/  FMUL.FTZ R8, R24, c[0x0][0x320] ;  /* 0x0000c80018087a20 */ /* 0x000fe20000410000 */
[----:B------:R-:W-:Y:S01]  /*e7d0*/  FSEL R187, R51, -INF , P0 ;  /* 0xff80000033bb7808 */ /* 0x000fe20000000000 */
[----:B------:R1:W2:Y:S01]  /*e7e0*/  MUFU.TANH R9, R5 ;  /* 0x0000000500097308 */ /* 0x0002a20000002400 */
[----:B------:R-:W3:Y:S01]  /*e7f0*/  SHFL.BFLY PT, R102, R6, 0x1, 0x1f ;  /* 0x0c201f0006667f89 */ /* 0x000ee200000e0000 */
[----:B------:R-:W-:Y:S02]  /*e800*/  FSEL R185, R50, -INF , P5 ;  /* 0xff80000032b97808 */ /* 0x000fe40002800000 */
[----:B------:R-:W-:Y:S02]  /*e810*/  FSEL R206, R32, -INF , P4 ;  /* 0xff80000020ce7808 */ /* 0x000fe40002000000 */
[----:B------:R-:W-:-:S02]  /*e820*/  FSEL R189, R43, -INF , P0 ;  /* 0xff8000002bbd7808 */ /* 0x000fc40000000000 */
[----:B------:R4:W3:Y:S01]  /*e830*/  MUFU.TANH R12, R8 ;  /* 0x00000008000c7308 */ /* 0x0008e20000002400 */
[----:B------:R-:W-:Y:S02]  /*e840*/  ISETP.GE.AND P0, PT, R165, 0x41, PT ;  /* 0x00000041a500780c */ /* 0x000fe40003f06270 */
[----:B------:R-:W-:Y:S02]  /*e850*/  FSEL R188, R38, -INF , P5 ;  /* 0xff80000026bc7808 */ /* 0x000fe40002800000 */
[----:B------:R-:W-:Y:S02]  /*e860*/  FSEL R214, R26, -INF , P2 ;  /* 0xff8000001ad67808 */ /* 0x000fe40001000000 */
[----:B------:R-:W-:Y:S01]  /*e870*/  FSEL R213, R13, -INF , P1 ;  /* 0xff8000000dd57808 */ /* 0x000fe20000800000 */
[----:B-1----:R-:W-:Y:S01]  /*e880*/  FMUL.FTZ R5, R33, c[0x0][0x320] ;  /* 0x0000c80021057a20 */ /* 0x002fe20000410000 */
[----:B--2---:R-:W-:Y:S01]  /*e890*/  FSEL R234, R9, -INF , P4 ;  /* 0xff80000009ea7808 */ /* 0x004fe20002000000 */
[----:B------:R-:W-:Y:S01]  /*e8a0*/  BAR.SYNC.DEFER_BLOCKING 0x0 ;  /* 0x0000000000007b1d */ /* 0x000fe20000010000 */
[----:B------:R-:W-:-:S02]  /*e8b0*/  ISETP.NE.AND P4, PT, R159, RZ, PT ;  /* 0x000000ff9f00720c */ /* 0x000fc40003f85270 */
[----:B------:R-:W-:-:S03]  /*e8c0*/  ISETP.NE.AND P5, PT, R164, RZ, PT ;  /* 0x000000ffa400720c */ /* 0x000fc60003fa5270 */
[----:B------:R1:W2:Y:S01]  /*e8d0*/  MUFU.TANH R11, R5 ;  /* 0x00000005000b7308 */ /* 0x0002a20000002400 */
[----:B----4-:R-:W-:Y:S01]  /*e8e0*/  FMUL.FTZ R8, R25, c[0x0][0x320] ;  /* 0x0000c80019087a20 */ /* 0x010fe20000410000 */
[----:B---3--:R-:W-:Y:S02]  /*e8f0*/  FSEL R215, R12, -INF , P2 ;  /* 0xff8000000cd77808 */ /* 0x008fe40001000000 */
[----:B------:R-:W-:-:S04]  /*e900*/  FMNMX.FTZ R102, R6, R102, !PT ;  /* 0x0000006606667209 */ /* 0x000fc80007810000 */
[----:B------:R3:W4:Y:S01]  /*e910*/  MUFU.TANH R10, R8 ;  /* 0x00000008000a7308 */ /* 0x0007220000002400 */
[----:B------:R-:W-:Y:S01]  /*e920*/  FMUL.FTZ R12, R102, c[0x0][0x2d0] ;  /* 0x0000b400660c7a20 */ /* 0x000fe20000410000 */
[----:B-1----:R-:W-:Y:S02]  /*e930*/  FMNMX.FTZ R5, R209, R2, !PT ;  /* 0x00000002d1057209 */ /* 0x002fe40007810000 */
[----:B------:R-:W-:Y:S02]  /*e940*/  FMNMX.FTZ R2, R133, R3, !PT ;  /* 0x0000000385027209 */ /* 0x000fe40007810000 */
[----:B------:R-:W-:Y:S01]  /*e950*/  FMNMX.FTZ R3, R47, R46, !PT ;  /* 0x0000002e2f037209 */ /* 0x000fe20007810000 */
[----:B------:R-:W1:Y:S01]  /*e960*/  SHFL.BFLY PT, R7, R5, 0x2, 0x1f ;  /* 0x0c401f0005077f89 */ /* 0x000e6200000e0000 */
[----:B------:R-:W-:Y:S02]  /*e970*/  FMNMX.FTZ R2, R184, R2, !PT ;  /* 0x00000002b8027209 */ /* 0x000fe40007810000 */
[----:B------:R-:W-:Y:S01]  /*e980*/  FMNMX.FTZ R3, R48, R3, !PT ;  /* 0x0000000330037209 */ /* 0x000fe20007810000 */
[----:B---3--:R-:W-:Y:S01]  /*e990*/  FMUL.FTZ R8, R35, c[0x0][0x320] ;  /* 0x0000c80023087a20 */ /* 0x008fe20000410000 */
[----:B------:R-:W-:-:S02]  /*e9a0*/  FMNMX.FTZ R2, R186, R2, !PT ;  /* 0x00000002ba027209 */ /* 0x000fc40007810000 */
[----:B------:R-:W-:Y:S02]  /*e9b0*/  FMNMX.FTZ R3, R49, R3, !PT ;  /* 0x0000000331037209 */ /* 0x000fe40007810000 */
[----:B------:R-:W-:Y:S02]  /*e9c0*/  FMNMX.FTZ R2, R187, R2, !PT ;  /* 0x00000002bb027209 */ /* 0x000fe40007810000 */
[----:B------:R-:W-:Y:S02]  /*e9d0*/  FMNMX.FTZ R3, R135, R3, !PT ;  /* 0x0000000387037209 */ /* 0x000fe40007810000 */
[----:B------:R-:W-:Y:S02]  /*e9e0*/  FMNMX.FTZ R2, R185, R2, !PT ;  /* 0x00000002b9027209 */ /* 0x000fe40007810000 */
[----:B------:R-:W-:Y:S02]  /*e9f0*/  FMNMX.FTZ R3, R144, R3, !PT ;  /* 0x0000000390037209 */ /* 0x000fe40007810000 */
[----:B--2---:R-:W-:-:S02]  /*ea00*/  FSEL R15, R11, -INF , P3 ;  /* 0xff8000000b0f7808 */ /* 0x004fc40001800000 */
[----:B------:R-:W-:Y:S01]  /*ea10*/  FMNMX.FTZ R2, R206, R2, !PT ;  /* 0x00000002ce027209 */ /* 0x000fe20007810000 */
[----:B------:R2:W3:Y:S01]  /*ea20*/  MUFU.TANH R11, R8 ;  /* 0x00000008000b7308 */ /* 0x0004e20000002400 */
[----:B------:R-:W-:Y:S02]  /*ea30*/  FMNMX.FTZ R3, R160, R3, !PT ;  /* 0x00000003a0037209 */ /* 0x000fe40007810000 */
[----:B------:R-:W-:Y:S02]  /*ea40*/  FMNMX.FTZ R2, R15, R2, !PT ;  /* 0x000000020f027209 */ /* 0x000fe40007810000 */
[----:B-1----:R-:W-:Y:S02]  /*ea50*/  FMNMX.FTZ R9, R5, R7, !PT ;  /* 0x0000000705097209 */ /* 0x002fe40007810000 */
        /* <DEDUP_REMOVED lines=9> */
[----:B--2---:R-:W1:Y:S01]  /*eaf0*/  SHFL.BFLY PT, R8, R10, 0x2, 0x1f ;  /* 0x0c401f000a087f89 */ /* 0x004e6200000e0000 */
        /* <DEDUP_REMOVED lines=35> */
[----:B----4-:R-:W-:-:S03]  /*ed30*/  FMUL.FTZ R3, R2, c[0x0][0x2d0] ;  /* 0x0000b40002037a20 */ /* 0x010fc60000410000 */
[----:B------:R4:W-:Y:S02]  /*ed40*/  @P0 LDGSTS.E.BYPASS.LTC128B.128 [R233+0x5900], [R8.64+0x80], !P5 ;  /* 0x0590008008e90fae */ /* 0x0009e4000e901d46 */
[----:B------:R-:W-:Y:S02]  /*ed50*/  FSEL R3, R3, RZ, P1 ;  /* 0x000000ff03037208 */ /* 0x000fe40000800000 */
[----:B------:R-:W-:Y:S01]  /*ed60*/  LDSM.16.MT88.4 R24, [R217+0x100] ;  /* 0x00010000d918783b */ /* 0x000fe20000004200 */
[----:B---3--:R-:W-:Y:S02]  /*ed70*/  FMNMX.FTZ R104, R10, R14, !PT ;  /* 0x0000000e0a687209 */ /* 0x008fe40007810000 */
[----:B-1----:R-:W-:Y:S01]  /*ed80*/  FMNMX.FTZ R4, R5, R13, !PT ;  /* 0x0000000d05047209 */ /* 0x002fe20007810000 */
[--C-:B------:R-:W-:Y:S01]  /*ed90*/  FFMA.FTZ R6, R37, c[0x0][0x2d0], -R3.reuse ;  /* 0x0000b40025067a23 */ /* 0x100fe20000010803 */
[----:B------:R-:W-:Y:S01]  /*eda0*/  LDSM.16.MT88.4 R16, [R218+0x100] ;  /* 0x00010000da10783b */ /* 0x000fe20000004200 */
[--C-:B------:R-:W-:Y:S01]  /*edb0*/  FFMA.FTZ R0, R39, c[0x0][0x2d0], -R3.reuse ;  /* 0x0000b40027007a23 */ /* 0x100fe20000010803 */
[----:B------:R-:W-:Y:S01]  /*edc0*/  FSETP.NEU.FTZ.AND P1, PT, R104, -INF , PT ;  /* 0xff8000006800780b */ /* 0x000fe20003f3d000 */
[----:B------:R1:W-:Y:S01]  /*edd0*/  MUFU.EX2 R243, R6 ;  /* 0x0000000600f37308 */ /* 0x0003e20000000800 */
[--C-:B--2---:R-:W-:Y:S01]  /*ede0*/  FFMA.FTZ R11, R36, c[0x0][0x2d0], -R3.reuse ;  /* 0x0000b400240b7a23 */ /* 0x104fe20000010803 */
        /* <DEDUP_REMOVED lines=73> */
[----:B------:R-:W-:Y:S07]  /*f280*/  LDSM.16.MT88.4 R28, [R218+0x1500] ;  /* 0x00150000da1c783b */ /* 0x000fee0000004200 */
[----:B------:R-:W-:Y:S01]  /*f290*/  HMMA.16816.F32.BF16 R152, R8, R34, RZ ;  /* 0x000000220898723c */ /* 0x000fe200000418ff */
[----:B------:R-:W1:Y:S01]  /*f2a0*/  LDSM.16.MT88.4 R32, [R217+0x2500] ;  /* 0x00250000d920783b */ /* 0x000e620000004200 */
[----:B---3--:R-:W-:-:S06]  /*f2b0*/  FFMA.FTZ R4, R100, c[0x0][0x2d0], -R3 ;  /* 0x0000b40064047a23 */ /* 0x008fcc0000010803 */
[C---:B------:R-:W-:Y:S01]  /*f2c0*/  HMMA.16816.F32.BF16 R44, R8.reuse, R36, RZ ;  /* 0x00000024082c723c */ /* 0x040fe200000418ff */
[----:B----4-:R-:W-:Y:S01]  /*f2d0*/  F2FP.BF16.PACK_AB R6, R235, R236 ;  /* 0x000000eceb06723e */ /* 0x010fe200000010ff */
[----:B------:R3:W-:Y:S06]  /*f2e0*/  MUFU.EX2 R224, R4 ;  /* 0x0000000400e07308 */ /* 0x0007ec0000000800 */
[----:B------:R-:W-:Y:S01]  /*f2f0*/  HMMA.16816.F32.BF16 R156, R8, R38, RZ ;  /* 0x00000026089c723c */ /* 0x000fe200000418ff */
[----:B------:R-:W-:Y:S06]  /*f300*/  LDSM.16.MT88.4 R36, [R218+0x2900] ;  /* 0x00290000da24783b */ /* 0x000fec0000004200 */
[----:B------:R-:W-:-:S02]  /*f310*/  FFMA.FTZ R8, R134, c[0x0][0x2d0], -R0 ;  /* 0x0000b40086087a23 */ /* 0x000fc40000010800 */
[----:B------:R-:W-:Y:S02]  /*f320*/  FADD.FTZ R9, R229, R228 ;  /* 0x000000e4e5097221 */ /* 0x000fe40000010000 */
[----:B------:R4:W-:Y:S01]  /*f330*/  MUFU.EX2 R204, R8 ;  /* 0x0000000800cc7308 */ /* 0x0009e20000000800 */
[----:B---3--:R-:W-:Y:S02]  /*f340*/  FFMA.FTZ R4, R101, c[0x0][0x2d0], -R3 ;  /* 0x0000b40065047a23 */ /* 0x008fe40000010803 */
[----:B------:R-:W-:-:S05]  /*f350*/  FADD.FTZ R11, R231, R9 ;  /* 0x00000009e70b7221 */ /* 0x000fca0000010000 */
[----:B------:R3:W1:Y:S01]  /*f360*/  MUFU.EX2 R227, R4 ;  /* 0x0000000400e37308 */ /* 0x0006620000000800 */
[----:B----4-:R-:W-:-:S07]  /*f370*/  FFMA.FTZ R8, R133, c[0x0][0x2d0], -R0 ;  /* 0x0000b40085087a23 */ /* 0x010fce0000010800 */
[----:B------:R4:W-:Y:S01]  /*f380*/  MUFU.EX2 R202, R8 ;  /* 0x0000000800ca7308 */ /* 0x0009e20000000800 */
[----:B---3--:R-:W-:Y:S01]  /*f390*/  FFMA.FTZ R4, R105, c[0x0][0x2d0], -R3 ;  /* 0x0000b40069047a23 */ /* 0x008fe20000010803 */
[----:B-1----:R-:W-:-:S06]  /*f3a0*/  F2FP.BF16.PACK_AB R5, R227, R224 ;  /* 0x000000e0e305723e */ /* 0x002fcc00000010ff */
[----:B------:R1:W-:Y:S01]  /*f3b0*/  MUFU.EX2 R226, R4 ;  /* 0x0000000400e27308 */ /* 0x0003e20000000800 */
[----:B----4-:R-:W-:-:S07]  /*f3c0*/  FFMA.FTZ R8, R135, c[0x0][0x2d0], -R13 ;  /* 0x0000b40087087a23 */ /* 0x010fce000001080d */
[----:B------:R3:W-:Y:S01]  /*f3d0*/  MUFU.EX2 R198, R8 ;  /* 0x0000000800c67308 */ /* 0x0007e20000000800 */
[----:B-1----:R-:W-:-:S07]  /*f3e0*/  FFMA.FTZ R4, R106, c[0x0][0x2d0], -R3 ;  /* 0x0000b4006a047a23 */ /* 0x002fce0000010803 */
[----:B------:R1:W4:Y:S01]  /*f3f0*/  MUFU.EX2 R225, R4 ;  /* 0x0000000400e17308 */ /* 0x0003220000000800 */
[----:B---3--:R-:W-:-:S07]  /*f400*/  FFMA.FTZ R8, R144, c[0x0][0x2d0], -R13 ;  /* 0x0000b40090087a23 */ /* 0x008fce000001080d */
[----:B------:R3:W-:Y:S01]  /*f410*/  MUFU.EX2 R199, R8 ;  /* 0x0000000800c77308 */ /* 0x0007e20000000800 */
[----:B-1----:R-:W-:Y:S01]  /*f420*/  FFMA.FTZ R4, R107, c[0x0][0x2d0], -R0 ;  /* 0x0000b4006b047a23 */ /* 0x002fe20000010800 */
[----:B----4-:R-:W-:-:S06]  /*f430*/  F2FP.BF16.PACK_AB R7, R225, R226 ;  /* 0x000000e2e107723e */ /* 0x010fcc00000010ff */
[----:B------:R1:W-:Y:S01]  /*f440*/  MUFU.EX2 R208, R4 ;  /* 0x0000000400d07308 */ /* 0x0003e20000000800 */
[----:B---3--:R-:W-:-:S07]  /*f450*/  FFMA.FTZ R8, R160, c[0x0][0x2d0], -R13 ;  /* 0x0000b400a0087a23 */ /* 0x008fce000001080d */
[----:B------:R3:W-:Y:S01]  /*f460*/  MUFU.EX2 R197, R8 ;  /* 0x0000000800c57308 */ /* 0x0007e20000000800 */
[----:B-1----:R-:W-:-:S07]  /*f470*/  FFMA.FTZ R4, R132, c[0x0][0x2d0], -R0 ;  /* 0x0000b40084047a23 */ /* 0x002fce0000010800 */
[----:B------:R1:W4:Y:S01]  /*f480*/  MUFU.EX2 R207, R4 ;  /* 0x0000000400cf7308 */ /* 0x0003220000000800 */
[----:B---3--:R-:W-:-:S07]  /*f490*/  FFMA.FTZ R8, R161, c[0x0][0x2d0], -R13 ;  /* 0x0000b400a1087a23 */ /* 0x008fce000001080d */
[----:B------:R3:W3:Y:S01]  /*f4a0*/  MUFU.EX2 R196, R8 ;  /* 0x0000000800c47308 */ /* 0x0006e20000000800 */
[----:B-1----:R-:W-:-:S07]  /*f4b0*/  F2FP.BF16.PACK_AB R4, R237, R230 ;  /* 0x000000e6ed04723e */ /* 0x002fce00000010ff */
[----:B--2---:R-:W-:Y:S01]  /*f4c0*/  HMMA.16816.F32.BF16 R168, R4, R24, R120 ;  /* 0x0000001804a8723c */ /* 0x004fe20000041878 */
[----:B---3--:R-:W-:-:S07]  /*f4d0*/  FFMA.FTZ R8, R173, c[0x0][0x2d0], -R12 ;  /* 0x0000b400ad087a23 */ /* 0x008fce000001080c */
[C---:B------:R-:W-:Y:S01]  /*f4e0*/  HMMA.16816.F32.BF16 R164, R4.reuse, R20, R116 ;  /* 0x0000001404a4723c */ /* 0x040fe20000041874 */
        /* <DEDUP_REMOVED lines=16> */
[----:B-1----:R-:W-:-:S07]  /*f5f0*/  FFMA.FTZ R8, R175, c[0x0][0x2d0], -R3 ;  /* 0x0000b400af087a23 */ /* 0x002fce0000010803 */
[----:B------:R-:W-:Y:S01]  /*f600*/  HMMA.16816.F32.BF16 R84, R4, R42, R64 ;  /* 0x0000002a0454723c */ /* 0x000fe20000041840 */
[----:B------:R1:W-:Y:S06]  /*f610*/  MUFU.EX2 R178, R8 ;  /* 0x0000000800b27308 */ /* 0x0003ec0000000800 */
[----:B----4-:R-:W-:Y:S02]  /*f620*/  F2FP.BF16.PACK_AB R4, R207, R208 ;  /* 0x000000d0cf04723e */ /* 0x010fe400000010ff */
[----:B------:R-:W-:Y:S02]  /*f630*/  F2FP.BF16.PACK_AB R6, R202, R204 ;  /* 0x000000ccca06723e */ /* 0x000fe400000010ff */
[----:B------:R-:W-:-:S02]  /*f640*/  F2FP.BF16.PACK_AB R5, R199, R198 ;  /* 0x000000c6c705723e */ /* 0x000fc400000010ff */
[----:B------:R-:W-:Y:S01]  /*f650*/  F2FP.BF16.PACK_AB R7, R196, R197 ;  /* 0x000000c5c407723e */ /* 0x000fe200000010ff */
[----:B-1----:R-:W-:-:S06]  /*f660*/  FFMA.FTZ R8, R174, c[0x0][0x2d0], -R3 ;  /* 0x0000b400ae087a23 */ /* 0x002fcc0000010803 */
[C---:B------:R-:W-:Y:S01]  /*f670*/  HMMA.16816.F32.BF16 R80, R4.reuse, R24, R68 ;  /* 0x000000180450723c */ /* 0x040fe20000041844 */
[----:B------:R1:W4:Y:S07]  /*f680*/  MUFU.EX2 R177, R8 ;  /* 0x0000000800b17308 */ /* 0x00032e0000000800 */
        /* <DEDUP_REMOVED lines=8> */
[----:B------:R1:W1:Y:S07]  /*f710*/  MUFU.EX2 R176, R8 ;  /* 0x0000000800b07308 */ /* 0x00026e0000000800 */
        /* <DEDUP_REMOVED lines=19> */
[----:B------:R-:W-:-:S02]  /*f850*/  F2FP.BF16.PACK_AB R6, R192, R193 ;  /* 0x000000c1c006723e */ /* 0x000fc400000010ff */
[----:B----4-:R-:W-:Y:S01]  /*f860*/  F2FP.BF16.PACK_AB R5, R177, R178 ;  /* 0x000000b2b105723e */ /* 0x010fe200000010ff */
[----:B------:R2:W-:Y:S01]  /*f870*/  MUFU.EX2 R172, R8 ;  /* 0x0000000800ac7308 */ /* 0x0005e20000000800 */
[----:B------:R-:W-:-:S07]  /*f880*/  F2FP.BF16.PACK_AB R7, R176, R175 ;  /* 0x000000afb007723e */ /* 0x000fce00000010ff */
        /* <DEDUP_REMOVED lines=60> */
[----:B------:R4:W2:Y:S01]  /*fc50*/  MUFU.EX2 R21, R3 ;  /* 0x0000000300157308 */ /* 0x0008a20000000800 */
[----:B-1----:R-:W-:-:S04]  /*fc60*/  FADD.FTZ R8, R249, R247 ;  /* 0x000000f7f9087221 */ /* 0x002fc80000010000 */
[----:B------:R-:W-:Y:S02]  /*fc70*/  FADD.FTZ R10, R246, R8 ;  /* 0x00000008f60a7221 */ /* 0x000fe40000010000 */
[----:B----4-:R-:W-:Y:S01]  /*fc80*/  FFMA.FTZ R3, R206, c[0x0][0x2d0], -R0 ;  /* 0x0000b400ce037a23 */ /* 0x010fe20000010800 */
[----:B--2---:R-:W-:-:S03]  /*fc90*/  F2FP.BF16.PACK_AB R95, R21, R20 ;  /* 0x00000014155f723e */ /* 0x004fc600000010ff */
[----:B------:R1:W-:Y:S04]  /*fca0*/  MUFU.EX2 R19, R3 ;  /* 0x0000000300137308 */ /* 0x0003e80000000800 */
[C---:B------:R-:W-:Y:S08]  /*fcb0*/  HMMA.16816.F32.BF16 R144, R92.reuse, R152, R148 ;  /* 0x000000985c90723c */ /* 0x040ff00000041894 */
[----:B------:R-:W-:Y:S01]  /*fcc0*/  HMMA.16816.F32.BF16 R148, R92, R154, R96 ;  /* 0x0000009a5c94723c */ /* 0x000fe20000041860 */
[----:B-1----:R-:W-:-:S04]  /*fcd0*/  FFMA.FTZ R3, R15, c[0x0][0x2d0], -R0 ;  /* 0x0000b4000f037a23 */ /* 0x002fc80000010800 */
[----:B------:R1:W2:Y:S03]  /*fce0*/  MUFU.EX2 R18, R3 ;  /* 0x0000000300127308 */ /* 0x0002a60000000800 */
[C---:B------:R-:W-:Y:S08]  /*fcf0*/  HMMA.16816.F32.BF16 R76, R92.reuse, R82, R88 ;  /* 0x000000525c4c723c */ /* 0x040ff00000041858 */
[----:B---3--:R-:W-:Y:S01]  /*fd00*/  HMMA.16816.F32.BF16 R88, R92, R4, R188 ;  /* 0x000000045c58723c */ /* 0x008fe200000418bc */
[--C-:B-1----:R-:W-:Y:S01]  /*fd10*/  FFMA.FTZ R3, R215, c[0x0][0x2d0], -R0.reuse ;  /* 0x0000b400d7037a23 */ /* 0x102fe20000010800 */
[----:B--2---:R-:W-:Y:S01]  /*fd20*/  F2FP.BF16.PACK_AB R96, R18, R19 ;  /* 0x000000131260723e */ /* 0x004fe200000010ff */
        /* <DEDUP_REMOVED lines=117> */
[C---:B----4-:R-:W-:Y:S02]  /*10480*/  IADD3 RZ, P3, R210.reuse, 0x20, RZ ;  /* 0x00000020d2ff7810 */ /* 0x050fe40007f7e0ff */
[----:B------:R-:W-:Y:S01]  /*10490*/  IADD3 RZ, P2, R210, 0x40, RZ ;  /* 0x00000040d2ff7810 */ /* 0x000fe20007f5e0ff */
[----:B------:R1:W-:Y:S02]  /*104a0*/  STL [R1+0x24], R2 ;  /* 0x0000240201007387 */ /* 0x0003e40000100800 */
[----:B-----5:R-:W-:-:S02]  /*104b0*/  IMAD.X R4, RZ, RZ, R31, P3 ;  /* 0x000000ffff047224 */ /* 0x020fc400018e061f */
[----:B------:R2:W-:Y:S04]  /*104c0*/  STL [R1+0x1c], R0 ;  /* 0x00001c0001007387 */ /* 0x0005e80000100800 */
[----:B------:R3:W-:Y:S01]  /*104d0*/  STL [R1+0x2c], R4 ;  /* 0x00002c0401007387 */ /* 0x0007e20000100800 */
[----:B-1----:R-:W-:Y:S02]  /*104e0*/  IMAD.X R2, RZ, RZ, R31, P2 ;  /* 0x000000ffff027224 */ /* 0x002fe400010e061f */
[----:B--2---:R-:W-:-:S03]  /*104f0*/  IMAD.X R0, RZ, RZ, R29, P1 ;  /* 0x000000ffff007224 */ /* 0x004fc600008e061d */
[----:B------:R1:W-:Y:S01]  /*10500*/  STL [R1+0x28], R2 ;  /* 0x0000280201007387 */ /* 0x0003e20000100800 */
[----:B---3--:R-:W-:-:S03]  /*10510*/  IMAD.X R4, RZ, RZ, R29, P0 ;  /* 0x000000ffff047224 */ /* 0x008fc600000e061d */
[----:B------:R2:W-:Y:S04]  /*10520*/  STL [R1+0x20], R0 ;  /* 0x0000200001007387 */ /* 0x0005e80000100800 */
[----:B------:R3:W-:Y:S01]  /*10530*/  STL [R1+0x18], R4 ;  /* 0x0000180401007387 */ /* 0x0007e20000100800 */
[C---:B-1----:R-:W-:Y:S02]  /*10540*/  IADD3 R2, R210.reuse, 0x40, RZ ;  /* 0x00000040d2027810 */ /* 0x042fe40007ffe0ff */
[----:B--2---:R-:W-:-:S05]  /*10550*/  IADD3 R0, R210, 0x20, RZ ;  /* 0x00000020d2007810 */ /* 0x004fca0007ffe0ff */
[----:B------:R3:W-:Y:S04]  /*10560*/  STL [R1+0x10], R0 ;  /* 0x0000100001007387 */ /* 0x0007e80000100800 */
[----:B------:R3:W-:Y:S02]  /*10570*/  STL [R1+0x14], R2 ;  /* 0x0000140201007387 */ /* 0x0007e40000100800 */
.L_x_133:
[----:B--2---:R-:W2:Y:S01]  /*10580*/  LDL.64 R196, [R1+0x40] ;  /* 0x0000400001c47983 */ /* 0x004ea20000100a00 */
[----:B------:R-:W-:Y:S04]  /*10590*/  DEPBAR.LE SB0, 0x0 ;  /* 0x000080000000791a */ /* 0x000fe80000000000 */
[----:B---3--:R-:W-:Y:S01]  /*105a0*/  SHF.R.S32.HI R0, RZ, 0x1f, R234 ;  /* 0x0000001fff007819 */ /* 0x008fe200000114ea */
[----:B------:R-:W3:Y:S01]  /*105b0*/  LDL R101, [R1+0x10] ;  /* 0x0000100001657983 */ /* 0x000ee20000100800 */
[----:B------:R-:W-:Y:S01]  /*105c0*/  IMAD.WIDE.U32 R44, R234, c[0x0][0x208], RZ ;  /* 0x00008200ea2c7a25 */ /* 0x000fe200078e00ff */
[----:B------:R-:W-:Y:S02]  /*105d0*/  MOV R54, c[0x0][0x208] ;  /* 0x0000820000367a02 */ /* 0x000fe40000000f00 */
[----:B------:R-:W4:Y:S01]  /*105e0*/  LDL R56, [R1+0x2c] ;  /* 0x00002c0001387983 */ /* 0x000f220000100800 */
[----:B------:R-:W-:Y:S01]  /*105f0*/  IMAD R0, R0, c[0x0][0x208], RZ ;  /* 0x0000820000007a24 */ /* 0x000fe200078e02ff */
[----:B------:R-:W-:Y:S02]  /*10600*/  SHF.L.U32 R52, R44, 0x6, RZ ;  /* 0x000000062c347819 */ /* 0x000fe400000006ff */
[----:B------:R-:W5:Y:S01]  /*10610*/  LDL.64 R58, [R1+0x48] ;  /* 0x00004800013a7983 */ /* 0x000f620000100a00 */
[----:B------:R-:W-:Y:S01]  /*10620*/  IMAD R0, R234, c[0x0][0x20c], R0 ;  /* 0x00008300ea007a24 */ /* 0x000fe200078e0200 */
[----:B------:R-:W-:Y:S04]  /*10630*/  MOV R55, c[0x0][0x20c] ;  /* 0x0000830000377a02 */ /* 0x000fe80000000f00 */
[----:B------:R-:W5:Y:S01]  /*10640*/  LDL R57, [R1+0x14] ;  /* 0x0000140001397983 */ /* 0x000f620000100800 */
[----:B------:R-:W-:Y:S03]  /*10650*/  IADD3 R0, R45, R0, RZ ;  /* 0x000000002d007210 */ /* 0x000fe60007ffe0ff */
[----:B------:R-:W5:Y:S01]  /*10660*/  LDL R194, [R1+0x28] ;  /* 0x0000280001c27983 */ /* 0x000f620000100800 */
[----:B------:R-:W-:Y:S03]  /*10670*/  SHF.L.U64.HI R0, R44, 0x6, R0 ;  /* 0x000000062c007819 */ /* 0x000fe60000010200 */
        /* <DEDUP_REMOVED lines=17> */
[-C--:B------:R-:W-:Y:S08]  /*10790*/  HMMA.16816.F32.BF16 R20, R64, R32.reuse, RZ ;  /* 0x000000204014723c */ /* 0x080ff000000418ff */
[C---:B------:R-:W-:Y:S08]  /*107a0*/  HMMA.16816.F32.BF16 R24, R60.reuse, R32, RZ ;  /* 0x000000203c18723c */ /* 0x040ff000000418ff */
[-C--:B------:R-:W-:Y:S08]  /*107b0*/  HMMA.16816.F32.BF16 R28, R60, R34.reuse, RZ ;  /* 0x000000223c1c723c */ /* 0x080ff000000418ff */
[C---:B------:R-:W-:Y:S08]  /*107c0*/  HMMA.16816.F32.BF16 R32, R64.reuse, R34, RZ ;  /* 0x000000224020723c */ /* 0x040ff000000418ff */
[-C--:B------:R-:W-:Y:S08]  /*107d0*/  HMMA.16816.F32.BF16 R36, R64, R48.reuse, RZ ;  /* 0x000000304024723c */ /* 0x080ff000000418ff */
[C---:B------:R-:W-:Y:S08]  /*107e0*/  HMMA.16816.F32.BF16 R40, R60.reuse, R48, RZ ;  /* 0x000000303c28723c */ /* 0x040ff000000418ff */
[-C--:B------:R-:W-:Y:S01]  /*107f0*/  HMMA.16816.F32.BF16 R44, R60, R50.reuse, RZ ;  /* 0x000000323c2c723c */ /* 0x080fe200000418ff */
[----:B--2---:R-:W-:Y:S04]  /*10800*/  IADD3 R2, P3, R52, R196, RZ ;  /* 0x000000c434027210 */ /* 0x004fe80007f7e0ff */
[----:B------:R-:W-:Y:S02]  /*10810*/  LEA R208, P2, R2, c[0x0][0x1f8], 0x1 ;  /* 0x00007e0002d07a11 */ /* 0x000fe400078408ff */
[----:B---3--:R-:W-:Y:S05]  /*10820*/  IADD3 R48, P1, R52, R101, RZ ;  /* 0x0000006534307210 */ /* 0x008fea0007f3e0ff */
[----:B------:R-:W-:Y:S02]  /*10830*/  LEA R206, P0, R48, c[0x0][0x1f8], 0x1 ;  /* 0x00007e0030ce7a11 */ /* 0x000fe400078008ff */
[C---:B----4-:R-:W-:Y:S02]  /*10840*/  IADD3.X R53, R0.reuse, R56, RZ, P1, !PT ;  /* 0x0000003800357210 */ /* 0x050fe40000ffe4ff */
[----:B-----5:R-:W-:Y:S02]  /*10850*/  IADD3.X R49, R0, R59, RZ, P3, !PT ;  /* 0x0000003b00317210 */ /* 0x020fe40001ffe4ff */
        /* <DEDUP_REMOVED lines=9> */
[C---:B------:R-:W-:Y:S01]  /*108f0*/  IADD3.X R192, R101.reuse, R56, RZ, P4, !PT ;  /* 0x0000003865c07210 */ /* 0x040fe200027fe4ff */
[----:B------:R-:W-:Y:S01]  /*10900*/  LDSM.16.M88.4 R196, [R230] ;  /* 0x00000000e6c4783b */ /* 0x000fe20000000200 */
[----:B------:R-:W-:Y:S02]  /*10910*/  IADD3 R2, P3, R2, R57, RZ ;  /* 0x0000003902027210 */ /* 0x000fe40007f7e0ff */
[C---:B------:R-:W-:Y:S02]  /*10920*/  IADD3.X R107, R101.reuse, R59, RZ, P0, !PT ;  /* 0x0000003b656b7210 */ /* 0x040fe400007fe4ff */
[C---:B------:R-:W-:Y:S02]  /*10930*/  HMMA.16816.F32.BF16 R56, R60.reuse, R172, RZ ;  /* 0x000000ac3c38723c */ /* 0x040fe400000418ff */
[-C--:B------:R-:W-:Y:S02]  /*10940*/  IADD3.X R0, R0, R194.reuse, RZ, P2, !PT ;  /* 0x000000c200007210 */ /* 0x080fe400017fe4ff */
[----:B------:R-:W-:Y:S02]  /*10950*/  LEA R200, P5, R102, c[0x0][0x1f8], 0x1 ;  /* 0x00007e0066c87a11 */ /* 0x000fe400078a08ff */
[----:B------:R-:W-:Y:S02]  /*10960*/  IADD3.X R101, R101, R194, RZ, P3, !PT ;  /* 0x000000c265657210 */ /* 0x000fe40001ffe4ff */
[-C--:B------:R-:W-:Y:S01]  /*10970*/  HMMA.16816.F32.BF16 R60, R60, R174.reuse, RZ ;  /* 0x000000ae3c3c723c */ /* 0x080fe200000418ff */
[----:B------:R-:W-:Y:S02]  /*10980*/  LEA R202, P1, R104, c[0x0][0x1f8], 0x1 ;  /* 0x00007e0068ca7a11 */ /* 0x000fe400078208ff */
[----:B------:R-:W-:Y:S02]  /*10990*/  ISETP.NE.AND P4, PT, R251, RZ, PT ;  /* 0x000000fffb00720c */ /* 0x000fe40003f85270 */
[----:B------:R-:W-:Y:S02]  /*109a0*/  LEA.HI.X R201, R102, c[0x0][0x1fc], R0, 0x1, P5 ;  /* 0x00007f0066c97a11 */ /* 0x000fe400028f0c00 */
[----:B------:R-:W-:Y:S01]  /*109b0*/  ISETP.NE.AND P5, PT, R193, RZ, PT ;  /* 0x000000ffc100720c */ /* 0x000fe20003fa5270 */
[----:B------:R-:W-:Y:S04]  /*109c0*/  HMMA.16816.F32.BF16 R64, R64, R174, RZ ;  /* 0x000000ae4040723c */ /* 0x000fe800000418ff */
[----:B------:R-:W-:Y:S02]  /*109d0*/  LEA.HI.X R203, R104, c[0x0][0x1fc], R192, 0x1, P1 ;  /* 0x00007f0068cb7a11 */ /* 0x000fe400008f0cc0 */
[----:B------:R-:W2:Y:S01]  /*109e0*/  LDSM.16.M88.4 R192, [R231] ;  /* 0x00000000e7c0783b */ /* 0x000ea20000000200 */
[C---:B------:R-:W-:Y:S01]  /*109f0*/  LEA R204, P2, R103.reuse, c[0x0][0x1f8], 0x1 ;  /* 0x00007e0067cc7a11 */ /* 0x040fe200078408ff */
[-C--:B-1----:R-:W-:Y:S05]  /*10a00*/  HMMA.16816.F32.BF16 R4, R176, R180.reuse, R4 ;  /* 0x000000b4b004723c */ /* 0x082fea0000041804 */
[----:B------:R-:W-:Y:S01]  /*10a10*/  LEA.HI.X R205, R103, c[0x0][0x1fc], R107, 0x1, P2 ;  /* 0x00007f0067cd7a11 */ /* 0x000fe200010f0c6b */
[----:B------:R-:W-:Y:S01]  /*10a20*/  @!PT LDS RZ, [RZ] ;  /* 0x00000000fffff984 */ /* 0x000fe20000000800 */
[----:B------:R-:W-:Y:S01]  /*10a30*/  @!PT LDS RZ, [RZ] ;  /* 0x00000000fffff984 */ /* 0x000fe20000000800 */
[----:B------:R-:W-:Y:S01]  /*10a40*/  @!PT LDS RZ, [RZ] ;  /* 0x00000000fffff984 */ /* 0x000fe20000000800 */
[----:B------:R1:W-:Y:S01]  /*10a50*/  LDGSTS.E.BYPASS.LTC128B.128 [R233+0x100], [R208.64], !P4 ;  /* 0x00100000d0e97fae */ /* 0x0003e2000e101d46 */
[C---:B------:R-:W-:Y:S01]  /*10a60*/  LEA R172, P0, R2.reuse, c[0x0][0x1f8], 0x1 ;  /* 0x00007e0002ac7a11 */ /* 0x040fe200078008ff */
[C---:B------:R-:W-:Y:S04]  /*10a70*/  HMMA.16816.F32.BF16 R8, R184.reuse, R180, R8 ;  /* 0x000000b4b808723c */ /* 0x040fe80000041808 */
[----:B------:R-:W-:Y:S02]  /*10a80*/  LEA.HI.X R173, R2, c[0x0][0x1fc], R101, 0x1, P0 ;  /* 0x00007f0002ad7a11 */ /* 0x000fe400000f0c65 */
[----:B------:R3:W-:Y:S01]  /*10a90*/  LDGSTS.E.BYPASS.LTC128B.128 [R233+0x1100], [R206.64], !P6 ;  /* 0x01100000cee97fae */ /* 0x0007e2000f101d46 */
[C---:B------:R-:W-:Y:S01]  /*10aa0*/  ISETP.GT.AND P0, PT, R234.reuse, RZ, PT ;  /* 0x000000ffea00720c */ /* 0x040fe20003f04270 */
[-C--:B------:R-:W-:Y:S04]  /*10ab0*/  HMMA.16816.F32.BF16 R12, R184, R182.reuse, R12 ;  /* 0x000000b6b80c723c */ /* 0x080fe8000004180c */
[----:B------:R-:W-:Y:S02]  /*10ac0*/  IADD3 R234, R234, -0x1, RZ ;  /* 0xffffffffeaea7810 */ /* 0x000fe40007ffe0ff */
[----:B------:R4:W-:Y:S02]  /*10ad0*/  LDGSTS.E.BYPASS.LTC128B.128 [R233+0x2100], [R200.64], !P5 ;  /* 0x02100000c8e97fae */ /* 0x0009e4000e901d46 */
[C---:B------:R-:W-:Y:S06]  /*10ae0*/  HMMA.16816.F32.BF16 R16, R176.reuse, R182, R16 ;  /* 0x000000b6b010723c */ /* 0x040fec0000041810 */
[----:B------:R3:W-:Y:S02]  /*10af0*/  LDGSTS.E.BYPASS.LTC128B.128 [R233+0x900], [R204.64], !P4 ;  /* 0x00900000cce97fae */ /* 0x0007e4000e101d46 */
[-C--:B------:R-:W-:Y:S06]  /*10b00*/  HMMA.16816.F32.BF16 R20, R176, R188.reuse, R20 ;  /* 0x000000bcb014723c */ /* 0x080fec0000041814 */
[----:B------:R4:W-:Y:S02]  /*10b10*/  LDGSTS.E.BYPASS.LTC128B.128 [R233+0x1900], [R202.64], !P6 ;  /* 0x01900000cae97fae */ /* 0x0009e4000f101d46 */
[C---:B------:R-:W-:Y:S06]  /*10b20*/  HMMA.16816.F32.BF16 R24, R184.reuse, R188, R24 ;  /* 0x000000bcb818723c */ /* 0x040fec0000041818 */
[----:B------:R5:W-:Y:S02]  /*10b30*/  LDGSTS.E.BYPASS.LTC128B.128 [R233+0x2900], [R172.64], !P5 ;  /* 0x02900000ace97fae */ /* 0x000be4000e901d46 */
[-C--:B------:R-:W-:Y:S06]  /*10b40*/  HMMA.16816.F32.BF16 R28, R184, R190.reuse, R28 ;  /* 0x000000beb81c723c */ /* 0x080fec000004181c */
[----:B------:R-:W-:Y:S02]  /*10b50*/  LDSM.16.M88.4 R180, [R216+0x4500] ;  /* 0x00450000d8b4783b */ /* 0x000fe40000000200 */
[C---:B------:R-:W-:Y:S06]  /*10b60*/  HMMA.16816.F32.BF16 R32, R176.reuse, R190, R32 ;  /* 0x000000beb020723c */ /* 0x040fec0000041820 */
[----:B------:R-:W0:Y:S02]  /*10b70*/  LDGDEPBAR ;  /* 0x00000000000079af */ /* 0x000e240000000000 */
[-C--:B--2---:R-:W-:Y:S06]  /*10b80*/  HMMA.16816.F32.BF16 R36, R176, R192.reuse, R36 ;  /* 0x000000c0b024723c */ /* 0x084fec0000041824 */
[----:B----4-:R-:W-:Y:S02]  /*10b90*/  LDSM.16.M88.4 R200, [R216+0x4100] ;  /* 0x00410000d8c8783b */ /* 0x010fe40000000200 */
[C---:B------:R-:W-:Y:S06]  /*10ba0*/  HMMA.16816.F32.BF16 R40, R184.reuse, R192, R40 ;  /* 0x000000c0b828723c */ /* 0x040fec0000041828 */
[----:B-----5:R-:W2:Y:S02]  /*10bb0*/  LDSM.16.M88.4 R172, [R219+0x8100] ;  /* 0x00810000dbac783b */ /* 0x020ea40000000200 */
[-C--:B------:R-:W-:Y:S06]  /*10bc0*/  HMMA.16816.F32.BF16 R44, R184, R194.reuse, R44 ;  /* 0x000000c2b82c723c */ /* 0x080fec000004182c */
[----:B---3--:R-:W3:Y:S02]  /*10bd0*/  LDSM.16.M88.4 R204, [R219+0x9100] ;  /* 0x00910000dbcc783b */ /* 0x008ee40000000200 */
[C---:B------:R-:W-:Y:S06]  /*10be0*/  HMMA.16816.F32.BF16 R48, R176.reuse, R194, R48 ;  /* 0x000000c2b030723c */ /* 0x040fec0000041830 */
[----:B------:R-:W-:Y:S02]  /*10bf0*/  LDSM.16.M88.4 R188, [R220+0x8100] ;  /* 0x00810000dcbc783b */ /* 0x000fe40000000200 */
[-C--:B------:R-:W-:Y:S06]  /*10c00*/  HMMA.16816.F32.BF16 R52, R176, R196.reuse, R52 ;  /* 0x000000c4b034723c */ /* 0x080fec0000041834 */
[----:B------:R-:W-:Y:S02]  /*10c10*/  LDSM.16.M88.4 R192, [R229] ;  /* 0x00000000e5c0783b */ /* 0x000fe40000000200 */
[C---:B------:R-:W-:Y:S06]  /*10c20*/  HMMA.16816.F32.BF16 R56, R184.reuse, R196, R56 ;  /* 0x000000c4b838723c */ /* 0x040fec0000041838 */
[----:B-1----:R-:W-:Y:S02]  /*10c30*/  LDSM.16.M88.4 R208, [R228] ;  /* 0x00000000e4d0783b */ /* 0x002fe40000000200 */
[-C--:B------:R-:W-:Y:S06]  /*10c40*/  HMMA.16816.F32.BF16 R60, R184, R198.reuse, R60 ;  /* 0x000000c6b83c723c */ /* 0x080fec000004183c */
[----:B------:R-:W-:Y:S02]  /*10c50*/  LDSM.16.M88.4 R184, [R216+0x4d00] ;  /* 0x004d0000d8b8783b */ /* 0x000fe40000000200 */
[----:B------:R-:W-:Y:S06]  /*10c60*/  HMMA.16816.F32.BF16 R64, R176, R198, R64 ;  /* 0x000000c6b040723c */ /* 0x000fec0000041840 */
[----:B------:R-:W1:Y:S02]  /*10c70*/  LDSM.16.M88.4 R176, [R216+0x4900] ;  /* 0x00490000d8b0783b */ /* 0x000e640000000200 */
[-C--:B--2---:R-:W-:Y:S06]  /*10c80*/  HMMA.16816.F32.BF16 R4, R172, R200.reuse, R4 ;  /* 0x000000c8ac04723c */ /* 0x084fec0000041804 */
[----:B------:R-:W2:Y:S02]  /*10c90*/  LDSM.16.M88.4 R196, [R220+0x9100] ;  /* 0x00910000dcc4783b */ /* 0x000ea40000000200 */
[C---:B---3--:R-:W-:Y:S06]  /*10ca0*/  HMMA.16816.F32.BF16 R8, R204.reuse, R200, R8 ;  /* 0x000000c8cc08723c */ /* 0x048fec0000041808 */
[----:B------:R-:W-:Y:S02]  /*10cb0*/  LDSM.16.M88.4 R212, [R225] ;  /* 0x00000000e1d4783b */ /* 0x000fe40000000200 */
[-C--:B------:R-:W-:Y:S08]  /*10cc0*/  HMMA.16816.F32.BF16 R12, R204, R202.reuse, R12 ;  /* 0x000000cacc0c723c */ /* 0x080ff0000004180c */
[C---:B------:R-:W-:Y:S01]  /*10cd0*/  HMMA.16816.F32.BF16 R16, R172.reuse, R202, R16 ;  /* 0x000000caac10723c */ /* 0x040fe20000041810 */
[----:B------:R-:W3:Y:S07]  /*10ce0*/  LDSM.16.M88.4 R200, [R227] ;  /* 0x00000000e3c8783b */ /* 0x000eee0000000200 */
[-C--:B------:R-:W-:Y:S08]  /*10cf0*/  HMMA.16816.F32.BF16 R20, R172, R180.reuse, R20 ;  /* 0x000000b4ac14723c */ /* 0x080ff00000041814 */
[C---:B------:R-:W-:Y:S08]  /*10d00*/  HMMA.16816.F32.BF16 R24, R204.reuse, R180, R24 ;  /* 0x000000b4cc18723c */ /* 0x040ff00000041818 */
[-C--:B------:R-:W-:Y:S08]  /*10d10*/  HMMA.16816.F32.BF16 R28, R204, R182.reuse, R28 ;  /* 0x000000b6cc1c723c */ /* 0x080ff0000004181c */
[C---:B------:R-:W-:Y:S01]  /*10d20*/  HMMA.16816.F32.BF16 R32, R172.reuse, R182, R32 ;  /* 0x000000b6ac20723c */ /* 0x040fe20000041820 */
[----:B------:R-:W4:Y:S07]  /*10d30*/  LDSM.16.M88.4 R180, [R226] ;  /* 0x00000000e2b4783b */ /* 0x000f2e0000000200 */
[-C--:B-1----:R-:W-:Y:S08]  /*10d40*/  HMMA.16816.F32.BF16 R36, R172, R176.reuse, R36 ;  /* 0x000000b0ac24723c */ /* 0x082ff00000041824 */
        /* <DEDUP_REMOVED lines=9> */
[----:B------:R-:W1:Y:S07]  /*10de0*/  LDSM.16.M88.4 R172, [R219+0xa100] ;  /* 0x00a10000dbac783b */ /* 0x000e6e0000000200 */
        /* <DEDUP_REMOVED lines=11> */
[-C--:B---3--:R-:W-:Y:S08]  /*10ea0*/  HMMA.16816.F32.BF16 R36, R188, R200.reuse, R36 ;  /* 0x000000c8bc24723c */ /* 0x088ff00000041824 */
[C---:B------:R-:W-:Y:S08]  /*10eb0*/  HMMA.16816.F32.BF16 R40, R196.reuse, R200, R40 ;  /* 0x000000c8c428723c */ /* 0x040ff00000041828 */
[-C--:B------:R-:W-:Y:S08]  /*10ec0*/  HMMA.16816.F32.BF16 R44, R196, R202.reuse, R44 ;  /* 0x000000cac42c723c */ /* 0x080ff0000004182c */
[C---:B------:R-:W-:Y:S01]  /*10ed0*/  HMMA.16816.F32.BF16 R48, R188.reuse, R202, R48 ;  /* 0x000000cabc30723c */ /* 0x040fe20000041830 */
[----:B------:R-:W3:Y:S07]  /*10ee0*/  LDSM.16.M88.4 R200, [R216+0x5900] ;  /* 0x00590000d8c8783b */ /* 0x000eee0000000200 */
[-C--:B----4-:R-:W-:Y:S08]  /*10ef0*/  HMMA.16816.F32.BF16 R52, R188, R180.reuse, R52 ;  /* 0x000000b4bc34723c */ /* 0x090ff00000041834 */
[C---:B------:R-:W-:Y:S08]  /*10f00*/  HMMA.16816.F32.BF16 R56, R196.reuse, R180, R56 ;  /* 0x000000b4c438723c */ /* 0x040ff00000041838 */
[-C--:B------:R-:W-:Y:S08]  /*10f10*/  HMMA.16816.F32.BF16 R60, R196, R182.reuse, R60 ;  /* 0x000000b6c43c723c */ /* 0x080ff0000004183c */
[----:B------:R-:W-:Y:S08]  /*10f20*/  HMMA.16816.F32.BF16 R64, R188, R182, R64 ;  /* 0x000000b6bc40723c */ /* 0x000ff00000041840 */
[-C--:B-1----:R-:W-:Y:S08]  /*10f30*/  HMMA.16816.F32.BF16 R4, R172, R176.reuse, R4 ;  /* 0x000000b0ac04723c */ /* 0x082ff00000041804 */
[C---:B-----5:R-:W-:Y:S08]  /*10f40*/  HMMA.16816.F32.BF16 R8, R184.reuse, R176, R8 ;  /* 0x000000b0b808723c */ /* 0x060ff00000041808 */
[-C--:B------:R-:W-:Y:S08]  /*10f50*/  HMMA.16816.F32.BF16 R12, R184, R178.reuse, R12 ;  /* 0x000000b2b80c723c */ /* 0x080ff0000004180c */
[C---:B------:R-:W-:Y:S01]  /*10f60*/  HMMA.16816.F32.BF16 R16, R172.reuse, R178, R16 ;  /* 0x000000b2ac10723c */ /* 0x040fe20000041810 */
[----:B------:R-:W1:Y:S07]  /*10f70*/  LDSM.16.M88.4 R176, [R220+0xb100] ;  /* 0x00b10000dcb0783b */ /* 0x000e6e0000000200 */
[-C--:B--2---:R-:W-:Y:S08]  /*10f80*/  HMMA.16816.F32.BF16 R20, R172, R192.reuse, R20 ;  /* 0x000000c0ac14723c */ /* 0x084ff00000041814 */
[C---:B------:R-:W-:Y:S08]  /*10f90*/  HMMA.16816.F32.BF16 R24, R184.reuse, R192, R24 ;  /* 0x000000c0b818723c */ /* 0x040ff00000041818 */
[-C--:B------:R-:W-:Y:S08]  /*10fa0*/  HMMA.16816.F32.BF16 R28, R184, R194.reuse, R28 ;  /* 0x000000c2b81c723c */ /* 0x080ff0000004181c */
[C---:B------:R-:W-:Y:S08]  /*10fb0*/  HMMA.16816.F32.BF16 R32, R172.reuse, R194, R32 ;  /* 0x000000c2ac20723c */ /* 0x040ff00000041820 */
[-C--:B---3--:R-:W-:Y:S08]  /*10fc0*/  HMMA.16816.F32.BF16 R36, R172, R200.reuse, R36 ;  /* 0x000000c8ac24723c */ /* 0x088ff00000041824 */
        /* <DEDUP_REMOVED lines=8> */
[C---:B-1----:R-:W-:Y:S08]  /*11050*/  HMMA.16816.F32.BF16 R8, R176.reuse, R212, R8 ;  /* 0x000000d4b008723c */ /* 0x042ff00000041808 */
        /* <DEDUP_REMOVED lines=25> */
[----:B------:R-:W-:Y:S01]  /*111f0*/  MUFU.TANH R182, R8 ;  /* 0x0000000800b67308 */ /* 0x000fe20000002400 */
[----:B--2---:R-:W1:Y:S01]  /*11200*/  LDSM.16.M88.4 R4, [R224] ;  /* 0x00000000e004783b */ /* 0x004e620000000200 */
[----:B---3--:R-:W-:Y:S08]  /*11210*/  FMNMX.FTZ R2, R180, R2, !PT ;  /* 0x00000002b4027209 */ /* 0x008ff00007810000 */
[----:B------:R-:W-:Y:S10]  /*11220*/  MUFU.TANH R183, R13 ;  /* 0x0000000d00b77308 */ /* 0x000ff40000002400 */
[----:B------:R-:W-:Y:S10]  /*11230*/  MUFU.TANH R185, R9 ;  /* 0x0000000900b97308 */ /* 0x000ff40000002400 */
[----:B------:R-:W-:Y:S10]  /*11240*/  MUFU.TANH R187, R14 ;  /* 0x0000000e00bb7308 */ /* 0x000ff40000002400 */
[----:B------:R-:W2:Y:S01]  /*11250*/  MUFU.TANH R188, R10 ;  /* 0x0000000a00bc7308 */ /* 0x000ea20000002400 */
[-C--:B-1----:R-:W-:Y:S09]  /*11260*/  HMMA.16816.F32.BF16 R20, R208, R4.reuse, R20 ;  /* 0x00000004d014723c */ /* 0x082ff20000041814 */
[----:B------:R-:W-:Y:S01]  /*11270*/  MUFU.TANH R186, R15 ;  /* 0x0000000f00ba7308 */ /* 0x000fe20000002400 */
[C---:B------:R-:W-:Y:S09]  /*11280*/  HMMA.16816.F32.BF16 R24, R176.reuse, R4, R24 ;  /* 0x00000004b018723c */ /* 0x040ff20000041818 */
[----:B------:R1:W-:Y:S01]  /*11290*/  MUFU.TANH R189, R11 ;  /* 0x0000000b00bd7308 */ /* 0x0003e20000002400 */
[-C--:B------:R-:W-:Y:S04]  /*112a0*/  HMMA.16816.F32.BF16 R28, R176, R6.reuse, R28 ;  /* 0x00000006b01c723c */ /* 0x080fe8000004181c */
[----:B------:R-:W-:Y:S04]  /*112b0*/  FMUL.FTZ R23, R23, c[0x0][0x320] ;  /* 0x0000c80017177a20 */ /* 0x000fe80000410000 */
[C---:B------:R-:W-:Y:S01]  /*112c0*/  HMMA.16816.F32.BF16 R32, R208.reuse, R6, R32 ;  /* 0x00000006d020723c */ /* 0x040fe20000041820 */
[----:B------:R-:W3:Y:S01]  /*112d0*/  MUFU.TANH R16, R16 ;  /* 0x0000001000107308 */ /* 0x000ee20000002400 */
        /* <DEDUP_REMOVED lines=20> */
[----:B----4-:R-:W4:Y:S01]  /*11420*/  LDL R23, [R1+0x1c] ;  /* 0x00001c0001177983 */ /* 0x010f220000100800 */
[----:B------:R-:W-:Y:S02]  /*11430*/  FMUL.FTZ R31, R31, c[0x0][0x320] ;  /* 0x0000c8001f1f7a20 */ /* 0x000fe40000410000 */
[----:B------:R-:W-:Y:S03]  /*11440*/  FMUL.FTZ R27, R27, c[0x0][0x320] ;  /* 0x0000c8001b1b7a20 */ /* 0x000fe60000410000 */
[----:B------:R5:W-:Y:S10]  /*11450*/  MUFU.TANH R190, R32 ;  /* 0x0000002000be7308 */ /* 0x000bf40000002400 */
[----:B------:R2:W-:Y:S01]  /*11460*/  MUFU.TANH R193, R21 ;  /* 0x0000001500c17308 */ /* 0x0005e20000002400 */
[-C--:B-1----:R-:W-:Y:S09]  /*11470*/  HMMA.16816.F32.BF16 R36, R208, R8.reuse, R36 ;  /* 0x00000008d024723c */ /* 0x082ff20000041824 */
[----:B------:R1:W-:Y:S01]  /*11480*/  MUFU.TANH R200, R29 ;  /* 0x0000001d00c87308 */ /* 0x0003e20000002400 */
[C---:B------:R-:W-:Y:S01]  /*11490*/  HMMA.16816.F32.BF16 R40, R176.reuse, R8, R40 ;  /* 0x00000008b028723c */ /* 0x040fe20000041828 */
[----:B-----5:R-:W5:Y:S06]  /*114a0*/  LDL.64 R32, [R1+0x50] ;  /* 0x0000500001207983 */ /* 0x020f6c0000100a00 */
[----:B------:R-:W-:Y:S02]  /*114b0*/  MOV R8, c[0x0][0x1e0] ;  /* 0x0000780000087a02 */ /* 0x000fe40000000f00 */
[----:B------:R3:W-:Y:S01]  /*114c0*/  MUFU.TANH R196, R22 ;  /* 0x0000001600c47308 */ /* 0x0007e20000002400 */
[-C--:B------:R-:W-:Y:S01]  /*114d0*/  HMMA.16816.F32.BF16 R44, R176, R10.reuse, R44 ;  /* 0x0000000ab02c723c */ /* 0x080fe2000004182c */
[----:B--2---:R-:W2:Y:S02]  /*114e0*/  LDL R21, [R1+0x18] ;  /* 0x0000180001157983 */ /* 0x004ea40000100800 */
[----:B------:R-:W-:Y:S01]  /*114f0*/  SHF.L.U32 R8, R8, 0x5, RZ ;  /* 0x0000000508087819 */ /* 0x000fe200000006ff */
[----:B------:R-:W-:Y:S04]  /*11500*/  FMUL.FTZ R36, R36, c[0x0][0x320] ;  /* 0x0000c80024247a20 */ /* 0x000fe80000410000 */
[C---:B------:R-:W-:Y:S01]  /*11510*/  HMMA.16816.F32.BF16 R48, R208.reuse, R10, R48 ;  /* 0x0000000ad030723c */ /* 0x040fe20000041830 */
[----:B------:R3:W-:Y:S03]  /*11520*/  MUFU.TANH R199, R24 ;  /* 0x0000001800c77308 */ /* 0x0007e60000002400 */
[----:B------:R-:W-:Y:S01]  /*11530*/  FMUL.FTZ R37, R37, c[0x0][0x320] ;  /* 0x0000c80025257a20 */ /* 0x000fe20000410000 */
[----:B-1----:R-:W2:Y:S01]  /*11540*/  LDL.64 R28, [R1+0x38] ;  /* 0x00003800011c7983 */ /* 0x002ea20000100a00 */
[----:B------:R-:W-:Y:S02]  /*11550*/  FMUL.FTZ R38, R38, c[0x0][0x320] ;  /* 0x0000c80026267a20 */ /* 0x000fe40000410000 */
[-C--:B------:R-:W-:Y:S03]  /*11560*/  HMMA.16816.F32.BF16 R52, R208, R4.reuse, R52 ;  /* 0x00000004d034723c */ /* 0x080fe60000041834 */
[----:B------:R-:W1:Y:S01]  /*11570*/  MUFU.TANH R192, R20 ;  /* 0x0000001400c07308 */ /* 0x000e620000002400 */
[----:B------:R-:W-:Y:S02]  /*11580*/  FMUL.FTZ R39, R39, c[0x0][0x320] ;  /* 0x0000c80027277a20 */ /* 0x000fe40000410000 */
[----:B------:R-:W-:Y:S01]  /*11590*/  FMUL.FTZ R43, R43, c[0x0][0x320] ;  /* 0x0000c8002b2b7a20 */ /* 0x000fe20000410000 */
[----:B---3--:R-:W3:Y:S01]  /*115a0*/  LDL R22, [R1+0x20] ;  /* 0x0000200001167983 */ /* 0x008ee20000100800 */
        /* <DEDUP_REMOVED lines=36> */
[----:B------:R-:W-:Y:S02]  /*117f0*/  FMUL.FTZ R67, R67, c[0x0][0x320] ;  /* 0x0000c80043437a20 */ /* 0x000fe40000410000 */
        /* <DEDUP_REMOVED lines=11> */
[----:B------:R-:W-:Y:S01]  /*118b0*/  FMUL.FTZ R48, R48, c[0x0][0x320] ;  /* 0x0000c80030307a20 */ /* 0x000fe20000410000 */
[----:B------:R-:W-:Y:S01]  /*118c0*/  FMNMX.FTZ R0, R182, R105, !PT ;  /* 0x00000069b6007209 */ /* 0x000fe20007810000 */
[----:B------:R-:W-:Y:S02]  /*118d0*/  FMUL.FTZ R40, R40, c[0x0][0x320] ;  /* 0x0000c80028287a20 */ /* 0x000fe40000410000 */
[----:B------:R-:W-:Y:S01]  /*118e0*/  FMUL.FTZ R41, R41, c[0x0][0x320] ;  /* 0x0000c80029297a20 */ /* 0x000fe20000410000 */
[----:B------:R-:W1:Y:S01]  /*118f0*/  MUFU.TANH R194, R34 ;  /* 0x0000002200c27308 */ /* 0x000e620000002400 */
[----:B------:R-:W-:Y:S01]  /*11900*/  FMNMX.FTZ R0, R185, R0, !PT ;  /* 0x00000000b9007209 */ /* 0x000fe20007810000 */
[----:B------:R-:W-:Y:S01]  /*11910*/  FMUL.FTZ R46, R46, c[0x0][0x320] ;  /* 0x0000c8002e2e7a20 */ /* 0x000fe20000410000 */
[----:B------:R-:W-:Y:S01]  /*11920*/  MOV R210, R241 ;  /* 0x000000f100d27202 */ /* 0x000fe20000000f00 */
[----:B------:R-:W-:Y:S01]  /*11930*/  FMUL.FTZ R47, R47, c[0x0][0x320] ;  /* 0x0000c8002f2f7a20 */ /* 0x000fe20000410000 */
[----:B------:R-:W-:Y:S05]  /*11940*/  FMNMX.FTZ R0, R184, R0, !PT ;  /* 0x00000000b8007209 */ /* 0x000fea0007810000 */
[----:B------:R-:W1:Y:S01]  /*11950*/  MUFU.TANH R215, R37 ;  /* 0x0000002500d77308 */ /* 0x000e620000002400 */
[----:B------:R-:W-:Y:S02]  /*11960*/  FMNMX.FTZ R0, R183, R0, !PT ;  /* 0x00000000b7007209 */ /* 0x000fe40007810000 */
[----:B------:R-:W-:Y:S02]  /*11970*/  FMNMX.FTZ R4, R214, R4, !PT ;  /* 0x00000004d6047209 */ /* 0x000fe40007810000 */
[----:B------:R-:W-:Y:S05]  /*11980*/  FMNMX.FTZ R0, R199, R0, !PT ;  /* 0x00000000c7007209 */ /* 0x000fea0007810000 */
        /* <DEDUP_REMOVED lines=15> */
[----:B-1----:R-:W-:Y:S07]  /*11a80*/  FMNMX.FTZ R4, R212, R4, !PT ;  /* 0x00000004d4047209 */ /* 0x002fee0007810000 */
        /* <DEDUP_REMOVED lines=14> */
[----:B------:R-:W4:Y:S01]  /*11b70*/  MUFU.TANH R102, R44 ;  /* 0x0000002c00667308 */ /* 0x000f220000002400 */
[----:B------:R-:W-:Y:S04]  /*11b80*/  FMNMX.FTZ R2, R240, R2, !PT ;  /* 0x00000002f0027209 */ /* 0x000fe80007810000 */
[----:B------:R-:W-:Y:S05]  /*11b90*/  FMNMX.FTZ R2, R211, R2, !PT ;  /* 0x00000002d3027209 */ /* 0x000fea0007810000 */
[----:B------:R-:W4:Y:S01]  /*11ba0*/  MUFU.TANH R179, R65 ;  /* 0x0000004100b37308 */ /* 0x000f220000002400 */
[----:B-1----:R-:W-:Y:S09]  /*11bb0*/  FMNMX.FTZ R0, R248, R0, !PT ;  /* 0x00000000f8007209 */ /* 0x002ff20007810000 */
[----:B------:R-:W1:Y:S01]  /*11bc0*/  MUFU.TANH R243, R66 ;  /* 0x0000004200f37308 */ /* 0x000e620000002400 */
[----:B----4-:R-:W-:Y:S04]  /*11bd0*/  MOV R209, R102 ;  /* 0x0000006600d17202 */ /* 0x010fe80000000f00 */
[----:B------:R-:W-:Y:S05]  /*11be0*/  FMNMX.FTZ R0, R209, R0, !PT ;  /* 0x00000000d1007209 */ /* 0x000fea0007810000 */
[----:B------:R-:W4:Y:S01]  /*11bf0*/  MUFU.TANH R242, R67 ;  /* 0x0000004300f27308 */ /* 0x000f220000002400 */
[----:B------:R-:W-:Y:S02]  /*11c00*/  FMNMX.FTZ R0, R210, R0, !PT ;  /* 0x00000000d2007209 */ /* 0x000fe40007810000 */
[----:B------:R-:W-:Y:S05]  /*11c10*/  FMNMX.FTZ R4, R179, R4, !PT ;  /* 0x00000004b3047209 */ /* 0x000fea0007810000 */
[----:B------:R-:W5:Y:S02]  /*11c20*/  SHFL.BFLY PT, R7, R4, 0x2, 0x1f ;  /* 0x0c401f0004077f89 */ /* 0x000f6400000e0000 */
[----:B------:R-:W5:Y:S01]  /*11c30*/  MUFU.TANH R51, R56 ;  /* 0x0000003800337308 */ /* 0x000f620000002400 */
[----:B-1----:R-:W-:Y:S09]  /*11c40*/  FMNMX.FTZ R2, R243, R2, !PT ;  /* 0x00000002f3027209 */ /* 0x002ff20007810000 */
[----:B------:R-:W1:Y:S01]  /*11c50*/  MUFU.TANH R49, R57 ;  /* 0x0000003900317308 */ /* 0x000e620000002400 */
[----:B----4-:R-:W-:Y:S05]  /*11c60*/  FMNMX.FTZ R2, R242, R2, !PT ;  /* 0x00000002f2027209 */ /* 0x010fea0007810000 */
[----:B------:R-:W4:Y:S04]  /*11c70*/  SHFL.BFLY PT, R6, R2, 0x2, 0x1f ;  /* 0x0c401f0002067f89 */ /* 0x000f2800000e0000 */
[----:B------:R-:W2:Y:S01]  /*11c80*/  MUFU.TANH R50, R60 ;  /* 0x0000003c00327308 */ /* 0x000ea20000002400 */
[----:B-----5:R-:W-:Y:S02]  /*11c90*/  FMNMX.FTZ R4, R4, R7, !PT ;  /* 0x0000000704047209 */ /* 0x020fe40007810000 */
[----:B------:R-:W-:Y:S03]  /*11ca0*/  FMNMX.FTZ R0, R51, R0, !PT ;  /* 0x0000000033007209 */ /* 0x000fe60007810000 */
[----:B------:R-:W5:Y:S04]  /*11cb0*/  SHFL.BFLY PT, R104, R4, 0x1, 0x1f ;  /* 0x0c201f0004687f89 */ /* 0x000f6800000e0000 */
[----:B------:R-:W3:Y:S01]  /*11cc0*/  MUFU.TANH R48, R61 ;  /* 0x0000003d00307308 */ /* 0x000ee20000002400 */
[----:B-1----:R-:W-:Y:S09]  /*11cd0*/  FMNMX.FTZ R0, R49, R0, !PT ;  /* 0x0000000031007209 */ /* 0x002ff20007810000 */
[----:B------:R-:W1:Y:S01]  /*11ce0*/  MUFU.TANH R203, R26 ;  /* 0x0000001a00cb7308 */ /* 0x000e620000002400 */
[----:B----4-:R-:W-:Y:S02]  /*11cf0*/  FMNMX.FTZ R2, R2, R6, !PT ;  /* 0x0000000602027209 */ /* 0x010fe40007810000 */
[----:B--2---:R-:W-:Y:S03]  /*11d00*/  FMNMX.FTZ R0, R50, R0, !PT ;  /* 0x0000000032007209 */ /* 0x004fe60007810000 */
[----:B------:R-:W2:Y:S04]  /*11d10*/  SHFL.BFLY PT, R103, R2, 0x1, 0x1f ;  /* 0x0c201f0002677f89 */ /* 0x000ea800000e0000 */
[----:B------:R-:W4:Y:S01]  /*11d20*/  MUFU.TANH R204, R27 ;  /* 0x0000001b00cc7308 */ /* 0x000f220000002400 */
[----:B-----5:R-:W-:Y:S02]  /*11d30*/  FMNMX.FTZ R104, R4, R104, !PT ;  /* 0x0000006804687209 */ /* 0x020fe40007810000 */
[----:B---3--:R-:W-:Y:S03]  /*11d40*/  FMNMX.FTZ R0, R48, R0, !PT ;  /* 0x0000000030007209 */ /* 0x008fe60007810000 */
[----:B------:R-:W-:Y:S02]  /*11d50*/  FMUL.FTZ R173, R104, c[0x0][0x2d0] ;  /* 0x0000b40068ad7a20 */ /* 0x000fe40000410000 */
[----:B------:R-:W3:Y:S02]  /*11d60*/  SHFL.BFLY PT, R102, R0, 0x2, 0x1f ;  /* 0x0c401f0000667f89 */ /* 0x000ee400000e0000 */
[----:B------:R-:W5:Y:S01]  /*11d70*/  MUFU.TANH R213, R30 ;  /* 0x0000001e00d57308 */ /* 0x000f620000002400 */
[--C-:B------:R-:W-:Y:S01]  /*11d80*/  FFMA.FTZ R40, R193, c[0x0][0x2d0], -R173.reuse ;  /* 0x0000b400c1287a23 */ /* 0x100fe200000108ad */
[----:B-1----:R-:W-:Y:S08]  /*11d90*/  FMNMX.FTZ R5, R203, R5, !PT ;  /* 0x00000005cb057209 */ /* 0x002ff00007810000 */
[----:B------:R-:W1:Y:S01]  /*11da0*/  MUFU.TANH R235, R31 ;  /* 0x0000001f00eb7308 */ /* 0x000e620000002400 */
[----:B--2---:R-:W-:Y:S02]  /*11db0*/  FMNMX.FTZ R103, R2, R103, !PT ;  /* 0x0000006702677209 */ /* 0x004fe40007810000 */
[----:B----4-:R-:W-:Y:S02]  /*11dc0*/  FMNMX.FTZ R5, R204, R5, !PT ;  /* 0x00000005cc057209 */ /* 0x010fe40007810000 */
[----:B------:R-:W-:Y:S05]  /*11dd0*/  MOV R27, c[0x0][0x1e0] ;  /* 0x00007800001b7a02 */ /* 0x000fea0000000f00 */
[----:B------:R-:W2:Y:S01]  /*11de0*/  MUFU.TANH R239, R42 ;  /* 0x0000002a00ef7308 */ /* 0x000ea20000002400 */
[----:B---3--:R-:W-:Y:S02]  /*11df0*/  FMNMX.FTZ R102, R0, R102, !PT ;  /* 0x0000006600667209 */ /* 0x008fe40007810000 */
        /* <DEDUP_REMOVED lines=23> */
[----:B------:R-:W-:Y:S01]  /*11f70*/  MUFU.EX2 R43, R11 ;  /* 0x0000000b002b7308 */ /* 0x000fe20000000800 */
[----:B---3--:R-:W-:Y:S09]  /*11f80*/  MOV R182, R20 ;  /* 0x0000001400b67202 */ /* 0x008ff20000000f00 */
[----:B------:R2:W3:Y:S01]  /*11f90*/  MUFU.EX2 R101, R0 ;  /* 0x0000000000657308 */ /* 0x0004e20000000800 */
[--C-:B-1----:R-:W-:Y:S02]  /*11fa0*/  FFMA.FTZ R4, R174, c[0x0][0x2d0], -R173.reuse ;  /* 0x0000b400ae047a23 */ /* 0x102fe400000108ad */
[----:B------:R-:W-:Y:S07]  /*11fb0*/  FMUL.FTZ R174, R103, c[0x0][0x2d0] ;  /* 0x0000b40067ae7a20 */ /* 0x000fee0000410000 */
[----:B------:R1:W-:Y:S01]  /*11fc0*/  MUFU.EX2 R26, R4 ;  /* 0x00000004001a7308 */ /* 0x0003e20000000800 */
[--C-:B------:R-:W-:Y:S02]  /*11fd0*/  FFMA.FTZ R5, R18, c[0x0][0x2d0], -R174.reuse ;  /* 0x0000b40012057a23 */ /* 0x100fe400000108ae */
[--C-:B------:R-:W-:Y:S02]  /*11fe0*/  FFMA.FTZ R64, R195, c[0x0][0x2d0], -R174.reuse ;  /* 0x0000b400c3407a23 */ /* 0x100fe400000108ae */
[--C-:B------:R-:W-:Y:S02]  /*11ff0*/  FFMA.FTZ R56, R197, c[0x0][0x2d0], -R174.reuse ;  /* 0x0000b400c5387a23 */ /* 0x100fe400000108ae */
[----:B------:R-:W-:Y:S03]  /*12000*/  FFMA.FTZ R60, R194, c[0x0][0x2d0], -R174 ;  /* 0x0000b400c23c7a23 */ /* 0x000fe600000108ae */
[----:B------:R4:W-:Y:S01]  /*12010*/  MUFU.EX2 R246, R5 ;  /* 0x0000000500f67308 */ /* 0x0009e20000000800 */
[----:B--2---:R-:W-:Y:S02]  /*12020*/  FADD.FTZ R0, -R103, R100 ;  /* 0x0000006467007221 */ /* 0x004fe40000010100 */
[C---:B---3--:R-:W-:Y:S01]  /*12030*/  FMUL.FTZ R33, R101.reuse, R137 ;  /* 0x0000008965217220 */ /* 0x048fe20000410000 */
[----:B------:R-:W-:Y:S01]  /*12040*/  MOV R137, R242 ;  /* 0x000000f200897202 */ /* 0x000fe20000000f00 */
[----:B------:R-:W-:Y:S05]  /*12050*/  FMUL.FTZ R3, R0, c[0x0][0x2d0] ;  /* 0x0000b40000037a20 */ /* 0x000fea0000410000 */
[----:B------:R-:W2:Y:S01]  /*12060*/  MUFU.TANH R25, R58 ;  /* 0x0000003a00197308 */ /* 0x000ea20000002400 */
        /* <DEDUP_REMOVED lines=8> */
[----:B----4-:R-:W-:Y:S01]  /*120f0*/  @P0 SHF.L.U32 R5, R6, 0x6, RZ ;  /* 0x0000000606050819 */ /* 0x010fe200000006ff */
[C---:B------:R-:W-:Y:S02]  /*12100*/  FMUL.FTZ R85, R101.reuse, R85 ;  /* 0x0000005565557220 */ /* 0x040fe40000410000 */
[C---:B------:R-:W-:Y:S02]  /*12110*/  FMUL.FTZ R96, R101.reuse, R96 ;  /* 0x0000006065607220 */ /* 0x040fe40000410000 */
[----:B------:R-:W-:Y:S01]  /*12120*/  FMUL.FTZ R97, R101, R97 ;  /* 0x0000006165617220 */ /* 0x000fe20000410000 */
[----:B------:R-:W3:Y:S01]  /*12130*/  MUFU.TANH R44, R59 ;  /* 0x0000003b002c7308 */ /* 0x000ee20000002400 */
[----:B--2---:R-:W-:Y:S09]  /*12140*/  FMNMX.FTZ R2, R25, R2, !PT ;  /* 0x0000000219027209 */ /* 0x004ff20007810000 */
[----:B------:R-:W2:Y:S01]  /*12150*/  MUFU.TANH R107, R62 ;  /* 0x0000003e006b7308 */ /* 0x000ea20000002400 */
[--C-:B-1----:R-:W-:Y:S09]  /*12160*/  FFMA.FTZ R4, R181, c[0x0][0x2d0], -R174.reuse ;  /* 0x0000b400b5047a23 */ /* 0x102ff200000108ae */
[----:B------:R1:W-:Y:S01]  /*12170*/  MUFU.EX2 R45, R4 ;  /* 0x00000004002d7308 */ /* 0x0003e20000000800 */
[----:B---3--:R-:W-:Y:S09]  /*12180*/  FMNMX.FTZ R2, R44, R2, !PT ;  /* 0x000000022c027209 */ /* 0x008ff20007810000 */
        /* <DEDUP_REMOVED lines=35> */
[C---:B------:R-:W-:Y:S01]  /*123c0*/  @P0 IADD3.X R6, R4.reuse, R29, RZ, P2, !PT ;  /* 0x0000001d04060210 */ /* 0x040fe200017fe4ff */
        /* <DEDUP_REMOVED lines=8> */
[C---:B------:R-:W-:Y:S01]  /*12450*/  FMUL.FTZ R88, R3.reuse, R88 ;  /* 0x0000005803587220 */ /* 0x040fe20000410000 */
[----:B------:R-:W-:Y:S01]  /*12460*/  @P0 IADD3.X R9, R4, R21, RZ, P1, !PT ;  /* 0x0000001504090210 */ /* 0x000fe20000ffe4ff */
[----:B------:R-:W-:Y:S01]  /*12470*/  FMUL.FTZ R89, R3, R89 ;  /* 0x0000005903597220 */ /* 0x000fe20000410000 */
[----:B------:R-:W-:Y:S01]  /*12480*/  @P0 LEA R12, P1, R7, c[0x0][0x1c8], 0x1 ;  /* 0x00007200070c0a11 */ /* 0x000fe200078208ff */
[C---:B------:R-:W-:Y:S01]  /*12490*/  FMUL.FTZ R92, R3.reuse, R92 ;  /* 0x0000005c035c7220 */ /* 0x040fe20000410000 */
[----:B------:R-:W-:Y:S01]  /*124a0*/  @P0 IADD3 R5, P3, R8, R5, RZ ;  /* 0x0000000508050210 */ /* 0x000fe20007f7e0ff */
[----:B------:R-:W-:Y:S01]  /*124b0*/  FMUL.FTZ R93, R3, R93 ;  /* 0x0000005d035d7220 */ /* 0x000fe20000410000 */
[----:B------:R-:W-:Y:S01]  /*124c0*/  @P0 IADD3.X R8, R4, R22, RZ, P2, !PT ;  /* 0x0000001604080210 */ /* 0x000fe200017fe4ff */
[----:B------:R-:W-:Y:S01]  /*124d0*/  FMUL.FTZ R98, R100, R98 ;  /* 0x0000006264627220 */ /* 0x000fe20000410000 */
[----:B------:R-:W-:Y:S01]  /*124e0*/  @P0 LEA R10, P2, R6, c[0x0][0x1c8], 0x1 ;  /* 0x00007200060a0a11 */ /* 0x000fe200078408ff */
[----:B------:R-:W-:Y:S01]  /*124f0*/  FMUL.FTZ R99, R100, R99 ;  /* 0x0000006364637220 */ /* 0x000fe20000410000 */
[----:B------:R-:W-:Y:S02]  /*12500*/  @P0 LEA.HI.X R13, R7, c[0x0][0x1cc], R9, 0x1, P1 ;  /* 0x00007300070d0a11 */ /* 0x000fe400008f0c09 */
[----:B------:R-:W-:Y:S01]  /*12510*/  @P0 LEA.HI.X R11, R6, c[0x0][0x1cc], R8, 0x1, P2 ;  /* 0x00007300060b0a11 */ /* 0x000fe200010f0c08 */
[----:B------:R-:W-:Y:S01]  /*12520*/  FFMA.FTZ R6, R185, c[0x0][0x2d0], -R175 ;  /* 0x0000b400b9067a23 */ /* 0x000fe200000108af */
[----:B------:R-:W-:Y:S01]  /*12530*/  @P0 IADD3 R9, P2, R5, R32, RZ ;  /* 0x0000002005090210 */ /* 0x000fe20007f5e0ff */
[----:B------:R-:W-:Y:S01]  /*12540*/  FMUL.FTZ R32, R101, R136 ;  /* 0x0000008865207220 */ /* 0x000fe20000410000 */
[----:B------:R-:W-:Y:S02]  /*12550*/  @P0 IADD3.X R4, R27, R4, RZ, P3, !PT ;  /* 0x000000041b040210 */ /* 0x000fe40001ffe4ff */
[C---:B------:R-:W-:Y:S02]  /*12560*/  @P0 IADD3 R7, P1, R5.reuse, R24, RZ ;  /* 0x0000001805070210 */ /* 0x040fe40007f3e0ff */
[----:B------:R-:W-:Y:S01]  /*12570*/  @P0 IADD3 R5, P3, R5, R23, RZ ;  /* 0x0000001705050210 */ /* 0x000fe20007f7e0ff */
[----:B------:R2:W-:Y:S01]  /*12580*/  MUFU.EX2 R24, R6 ;  /* 0x0000000600187308 */ /* 0x0005e20000000800 */
[----:B------:R-:W-:Y:S02]  /*12590*/  @P0 LEA R8, P4, R9, c[0x0][0x1c8], 0x1 ;  /* 0x0000720009080a11 */ /* 0x000fe400078808ff */
[C---:B------:R-:W-:Y:S02]  /*125a0*/  @P0 IADD3.X R16, R4.reuse, R21, RZ, P3, !PT ;  /* 0x0000001504100210 */ /* 0x040fe40001ffe4ff */
[----:B------:R-:W-:Y:S02]  /*125b0*/  ISETP.NE.AND P3, PT, R251, RZ, PT ;  /* 0x000000fffb00720c */ /* 0x000fe40003f65270 */
[C---:B------:R-:W-:Y:S01]  /*125c0*/  @P0 IADD3.X R17, R4.reuse, R29, RZ, P2, !PT ;  /* 0x0000001d04110210 */ /* 0x040fe200017fe4ff */
[----:B------:R-:W-:Y:S01]  /*125d0*/  FMUL.FTZ R29, R3, R133 ;  /* 0x00000085031d7220 */ /* 0x000fe20000410000 */
[----:B------:R-:W-:Y:S02]  /*125e0*/  @P0 IADD3.X R18, R4, R22, RZ, P1, !PT ;  /* 0x0000001604120210 */ /* 0x000fe40000ffe4ff */
[----:B------:R-:W-:Y:S01]  /*125f0*/  @P0 LEA.HI.X R9, R9, c[0x0][0x1cc], R17, 0x1, P4 ;  /* 0x0000730009090a11 */ /* 0x000fe200020f0c11 */
[----:B------:R-:W-:Y:S01]  /*12600*/  FMUL.FTZ R17, R101, R121 ;  /* 0x0000007965117220 */ /* 0x000fe20000410000 */
[----:B------:R-:W-:Y:S02]  /*12610*/  @P0 LEA R4, P1, R5, c[0x0][0x1c8], 0x1 ;  /* 0x0000720005040a11 */ /* 0x000fe400078208ff */
[----:B-1----:R-:W-:Y:S01]  /*12620*/  FMNMX.FTZ R2, R0, R2, !PT ;  /* 0x0000000200027209 */ /* 0x002fe20007810000 */
[----:B------:R-:W-:Y:S01]  /*12630*/  FFMA.FTZ R0, R19, c[0x0][0x2d0], -R174 ;  /* 0x0000b40013007a23 */ /* 0x000fe200000108ae */
[----:B------:R-:W-:Y:S01]  /*12640*/  @P0 LEA.HI.X R5, R5, c[0x0][0x1cc], R16, 0x1, P1 ;  /* 0x0000730005050a11 */ /* 0x000fe200008f0c10 */
[----:B------:R1:W-:Y:S01]  /*12650*/  @P0 LDGSTS.E.BYPASS.LTC128B.128 [R233+0x3100], [R14.64], !P3 ;  /* 0x031000000ee90fae */ /* 0x0003e2000d901d46 */
[--C-:B------:R-:W-:Y:S01]  /*12660*/  FFMA.FTZ R19, R184, c[0x0][0x2d0], -R175.reuse ;  /* 0x0000b400b8137a23 */ /* 0x100fe200000108af */
[----:B------:R3:W-:Y:S01]  /*12670*/  MUFU.EX2 R180, R0 ;  /* 0x0000000000b47308 */ /* 0x0007e20000000800 */
[----:B------:R-:W-:Y:S01]  /*12680*/  FMUL.FTZ R105, R2, c[0x0][0x2d0] ;  /* 0x0000b40002697a20 */ /* 0x000fe20000410000 */
[----:B------:R-:W-:Y:S01]  /*12690*/  MOV R136, R243 ;  /* 0x000000f300887202 */ /* 0x000fe20000000f00 */
[----:B------:R-:W-:Y:S01]  /*126a0*/  FFMA.FTZ R16, R183, c[0x0][0x2d0], -R175 ;  /* 0x0000b400b7107a23 */ /* 0x000fe200000108af */
[----:B--2---:R-:W-:Y:S01]  /*126b0*/  @P0 LEA R6, P2, R7, c[0x0][0x1c8], 0x1 ;  /* 0x0000720007060a11 */ /* 0x004fe200078408ff */
[----:B------:R-:W-:Y:S01]  /*126c0*/  FFMA.FTZ R107, R107, c[0x0][0x2d0], -R105 ;  /* 0x0000b4006b6b7a23 */ /* 0x000fe20000010869 */
[----:B------:R2:W-:Y:S01]  /*126d0*/  @P0 LDGSTS.E.BYPASS.LTC128B.128 [R233+0x4100], [R10.64], !P6 ;  /* 0x041000000ae90fae */ /* 0x0005e2000f101d46 */
[----:B------:R-:W-:Y:S01]  /*126e0*/  MOV R184, R25 ;  /* 0x0000001900b87202 */ /* 0x000fe20000000f00 */
[----:B------:R-:W-:Y:S01]  /*126f0*/  FMUL.FTZ R25, R3, R129 ;  /* 0x0000008103197220 */ /* 0x000fe20000410000 */
[----:B------:R-:W-:Y:S01]  /*12700*/  @P0 LEA.HI.X R7, R7, c[0x0][0x1cc], R18, 0x1, P2 ;  /* 0x0000730007070a11 */ /* 0x000fe200010f0c12 */
[----:B------:R-:W4:Y:S01]  /*12710*/  MUFU.EX2 R20, R19 ;  /* 0x0000001300147308 */ /* 0x000f220000000800 */
[----:B------:R-:W-:Y:S01]  /*12720*/  FMUL.FTZ R18, R100, R122 ;  /* 0x0000007a64127220 */ /* 0x000fe20000410000 */
[----:B------:R-:W-:Y:S01]  /*12730*/  MOV R129, R44 ;  /* 0x0000002c00817202 */ /* 0x000fe20000000f00 */
[----:B------:R-:W-:Y:S01]  /*12740*/  FFMA.FTZ R44, R190, c[0x0][0x2d0], -R173 ;  /* 0x0000b400be2c7a23 */ /* 0x000fe200000108ad */
[----:B------:R5:W-:Y:S01]  /*12750*/  @P0 LDGSTS.E.BYPASS.LTC128B.128 [R233+0x5100], [R12.64], !P5 ;  /* 0x051000000ce90fae */ /* 0x000be2000e901d46 */
[----:B------:R-:W-:Y:S02]  /*12760*/  MOV R145, R247 ;  /* 0x000000f700917202 */ /* 0x000fe40000000f00 */
[----:B------:R-:W-:Y:S02]  /*12770*/  MOV R185, R249 ;  /* 0x000000f900b97202 */ /* 0x000fe40000000f00 */
[----:B------:R-:W-:Y:S01]  /*12780*/  MOV R133, R246 ;  /* 0x000000f600857202 */ /* 0x000fe20000000f00 */
[----:B------:R1:W-:Y:S02]  /*12790*/  MUFU.EX2 R252, R16 ;  /* 0x0000001000fc7308 */ /* 0x0003e40000000800 */
[----:B------:R1:W-:Y:S01]  /*127a0*/  @P0 LDGSTS.E.BYPASS.LTC128B.128 [R233+0x3900], [R8.64], !P3 ;  /* 0x0390000008e90fae */ /* 0x0003e2000d901d46 */
[----:B---3--:R-:W-:Y:S02]  /*127b0*/  FADD.FTZ R0, -R2, R106 ;  /* 0x0000006a02007221 */ /* 0x008fe40000010100 */
[----:B------:R-:W-:Y:S02]  /*127c0*/  FFMA.FTZ R106, R199, c[0x0][0x2d0], -R175 ;  /* 0x0000b400c76a7a23 */ /* 0x000fe400000108af */
[----:B------:R-:W-:Y:S03]  /*127d0*/  FMUL.FTZ R0, R0, c[0x0][0x2d0] ;  /* 0x0000b40000007a20 */ /* 0x000fe60000410000 */
[----:B------:R3:W-:Y:S01]  /*127e0*/  @P0 LDGSTS.E.BYPASS.LTC128B.128 [R233+0x4900], [R6.64], !P6 ;  /* 0x0490000006e90fae */ /* 0x0007e2000f101d46 */
[----:B------:R3:W-:Y:S01]  /*127f0*/  MUFU.EX2 R243, R106 ;  /* 0x0000006a00f37308 */ /* 0x0007e20000000800 */
[----:B--2---:R-:W-:Y:S01]  /*12800*/  FFMA.FTZ R10, R188, c[0x0][0x2d0], -R105 ;  /* 0x0000b400bc0a7a23 */ /* 0x004fe20000010869 */
[----:B----4-:R-:W-:Y:S01]  /*12810*/  MOV R183, R20 ;  /* 0x0000001400b77202 */ /* 0x010fe20000000f00 */
[----:B------:R-:W-:Y:S01]  /*12820*/  FMUL.FTZ R19, R100, R123 ;  /* 0x0000007b64137220 */ /* 0x000fe20000410000 */
[----:B------:R-:W-:Y:S03]  /*12830*/  MOV R188, R248 ;  /* 0x000000f800bc7202 */ /* 0x000fe60000000f00 */
[----:B------:R2:W-:Y:S03]  /*12840*/  @P0 LDGSTS.E.BYPASS.LTC128B.128 [R233+0x5900], [R4.64], !P5 ;  /* 0x0590000004e90fae */ /* 0x0005e6000e901d46 */
[----:B------:R-:W4:Y:S01]  /*12850*/  MUFU.EX2 R0, R0 ;  /* 0x0000000000007308 */ /* 0x000f220000000800 */
[C---:B-----5:R-:W-:Y:S02]  /*12860*/  FMUL.FTZ R12, R3.reuse, R116 ;  /* 0x00000074030c7220 */ /* 0x060fe40000410000 */
[----:B------:R-:W-:Y:S02]  /*12870*/  FMUL.FTZ R13, R3, R117 ;  /* 0x00000075030d7220 */ /* 0x000fe40000410000 */
[----:B------:R-:W5:Y:S01]  /*12880*/  LDSM.16.MT88.4 R20, [R217+0x100] ;  /* 0x00010000d914783b */ /* 0x000f620000004200 */
[----:B-1----:R-:W-:Y:S02]  /*12890*/  FMUL.FTZ R16, R101, R120 ;  /* 0x0000007865107220 */ /* 0x002fe40000410000 */
[C---:B------:R-:W-:Y:S02]  /*128a0*/  FMUL.FTZ R8, R3.reuse, R108 ;  /* 0x0000006c03087220 */ /* 0x040fe40000410000 */
[----:B------:R1:W-:Y:S01]  /*128b0*/  MUFU.EX2 R205, R10 ;  /* 0x0000000a00cd7308 */ /* 0x0003e20000000800 */
[----:B------:R-:W-:Y:S02]  /*128c0*/  FMUL.FTZ R9, R3, R109 ;  /* 0x0000006d03097220 */ /* 0x000fe40000410000 */
[----:B------:R-:W5:Y:S01]  /*128d0*/  LDSM.16.MT88.4 R36, [R218+0x100] ;  /* 0x00010000da24783b */ /* 0x000f620000004200 */
[----:B---3--:R-:W-:Y:S02]  /*128e0*/  FFMA.FTZ R106, R198, c[0x0][0x2d0], -R175 ;  /* 0x0000b400c66a7a23 */ /* 0x008fe400000108af */
[----:B------:R-:W-:Y:S01]  /*128f0*/  FMUL.FTZ R6, R100, R114 ;  /* 0x0000007264067220 */ /* 0x000fe20000410000 */
[----:B------:R-:W-:Y:S01]  /*12900*/  F2FP.BF16.PACK_AB R114, R182, R245 ;  /* 0x000000f5b672723e */ /* 0x000fe200000010ff */
[----:B------:R-:W-:Y:S01]  /*12910*/  FMUL.FTZ R7, R100, R115 ;  /* 0x0000007364077220 */ /* 0x000fe20000410000 */
[----:B------:R-:W-:Y:S01]  /*12920*/  F2FP.BF16.PACK_AB R115, R180, R246 ;  /* 0x000000f6b473723e */ /* 0x000fe200000010ff */
[----:B------:R3:W-:Y:S01]  /*12930*/  MUFU.EX2 R242, R106 ;  /* 0x0000006a00f27308 */ /* 0x0007e20000000800 */
[----:B------:R-:W5:Y:S01]  /*12940*/  LDSM.16.MT88.4 R52, [R217+0x1100] ;  /* 0x00110000d934783b */ /* 0x000f620000004200 */
[----:B--2---:R-:W-:Y:S01]  /*12950*/  FFMA.FTZ R4, R189, c[0x0][0x2d0], -R105 ;  /* 0x0000b400bd047a23 */ /* 0x004fe20000010869 */
[----:B------:R-:W-:Y:S01]  /*12960*/  MOV R189, R48 ;  /* 0x0000003000bd7202 */ /* 0x000fe20000000f00 */
[----:B------:R-:W-:Y:S01]  /*12970*/  FMUL.FTZ R5, R101, R113 ;  /* 0x0000007165057220 */ /* 0x000fe20000410000 */
[----:B------:R-:W-:Y:S01]  /*12980*/  F2FP.BF16.PACK_AB R113, R181, R45 ;  /* 0x0000002db571723e */ /* 0x000fe200000010ff */
[C---:B----4-:R-:W-:Y:S03]  /*12990*/  FMUL.FTZ R11, R0.reuse, R111 ;  /* 0x0000006f000b7220 */ /* 0x050fe60000410000 */
[----:B------:R-:W-:Y:S01]  /*129a0*/  LDSM.16.MT88.4 R120, [R217+0x2100] ;  /* 0x00210000d978783b */ /* 0x000fe20000004200 */
[----:B------:R-:W2:Y:S01]  /*129b0*/  MUFU.EX2 R206, R4 ;  /* 0x0000000400ce7308 */ /* 0x000ea20000000800 */
[C---:B------:R-:W-:Y:S02]  /*129c0*/  FMUL.FTZ R14, R0.reuse, R118 ;  /* 0x00000076000e7220 */ /* 0x040fe40000410000 */
[C---:B------:R-:W-:Y:S02]  /*129d0*/  FMUL.FTZ R15, R0.reuse, R119 ;  /* 0x00000077000f7220 */ /* 0x040fe40000410000 */
[----:B-1----:R-:W-:Y:S01]  /*129e0*/  FMUL.FTZ R10, R0, R110 ;  /* 0x0000006e000a7220 */ /* 0x002fe20000410000 */
[----:B------:R-:W-:Y:S01]  /*129f0*/  F2FP.BF16.PACK_AB R110, R252, R183 ;  /* 0x000000b7fc6e723e */ /* 0x000fe200000010ff */
[C---:B------:R-:W-:Y:S01]  /*12a00*/  FMUL.FTZ R27, R0.reuse, R131 ;  /* 0x00000083001b7220 */ /* 0x040fe20000410000 */
[----:B------:R-:W-:Y:S01]  /*12a10*/  MOV R131, R42 ;  /* 0x0000002a00837202 */ /* 0x000fe20000000f00 */
[C---:B------:R-:W-:Y:S01]  /*12a20*/  FMUL.FTZ R30, R0.reuse, R134 ;  /* 0x00000086001e7220 */ /* 0x040fe20000410000 */
[----:B------:R1:W-:Y:S01]  /*12a30*/  MUFU.EX2 R249, R44 ;  /* 0x0000002c00f97308 */ /* 0x0003e20000000800 */
[C---:B------:R-:W-:Y:S01]  /*12a40*/  FMUL.FTZ R31, R0.reuse, R135 ;  /* 0x00000087001f7220 */ /* 0x040fe20000410000 */
[----:B------:R-:W4:Y:S01]  /*12a50*/  LDSM.16.MT88.4 R116, [R218+0x1100] ;  /* 0x00110000da74783b */ /* 0x000f220000004200 */
[----:B------:R-:W-:Y:S01]  /*12a60*/  FFMA.FTZ R48, R191, c[0x0][0x2d0], -R173 ;  /* 0x0000b400bf307a23 */ /* 0x000fe200000108ad */
[----:B------:R-:W-:Y:S01]  /*12a70*/  MOV R134, R245 ;  /* 0x000000f500867202 */ /* 0x000fe20000000f00 */
[----:B---3--:R-:W-:Y:S01]  /*12a80*/  FFMA.FTZ R106, R201, c[0x0][0x2d0], -R175 ;  /* 0x0000b400c96a7a23 */ /* 0x008fe200000108af */
[----:B------:R-:W-:Y:S01]  /*12a90*/  MOV R135, R244 ;  /* 0x000000f400877202 */ /* 0x000fe20000000f00 */
[C---:B------:R-:W-:Y:S01]  /*12aa0*/  FMUL.FTZ R46, R0.reuse, R150 ;  /* 0x00000096002e7220 */ /* 0x040fe20000410000 */
[----:B------:R-:W-:Y:S01]  /*12ab0*/  MOV R191, R185 ;  /* 0x000000b900bf7202 */ /* 0x000fe20000000f00 */
[C---:B------:R-:W-:Y:S01]  /*12ac0*/  FMUL.FTZ R47, R0.reuse, R151 ;  /* 0x00000097002f7220 */ /* 0x040fe20000410000 */
[----:B------:R3:W-:Y:S01]  /*12ad0*/  MUFU.EX2 R241, R106 ;  /* 0x0000006a00f17308 */ /* 0x0007e20000000800 */
[C---:B------:R-:W-:Y:S01]  /*12ae0*/  FMUL.FTZ R58, R0.reuse, R162 ;  /* 0x000000a2003a7220 */ /* 0x040fe20000410000 */
[----:B------:R-:W0:Y:S01]  /*12af0*/  LDGDEPBAR ;  /* 0x00000000000079af */ /* 0x000e220000000000 */
[----:B------:R-:W-:Y:S01]  /*12b00*/  FMUL.FTZ R59, R0, R163 ;  /* 0x000000a3003b7220 */ /* 0x000fe20000410000 */
[----:B--2---:R-:W-:Y:S01]  /*12b10*/  F2FP.BF16.PACK_AB R109, R206, R205 ;  /* 0x000000cdce6d723e */ /* 0x004fe200000010ff */
[----:B------:R-:W-:Y:S01]  /*12b20*/  FFMA.FTZ R4, R187, c[0x0][0x2d0], -R105 ;  /* 0x0000b400bb047a23 */ /* 0x000fe20000010869 */
[----:B------:R-:W-:Y:S01]  /*12b30*/  MOV R187, R26 ;  /* 0x0000001a00bb7202 */ /* 0x000fe20000000f00 */
[C---:B------:R-:W-:Y:S01]  /*12b40*/  FMUL.FTZ R26, R0.reuse, R130 ;  /* 0x00000082001a7220 */ /* 0x040fe20000410000 */
[----:B------:R-:W-:Y:S01]  /*12b50*/  MOV R130, R45 ;  /* 0x0000002d00827202 */ /* 0x000fe20000000f00 */
[C---:B------:R-:W-:Y:S01]  /*12b60*/  FMUL.FTZ R45, R3.reuse, R149 ;  /* 0x00000095032d7220 */ /* 0x040fe20000410000 */
[----:B------:R2:W-:Y:S01]  /*12b70*/  MUFU.EX2 R207, R4 ;  /* 0x0000000400cf7308 */ /* 0x0005e20000000800 */
[C---:B------:R-:W-:Y:S02]  /*12b80*/  FMUL.FTZ R62, R0.reuse, R166 ;  /* 0x000000a6003e7220 */ /* 0x040fe40000410000 */
[C---:B------:R-:W-:Y:S02]  /*12b90*/  FMUL.FTZ R63, R0.reuse, R167 ;  /* 0x000000a7003f7220 */ /* 0x040fe40000410000 */
[C---:B-1----:R-:W-:Y:S02]  /*12ba0*/  FMUL.FTZ R44, R3.reuse, R148 ;  /* 0x00000094032c7220 */ /* 0x042fe40000410000 */
[C---:B------:R-:W-:Y:S02]  /*12bb0*/  FMUL.FTZ R74, R0.reuse, R74 ;  /* 0x0000004a004a7220 */ /* 0x040fe40000410000 */
[C---:B------:R-:W-:Y:S01]  /*12bc0*/  FMUL.FTZ R75, R0.reuse, R75 ;  /* 0x0000004b004b7220 */ /* 0x040fe20000410000 */
[----:B------:R1:W-:Y:S01]  /*12bd0*/  MUFU.EX2 R248, R48 ;  /* 0x0000003000f87308 */ /* 0x0003e20000000800 */
[C---:B------:R-:W-:Y:S02]  /*12be0*/  FMUL.FTZ R78, R0.reuse, R78 ;  /* 0x0000004e004e7220 */ /* 0x040fe40000410000 */
[----:B------:R-:W-:Y:S02]  /*12bf0*/  FMUL.FTZ R79, R0, R79 ;  /* 0x0000004f004f7220 */ /* 0x000fe40000410000 */
[----:B---3--:R-:W-:Y:S02]  /*12c00*/  FFMA.FTZ R106, R200, c[0x0][0x2d0], -R175 ;  /* 0x0000b400c86a7a23 */ /* 0x008fe400000108af */
[C---:B------:R-:W-:Y:S02]  /*12c10*/  FMUL.FTZ R90, R0.reuse, R90 ;  /* 0x0000005a005a7220 */ /* 0x040fe40000410000 */
[C---:B------:R-:W-:Y:S01]  /*12c20*/  FMUL.FTZ R91, R0.reuse, R91 ;  /* 0x0000005b005b7220 */ /* 0x040fe20000410000 */
[----:B------:R3:W-:Y:S01]  /*12c30*/  MUFU.EX2 R246, R56 ;  /* 0x0000003800f67308 */ /* 0x0007e20000000800 */
[C---:B------:R-:W-:Y:S02]  /*12c40*/  FMUL.FTZ R94, R0.reuse, R94 ;  /* 0x0000005e005e7220 */ /* 0x040fe40000410000 */
[----:B------:R-:W-:Y:S02]  /*12c50*/  FMUL.FTZ R95, R0, R95 ;  /* 0x0000005f005f7220 */ /* 0x000fe40000410000 */
[----:B--2---:R-:W-:Y:S01]  /*12c60*/  FFMA.FTZ R4, R186, c[0x0][0x2d0], -R105 ;  /* 0x0000b400ba047a23 */ /* 0x004fe20000010869 */
[----:B------:R-:W-:Y:S01]  /*12c70*/  MOV R186, R24 ;  /* 0x0000001800ba7202 */ /* 0x000fe20000000f00 */
[----:B------:R-:W-:Y:S01]  /*12c80*/  FMUL.FTZ R24, R3, R128 ;  /* 0x0000008003187220 */ /* 0x000fe20000410000 */
[----:B------:R-:W-:Y:S02]  /*12c90*/  MOV R128, R250 ;  /* 0x000000fa00807202 */ /* 0x000fe40000000f00 */
[----:B------:R2:W2:Y:S01]  /*12ca0*/  MUFU.EX2 R208, R4 ;  /* 0x0000000400d07308 */ /* 0x0004a20000000800 */
[----:B------:R-:W-:Y:S01]  /*12cb0*/  F2FP.BF16.PACK_AB R108, R186, R43 ;  /* 0x0000002bba6c723e */ /* 0x000fe200000010ff */
[----:B------:R-:W-:Y:S01]  /*12cc0*/  FMUL.FTZ R43, R0, R147 ;  /* 0x00000093002b7220 */ /* 0x000fe20000410000 */
[----:B------:R-:W-:Y:S01]  /*12cd0*/  MOV R147, R135 ;  /* 0x0000008700937202 */ /* 0x000fe20000000f00 */
[----:B-1----:R-:W-:Y:S01]  /*12ce0*/  FMUL.FTZ R48, R101, R152 ;  /* 0x0000009865307220 */ /* 0x002fe20000410000 */
[----:B------:R-:W-:Y:S01]  /*12cf0*/  MOV R135, R133 ;  /* 0x0000008500877202 */ /* 0x000fe20000000f00 */
[--C-:B------:R-:W-:Y:S01]  /*12d00*/  FFMA.FTZ R128, R128, c[0x0][0x2d0], -R174.reuse ;  /* 0x0000b40080807a23 */ /* 0x100fe200000108ae */
[----:B------:R-:W-:Y:S03]  /*12d10*/  MOV R133, R131 ;  /* 0x0000008300857202 */ /* 0x000fe60000000f00 */
[----:B------:R1:W-:Y:S01]  /*12d20*/  MUFU.EX2 R250, R40 ;  /* 0x0000002800fa7308 */ /* 0x0003e20000000800 */
[----:B---3--:R-:W-:Y:S09]  /*12d30*/  FMUL.FTZ R56, R3, R160 ;  /* 0x000000a003387220 */ /* 0x008ff20000410000 */
[----:B------:R3:W-:Y:S01]  /*12d40*/  MUFU.EX2 R245, R60 ;  /* 0x0000003c00f57308 */ /* 0x0007e20000000800 */
[----:B--2---:R-:W-:Y:S01]  /*12d50*/  FMUL.FTZ R4, R101, R112 ;  /* 0x0000007065047220 */ /* 0x004fe20000410000 */
[----:B------:R-:W-:Y:S01]  /*12d60*/  F2FP.BF16.PACK_AB R112, R187, R42 ;  /* 0x0000002abb70723e */ /* 0x000fe200000010ff */
[----:B------:R-:W-:Y:S01]  /*12d70*/  FMUL.FTZ R42, R0, R146 ;  /* 0x00000092002a7220 */ /* 0x000fe20000410000 */
[----:B------:R-:W-:Y:S02]  /*12d80*/  F2FP.BF16.PACK_AB R111, R208, R207 ;  /* 0x000000cfd06f723e */ /* 0x000fe400000010ff */
[----:B------:R-:W-:Y:S04]  /*12d90*/  MOV R146, R236 ;  /* 0x000000ec00927202 */ /* 0x000fe80000000f00 */
[----:B------:R2:W-:Y:S01]  /*12da0*/  MUFU.EX2 R244, R64 ;  /* 0x0000004000f47308 */ /* 0x0005e20000000800 */
[-C--:B-----5:R-:W-:Y:S05]  /*12db0*/  HMMA.16816.F32.BF16 R4, R112, R20.reuse, R4 ;  /* 0x000000147004723c */ /* 0x0a0fea0000041804 */
[C---:B-1----:R-:W-:Y:S01]  /*12dc0*/  FMUL.FTZ R40, R3.reuse, R144 ;  /* 0x0000009003287220 */ /* 0x042fe20000410000 */
[----:B------:R-:W-:Y:S02]  /*12dd0*/  MOV R144, R237 ;  /* 0x000000ed00907202 */ /* 0x000fe40000000f00 */
[C---:B------:R-:W-:Y:S01]  /*12de0*/  HMMA.16816.F32.BF16 R8, R108.reuse, R20, R8 ;  /* 0x000000146c08723c */ /* 0x040fe20000041808 */
[----:B------:R-:W-:Y:S03]  /*12df0*/  MUFU.EX2 R107, R107 ;  /* 0x0000006b006b7308 */ /* 0x000fe60000000800 */
[----:B---3--:R-:W-:Y:S03]  /*12e00*/  FMUL.FTZ R60, R3, R164 ;  /* 0x000000a4033c7220 */ /* 0x008fe60000410000 */
[C---:B------:R-:W-:Y:S01]  /*12e10*/  FMUL.FTZ R20, R101.reuse, R124 ;  /* 0x0000007c65147220 */ /* 0x040fe20000410000 */
[-C--:B------:R-:W-:Y:S04]  /*12e20*/  HMMA.16816.F32.BF16 R12, R108, R22.reuse, R12 ;  /* 0x000000166c0c723c */ /* 0x080fe8000004180c */
[C---:B------:R-:W-:Y:S02]  /*12e30*/  FMUL.FTZ R21, R101.reuse, R125 ;  /* 0x0000007d65157220 */ /* 0x040fe40000410000 */
[C---:B--2---:R-:W-:Y:S02]  /*12e40*/  FMUL.FTZ R64, R101.reuse, R168 ;  /* 0x000000a865407220 */ /* 0x044fe40000410000 */
[C---:B------:R-:W-:Y:S01]  /*12e50*/  HMMA.16816.F32.BF16 R16, R112.reuse, R22, R16 ;  /* 0x000000167010723c */ /* 0x040fe20000041810 */
[----:B------:R-:W-:Y:S06]  /*12e60*/  LDSM.16.MT88.4 R168, [R218+0x1d00] ;  /* 0x001d0000daa8783b */ /* 0x000fec0000004200 */
[C---:B------:R-:W-:Y:S02]  /*12e70*/  FMUL.FTZ R22, R100.reuse, R126 ;  /* 0x0000007e64167220 */ /* 0x040fe40000410000 */
[----:B------:R-:W-:Y:S02]  /*12e80*/  FMUL.FTZ R23, R100, R127 ;  /* 0x0000007f64177220 */ /* 0x000fe40000410000 */
[----:B------:R-:W-:Y:S05]  /*12e90*/  LDSM.16.MT88.4 R124, [R218+0x500] ;  /* 0x00050000da7c783b */ /* 0x000fea0000004200 */
[-C--:B------:R-:W-:Y:S08]  /*12ea0*/  HMMA.16816.F32.BF16 R20, R112, R36.reuse, R20 ;  /* 0x000000247014723c */ /* 0x080ff00000041814 */
[C---:B------:R-:W-:Y:S07]  /*12eb0*/  HMMA.16816.F32.BF16 R24, R108.reuse, R36, R24 ;  /* 0x000000246c18723c */ /* 0x040fee0000041818 */
        /* <DEDUP_REMOVED lines=330> */
.L_x_132:
        /* <DEDUP_REMOVED lines=153> */
.L_x_85:
[----:B------:R-:W2:Y:S02]  /*14cf0*/  S2R R69, SR_CTAID.Y ;  /* 0x0000000000457919 */ /* 0x000ea40000002600 */
[----:B--2---:R-:W-:Y:S01]  /*14d00*/  SHF.R.S32.HI R57, RZ, 0x1f, R69 ;  /* 0x0000001fff397819 */ /* 0x004fe20000011445 */
[----:B------:R-:W-:Y:S05]  /*14d10*/  @P4 BRA `(.L_x_134) ;  /* 0x0000173000004947 */ /* 0x000fea0003800000 */
[----:B------:R-:W2:Y:S01]  /*14d20*/  LDL R58, [R1+0x58] ;  /* 0x00005800013a7983 */ /* 0x000ea20000100800 */
[----:B------:R-:W-:-:S02]  /*14d30*/  F2FP.BF16.PACK_AB R45, R45, R112 ;  /* 0x000000702d2d723e */ /* 0x000fc400000010ff */
[----:B------:R-:W-:Y:S01]  /*14d40*/  F2FP.BF16.PACK_AB R44, R44, R114 ;  /* 0x000000722c2c723e */ /* 0x000fe200000010ff */
[----:B------:R-:W3:Y:S01]  /*14d50*/  S2R R55, SR_TID.X ;  /* 0x0000000000377919 */ /* 0x000ee20000002100 */
        /* <DEDUP_REMOVED lines=12> */
[----:B---3--:R-:W-:Y:S02]  /*14e20*/  SHF.R.S32.HI R56, RZ, 0x1f, R55 ;  /* 0x0000001fff387819 */ /* 0x008fe40000011437 */
[----:B------:R-:W-:Y:S02]  /*14e30*/  F2FP.BF16.PACK_AB R36, R36, R132 ;  /* 0x000000842424723e */ /* 0x000fe400000010ff */
[CC--:B-1----:R-:W-:Y:S02]  /*14e40*/  LEA.HI R3, R56.reuse, R55.reuse, RZ, 0x2 ;  /* 0x0000003738037211 */ /* 0x0c2fe400078f10ff */
[----:B------:R-:W-:Y:S02]  /*14e50*/  LEA.HI R48, R56, R55, RZ, 0x5 ;  /* 0x0000003738307211 */ /* 0x000fe400078f28ff */
[----:B------:R-:W-:-:S02]  /*14e60*/  SHF.R.S32.HI R52, RZ, 0x2, R3 ;  /* 0x00000002ff347819 */ /* 0x000fc40000011403 */
[----:B------:R-:W-:Y:S02]  /*14e70*/  SHF.R.S32.HI R0, RZ, 0x1f, R3 ;  /* 0x0000001fff007819 */ /* 0x000fe40000011403 */
[----:B------:R-:W-:Y:S02]  /*14e80*/  LOP3.LUT R3, R3, 0xfffffffc, RZ, 0xc0, !PT ;  /* 0xfffffffc03037812 */ /* 0x000fe400078ec0ff */
[----:B------:R-:W-:Y:S02]  /*14e90*/  LEA.HI R0, R0, R52, RZ, 0x3 ;  /* 0x0000003400007211 */ /* 0x000fe400078f18ff */
[----:B------:R-:W-:Y:S01]  /*14ea0*/  SHF.R.S32.HI R49, RZ, 0x5, R48 ;  /* 0x00000005ff317819 */ /* 0x000fe20000011430 */
[----:B------:R-:W-:Y:S01]  /*14eb0*/  IMAD.IADD R29, R55, 0x1, -R3 ;  /* 0x00000001371d7824 */ /* 0x000fe200078e0a03 */
[----:B------:R-:W-:Y:S02]  /*14ec0*/  LOP3.LUT R0, R0, 0xfffffff8, RZ, 0xc0, !PT ;  /* 0xfffffff800007812 */ /* 0x000fe400078ec0ff */
[----:B------:R-:W-:-:S02]  /*14ed0*/  F2FP.BF16.PACK_AB R134, R135, R134 ;  /* 0x000000868786723e */ /* 0x000fc400000010ff */
[----:B------:R-:W-:Y:S01]  /*14ee0*/  F2FP.BF16.PACK_AB R35, R35, R140 ;  /* 0x0000008c2323723e */ /* 0x000fe200000010ff */
[----:B------:R-:W-:Y:S01]  /*14ef0*/  IMAD.IADD R2, R52, 0x1, -R0 ;  /* 0x0000000134027824 */ /* 0x000fe200078e0a00 */
[----:B------:R-:W-:Y:S02]  /*14f00*/  F2FP.BF16.PACK_AB R34, R34, R142 ;  /* 0x0000008e2222723e */ /* 0x000fe400000010ff */
[----:B------:R-:W-:Y:S02]  /*14f10*/  F2FP.BF16.PACK_AB R32, R32, R152 ;  /* 0x000000982020723e */ /* 0x000fe400000010ff */
[----:B------:R-:W-:Y:S02]  /*14f20*/  LEA.HI R0, R2, R2, RZ, 0x1 ;  /* 0x0000000202007211 */ /* 0x000fe400078f08ff */
[----:B------:R-:W-:Y:S02]  /*14f30*/  F2FP.BF16.PACK_AB R31, R31, R154 ;  /* 0x0000009a1f1f723e */ /* 0x000fe400000010ff */
[----:B------:R-:W-:-:S02]  /*14f40*/  SHF.R.S32.HI R13, RZ, 0x1, R0 ;  /* 0x00000001ff0d7819 */ /* 0x000fc40000011400 */
[----:B------:R-:W-:Y:S02]  /*14f50*/  LOP3.LUT R0, R0, 0x3fffffe, RZ, 0xc0, !PT ;  /* 0x03fffffe00007812 */ /* 0x000fe400078ec0ff */
[C---:B------:R-:W-:Y:S01]  /*14f60*/  LOP3.LUT R3, R13.reuse, 0x1, RZ, 0xc0, !PT ;  /* 0x000000010d037812 */ /* 0x040fe200078ec0ff */
[C---:B------:R-:W-:Y:S01]  /*14f70*/  IMAD.SHL.U32 R4, R13.reuse, 0x40, RZ ;  /* 0x000000400d047824 */ /* 0x040fe200078e00ff */
[----:B------:R-:W-:Y:S01]  /*14f80*/  LOP3.LUT P0, RZ, R13, 0x2, RZ, 0xc0, !PT ;  /* 0x000000020dff7812 */ /* 0x000fe2000780c0ff */
[----:B------:R-:W-:Y:S01]  /*14f90*/  IMAD.IADD R2, R2, 0x1, -R0 ;  /* 0x0000000102027824 */ /* 0x000fe200078e0a00 */
[----:B------:R-:W-:Y:S01]  /*14fa0*/  ISETP.NE.U32.AND P1, PT, R3, 0x1, PT ;  /* 0x000000010300780c */ /* 0x000fe20003f25070 */
[----:B------:R-:W-:Y:S01]  /*14fb0*/  IMAD R0, R49, 0x100, R29 ;  /* 0x0000010031007824 */ /* 0x000fe200078e021d */
[----:B------:R-:W-:Y:S02]  /*14fc0*/  LOP3.LUT R4, R4, 0xc0, RZ, 0xc0, !PT ;  /* 0x000000c004047812 */ /* 0x000fe400078ec0ff */
[----:B------:R-:W-:Y:S01]  /*14fd0*/  F2FP.BF16.PACK_AB R33, R33, R144 ;  /* 0x000000902121723e */ /* 0x000fe200000010ff */
[----:B------:R-:W-:Y:S01]  /*14fe0*/  IMAD R0, R2, 0x10, R0 ;  /* 0x0000001002007824 */ /* 0x000fe200078e0200 */
[----:B------:R-:W-:Y:S01]  /*14ff0*/  LEA.HI R2, R4, R4, RZ, 0x1d ;  /* 0x0000000404027211 */ /* 0x000fe200078fe8ff */
[----:B------:R-:W-:Y:S01]  /*15000*/  IMAD.MOV.U32 R4, RZ, RZ, 0x20 ;  /* 0x00000020ff047424 */ /* 0x000fe200078e00ff */
[----:B------:R-:W-:-:S02]  /*15010*/  F2FP.BF16.PACK_AB R146, R147, R146 ;  /* 0x000000929392723e */ /* 0x000fc400000010ff */
[----:B------:R-:W-:Y:S01]  /*15020*/  F2FP.BF16.PACK_AB R30, R30, R148 ;  /* 0x000000941e1e723e */ /* 0x000fe200000010ff */
[----:B------:R-:W-:Y:S01]  /*15030*/  IMAD.U32 R0, R0, 0x2, R2 ;  /* 0x0000000200007824 */ /* 0x000fe200078e0002 */
[----:B------:R-:W-:Y:S02]  /*15040*/  SEL R4, R4, 0xffffffe0, !P0 ;  /* 0xffffffe004047807 */ /* 0x000fe40004000000 */
[----:B------:R-:W-:Y:S01]  /*15050*/  F2FP.BF16.PACK_AB R150, R151, R150 ;  /* 0x000000969796723e */ /* 0x000fe200000010ff */
[----:B------:R-:W-:Y:S01]  /*15060*/  IMAD.SHL.U32 R0, R0, 0x2, RZ ;  /* 0x0000000200007824 */ /* 0x000fe200078e00ff */
[----:B------:R-:W-:Y:S01]  /*15070*/  BAR.SYNC.DEFER_BLOCKING 0x1, 0x80 ;  /* 0x0042000000007b1d */ /* 0x000fe20000010000 */
[----:B------:R-:W-:Y:S02]  /*15080*/  F2FP.BF16.PACK_AB R28, R28, R156 ;  /* 0x0000009c1c1c723e */ /* 0x000fe400000010ff */
[----:B------:R-:W-:Y:S02]  /*15090*/  F2FP.BF16.PACK_AB R27, R27, R158 ;  /* 0x0000009e1b1b723e */ /* 0x000fe400000010ff */
[----:B------:R-:W-:-:S02]  /*150a0*/  IADD3 R3, R0, 0x80, RZ ;  /* 0x0000008000037810 */ /* 0x000fc40007ffe0ff */
[C---:B------:R-:W-:Y:S02]  /*150b0*/  IADD3 R2, R0.reuse, 0x70, RZ ;  /* 0x0000007000027810 */ /* 0x040fe40007ffe0ff */
[----:B------:R-:W-:Y:S01]  /*150c0*/  @P1 IADD3 R2, R3, 0x10, RZ ;  /* 0x0000001003021810 */ /* 0x000fe20007ffe0ff */
[----:B------:R-:W-:Y:S01]  /*150d0*/  IMAD.IADD R3, R0, 0x1, R4 ;  /* 0x0000000100037824 */ /* 0x000fe200078e0204 */
[----:B------:R-:W-:Y:S02]  /*150e0*/  F2FP.BF16.PACK_AB R25, R25, R168 ;  /* 0x000000a81919723e */ /* 0x000fe400000010ff */
[----:B------:R-:W-:Y:S01]  /*150f0*/  F2FP.BF16.PACK_AB R24, R24, R170 ;  /* 0x000000aa1818723e */ /* 0x000fe200000010ff */
[----:B------:R-:W-:Y:S01]  /*15100*/  IMAD.IADD R4, R4, 0x1, R2 ;  /* 0x0000000104047824 */ /* 0x000fe200078e0202 */
        /* <DEDUP_REMOVED lines=29> */
[----:B------:R-:W-:Y:S03]  /*152e0*/  STS [R3+0x80], R41 ;  /* 0x0000802903007388 */ /* 0x000fe60000000800 */
[----:B------:R-:W-:Y:S01]  /*152f0*/  ISETP.NE.AND.EX P1, PT, RZ, c[0x0][0x504], PT, P0 ;  /* 0x00014100ff007a0c */ /* 0x000fe20003f25300 */
[----:B------:R-:W-:Y:S01]  /*15300*/  STS [R3+0x280], R40 ;  /* 0x0002802803007388 */ /* 0x000fe20000000800 */
[----:B------:R-:W-:-:S03]  /*15310*/  ISETP.NE.U32.AND P0, PT, RZ, c[0x0][0x508], PT ;  /* 0x00014200ff007a0c */ /* 0x000fc60003f05070 */
[----:B------:R-:W-:Y:S01]  /*15320*/  STS [R4], R38 ;  /* 0x0000002604007388 */ /* 0x000fe20000000800 */
[----:B------:R-:W-:-:S03]  /*15330*/  ISETP.NE.AND.EX P0, PT, RZ, c[0x0][0x50c], PT, P0 ;  /* 0x00014300ff007a0c */ /* 0x000fc60003f05300 */
        /* <DEDUP_REMOVED lines=52> */
.L_x_135:
[----:B-1----:R-:W-:Y:S01]  /*15680*/  LOP3.LUT R4, R48, 0xffffffe0, RZ, 0xc0, !PT ;  /* 0xffffffe030047812 */ /* 0x002fe200078ec0ff */
[----:B------:R-:W1:Y:S01]  /*15690*/  S2R R21, SR_CTAID.X ;  /* 0x0000000000157919 */ /* 0x000e620000002500 */
[----:B------:R-:W-:Y:S01]  /*156a0*/  SHF.R.S32.HI R5, RZ, 0x1f, R49 ;  /* 0x0000001fff057819 */ /* 0x000fe20000011431 */
[----:B------:R-:W-:Y:S01]  /*156b0*/  IMAD.MOV.U32 R9, RZ, RZ, c[0x0][0x4e8] ;  /* 0x00013a00ff097624 */ /* 0x000fe200078e00ff */
[----:B------:R-:W-:Y:S01]  /*156c0*/  LEA.HI R0, R29, R29, RZ, 0x1 ;  /* 0x0000001d1d007211 */ /* 0x000fe200078f08ff */
[----:B------:R-:W-:Y:S01]  /*156d0*/  IMAD.IADD R7, R55, 0x1, -R4 ;  /* 0x0000000137077824 */ /* 0x000fe200078e0a04 */
[----:B------:R-:W-:Y:S01]  /*156e0*/  LEA.HI R4, R5, R49, RZ, 0x2 ;  /* 0x0000003105047211 */ /* 0x000fe200078f10ff */
[----:B------:R-:W-:Y:S01]  /*156f0*/  IMAD R11, R57, c[0x0][0x3e8], RZ ;  /* 0x0000fa00390b7a24 */ /* 0x000fe200078e02ff */
[C---:B------:R-:W-:Y:S01]  /*15700*/  LOP3.LUT R6, R0.reuse, 0x1ffffffe, RZ, 0xc0, !PT ;  /* 0x1ffffffe00067812 */ /* 0x040fe200078ec0ff */
[----:B------:R-:W-:Y:S01]  /*15710*/  IMAD.SHL.U32 R5, R0, 0x20, RZ ;  /* 0x0000002000057824 */ /* 0x000fe200078e00ff */
[----:B------:R-:W-:Y:S01]  /*15720*/  SHF.R.S32.HI R8, RZ, 0x1f, R7 ;  /* 0x0000001fff087819 */ /* 0x000fe20000011407 */
[C---:B------:R-:W-:Y:S01]  /*15730*/  IMAD R12, R29.reuse, 0x20, R52 ;  /* 0x000000201d0c7824 */ /* 0x040fe200078e0234 */
[----:B------:R-:W-:Y:S01]  /*15740*/  LOP3.LUT R4, R4, 0xffffffc, RZ, 0xc0, !PT ;  /* 0x0ffffffc04047812 */ /* 0x000fe200078ec0ff */
[----:B-----5:R-:W-:Y:S01]  /*15750*/  IMAD R24, R24, c[0x0][0x4e8], RZ ;  /* 0x00013a0018187a24 */ /* 0x020fe200078e02ff */
[----:B------:R-:W-:Y:S01]  /*15760*/  LEA.HI R0, R8, R7, RZ, 0x2 ;  /* 0x0000000708007211 */ /* 0x000fe200078f10ff */
[----:B------:R-:W-:Y:S01]  /*15770*/  BSSY B0, `(.L_x_136) ;  /* 0x0000085000007945 */ /* 0x000fe20003800000 */
[----:B------:R-:W-:Y:S01]  /*15780*/  IADD3 R6, R29, -R6, RZ ;  /* 0x800000061d067210 */ /* 0x000fe20007ffe0ff */
[----:B------:R-:W-:Y:S01]  /*15790*/  IMAD.IADD R4, R49, 0x1, -R4 ;  /* 0x0000000131047824 */ /* 0x000fe200078e0a04 */
[----:B------:R-:W-:-:S02]  /*157a0*/  LOP3.LUT R5, R5, 0xffffffc0, RZ, 0xc0, !PT ;  /* 0xffffffc005057812 */ /* 0x000fc400078ec0ff */
[----:B------:R-:W-:Y:S02]  /*157b0*/  SHF.R.S32.HI R0, RZ, 0x2, R0 ;  /* 0x00000002ff007819 */ /* 0x000fe40000011400 */
[----:B------:R-:W-:Y:S01]  /*157c0*/  ISETP.NE.AND P2, PT, R9, 0x1, PT ;  /* 0x000000010900780c */ /* 0x000fe20003f45270 */
[----:B------:R-:W-:Y:S01]  /*157d0*/  IMAD R6, R6, 0x8, R5 ;  /* 0x0000000806067824 */ /* 0x000fe200078e0205 */
[----:B------:R-:W-:Y:S01]  /*157e0*/  LEA R16, R4, R0, 0x4 ;  /* 0x0000000004107211 */ /* 0x000fe200078e20ff */
[----:B------:R-:W-:Y:S01]  /*157f0*/  IMAD R0, R3, c[0x0][0x3a0], RZ ;  /* 0x0000e80003007a24 */ /* 0x000fe200078e02ff */
[----:B------:R-:W-:Y:S01]  /*15800*/  LEA.HI R10, R52, R52, RZ, 0x1 ;  /* 0x00000034340a7211 */ /* 0x000fe200078f08ff */
[----:B------:R-:W-:Y:S01]  /*15810*/  IMAD.WIDE.U32 R4, R69, c[0x0][0x490], R2 ;  /* 0x0001240045047a25 */ /* 0x000fe200078e0002 */
[----:B------:R-:W-:Y:S02]  /*15820*/  LOP3.LUT P0, RZ, R7, 0x3, RZ, 0xc0, !PT ;  /* 0x0000000307ff7812 */ /* 0x000fe4000780c0ff */
[----:B------:R-:W-:Y:S01]  /*15830*/  LOP3.LUT R10, R10, 0x3fffffe, RZ, 0xc0, !PT ;  /* 0x03fffffe0a0a7812 */ /* 0x000fe200078ec0ff */
[----:B------:R-:W-:Y:S01]  /*15840*/  IMAD.IADD R6, R16, 0x1, R6 ;  /* 0x0000000110067824 */ /* 0x000fe200078e0206 */
[----:B------:R-:W-:Y:S01]  /*15850*/  LEA.HI R13, R56, R55, RZ, 0x3 ;  /* 0x00000037380d7211 */ /* 0x000fe200078f18ff */
[----:B------:R-:W-:-:S02]  /*15860*/  IMAD R8, R2, c[0x0][0x3a4], R0 ;  /* 0x0000e90002087a24 */ /* 0x000fc400078e0200 */
[----:B------:R-:W-:-:S04]  /*15870*/  IMAD.WIDE.U32 R2, R2, c[0x0][0x3a0], RZ ;  /* 0x0000e80002027a25 */ /* 0x000fc800078e00ff */
[----:B-1----:R-:W-:Y:S02]  /*15880*/  IMAD R0, R21, 0x80, R6 ;  /* 0x0000008015007824 */ /* 0x002fe400078e0206 */
[----:B------:R-:W-:Y:S02]  /*15890*/  IMAD.IADD R3, R3, 0x1, R8 ;  /* 0x0000000103037824 */ /* 0x000fe400078e0208 */
[----:B------:R-:W-:Y:S01]  /*158a0*/  IMAD R9, R57, c[0x0][0x490], RZ ;  /* 0x0001240039097a24 */ /* 0x000fe200078e02ff */
[----:B------:R-:W-:Y:S01]  /*158b0*/  MOV R6, R0 ;  /* 0x0000000000067202 */ /* 0x000fe20000000f00 */
[----:B------:R-:W-:-:S04]  /*158c0*/  @P2 IMAD.HI.U32 R8, R0, c[0x0][0x4ec], RZ ;  /* 0x00013b0000082a27 */ /* 0x000fc800078e00ff */
[----:B------:R-:W-:Y:S01]  /*158d0*/  IMAD.IADD R7, R52, 0x1, -R10 ;  /* 0x0000000134077824 */ /* 0x000fe200078e0a0a */
[----:B------:R-:W-:Y:S01]  /*158e0*/  @P2 SHF.R.U32.HI R6, RZ, c[0x0][0x4f0], R8 ;  /* 0x00013c00ff062a19 */ /* 0x000fe20000011608 */
[----:B------:R-:W-:Y:S02]  /*158f0*/  IMAD R9, R69, c[0x0][0x494], R9 ;  /* 0x0001250045097a24 */ /* 0x000fe400078e0209 */
[----:B------:R-:W-:Y:S01]  /*15900*/  IMAD R20, R49, 0x8, R7 ;  /* 0x0000000831147824 */ /* 0x000fe200078e0207 */
[----:B------:R-:W-:Y:S01]  /*15910*/  SHF.R.S32.HI R7, RZ, 0x1f, R58 ;  /* 0x0000001fff077819 */ /* 0x000fe2000001143a */
[----:B------:R-:W-:Y:S01]  /*15920*/  IMAD.WIDE.U32 R2, R69, c[0x0][0x3e8], R2 ;  /* 0x0000fa0045027a25 */ /* 0x000fe200078e0002 */
[----:B------:R-:W-:Y:S02]  /*15930*/  IADD3 R5, R5, R9, RZ ;  /* 0x0000000905057210 */ /* 0x000fe40007ffe0ff */
[----:B------:R-:W-:Y:S01]  /*15940*/  IADD3 R8, -R6, RZ, RZ ;  /* 0x000000ff06087210 */ /* 0x000fe20007ffe1ff */
[----:B------:R-:W-:Y:S01]  /*15950*/  IMAD R12, R21, 0x80, R12 ;  /* 0x00000080150c7824 */ /* 0x000fe200078e020c */
[----:B------:R-:W-:-:S02]  /*15960*/  SEL R9, R58, RZ, !P1 ;  /* 0x000000ff3a097207 */ /* 0x000fc40004800000 */
[----:B------:R-:W-:Y:S01]  /*15970*/  SEL R10, R7, RZ, !P1 ;  /* 0x000000ff070a7207 */ /* 0x000fe20004800000 */
[----:B------:R-:W-:Y:S02]  /*15980*/  IMAD R7, R69, c[0x0][0x3ec], R11 ;  /* 0x0000fb0045077a24 */ /* 0x000fe400078e020b */
[----:B------:R-:W-:Y:S02]  /*15990*/  IMAD R11, R8, c[0x0][0x4e8], R0 ;  /* 0x00013a00080b7a24 */ /* 0x000fe400078e0200 */
[----:B------:R-:W-:Y:S01]  /*159a0*/  IMAD R0, R10, c[0x0][0x498], RZ ;  /* 0x000126000a007a24 */ /* 0x000fe200078e02ff */
[----:B------:R-:W-:Y:S01]  /*159b0*/  IADD3 R3, R3, R7, RZ ;  /* 0x0000000703037210 */ /* 0x000fe20007ffe0ff */
[----:B------:R-:W-:-:S04]  /*159c0*/  IMAD.WIDE.U32 R4, R9, c[0x0][0x498], R4 ;  /* 0x0001260009047a25 */ /* 0x000fc800078e0004 */
[----:B------:R-:W-:Y:S01]  /*159d0*/  IMAD R7, R9, c[0x0][0x49c], R0 ;  /* 0x0001270009077a24 */ /* 0x000fe200078e0200 */
[----:B------:R-:W-:Y:S01]  /*159e0*/  SHF.R.S32.HI R0, RZ, 0x1f, R6 ;  /* 0x0000001fff007819 */ /* 0x000fe20000011406 */
[----:B------:R-:W-:Y:S01]  /*159f0*/  @P2 IMAD.HI.U32 R8, R12, c[0x0][0x4ec], RZ ;  /* 0x00013b000c082a27 */ /* 0x000fe200078e00ff */
[----:B------:R-:W-:-:S03]  /*15a00*/  IADD3 R4, P1, R6, R4, RZ ;  /* 0x0000000406047210 */ /* 0x000fc60007f3e0ff */
[----:B------:R-:W-:Y:S01]  /*15a10*/  IMAD R6, R10, c[0x0][0x3f0], RZ ;  /* 0x0000fc000a067a24 */ /* 0x000fe200078e02ff */
[----:B------:R-:W-:Y:S01]  /*15a20*/  IADD3.X R5, R0, R5, R7, P1, !PT ;  /* 0x0000000500057210 */ /* 0x000fe20000ffe407 */
[----:B------:R-:W-:Y:S01]  /*15a30*/  IMAD.SHL.U32 R10, R13, 0x8, RZ ;  /* 0x000000080d0a7824 */ /* 0x000fe200078e00ff */
[----:B------:R-:W-:Y:S01]  /*15a40*/  SHF.R.S32.HI R0, RZ, 0x1f, R11 ;  /* 0x0000001fff007819 */ /* 0x000fe2000001140b */
[----:B------:R-:W-:Y:S01]  /*15a50*/  IMAD.MOV.U32 R18, RZ, RZ, R12 ;  /* 0x000000ffff127224 */ /* 0x000fe200078e000c */
[----:B------:R-:W-:Y:S01]  /*15a60*/  @P2 SHF.R.U32.HI R18, RZ, c[0x0][0x4f0], R8 ;  /* 0x00013c00ff122a19 */ /* 0x000fe20000011608 */
[----:B------:R-:W-:Y:S02]  /*15a70*/  IMAD R13, R9, c[0x0][0x3f4], R6 ;  /* 0x0000fd00090d7a24 */ /* 0x000fe400078e0206 */
[----:B------:R-:W-:Y:S01]  /*15a80*/  IMAD R7, R0, c[0x0][0x488], RZ ;  /* 0x0001220000077a24 */ /* 0x000fe200078e02ff */
[----:B------:R-:W-:Y:S01]  /*15a90*/  LOP3.LUT R0, R10, 0xc0, RZ, 0xc0, !PT ;  /* 0x000000c00a007812 */ /* 0x000fe200078ec0ff */
[----:B------:R-:W-:-:S02]  /*15aa0*/  IMAD.SHL.U32 R6, R29, 0x8, RZ ;  /* 0x000000081d067824 */ /* 0x000fc400078e00ff */
[----:B------:R-:W-:-:S03]  /*15ab0*/  IMAD.WIDE.U32 R8, R9, c[0x0][0x3f0], R2 ;  /* 0x0000fc0009087a25 */ /* 0x000fc600078e0002 */
[----:B------:R-:W-:Y:S01]  /*15ac0*/  LOP3.LUT R10, R0, 0x18, R6, 0xf8, !PT ;  /* 0x00000018000a7812 */ /* 0x000fe200078ef806 */
[----:B------:R-:W-:-:S04]  /*15ad0*/  IMAD.WIDE.U32 R2, R11, c[0x0][0x488], R4 ;  /* 0x000122000b027a25 */ /* 0x000fc800078e0004 */
[----:B------:R-:W-:Y:S01]  /*15ae0*/  IMAD R4, R11, c[0x0][0x48c], R7 ;  /* 0x000123000b047a24 */ /* 0x000fe200078e0207 */
[----:B------:R-:W-:Y:S01]  /*15af0*/  SHF.R.U32.HI R11, RZ, 0x3, R0 ;  /* 0x00000003ff0b7819 */ /* 0x000fe20000011600 */
[----:B------:R-:W-:Y:S01]  /*15b00*/  IMAD.IADD R5, R9, 0x1, R13 ;  /* 0x0000000109057824 */ /* 0x000fe200078e020d */
[----:B------:R-:W-:Y:S01]  /*15b10*/  IADD3 R0, -R18, RZ, RZ ;  /* 0x000000ff12007210 */ /* 0x000fe20007ffe1ff */
[----:B------:R-:W-:Y:S01]  /*15b20*/  IMAD.IADD R3, R3, 0x1, R4 ;  /* 0x0000000103037824 */ /* 0x000fe200078e0204 */
[----:B------:R-:W-:Y:S02]  /*15b30*/  LEA R7, P1, R2, c[0x0][0x450], 0x2 ;  /* 0x0001140002077a11 */ /* 0x000fe400078210ff */
[----:B------:R-:W-:Y:S01]  /*15b40*/  LOP3.LUT R19, R10, R11, RZ, 0x3c, !PT ;  /* 0x0000000b0a137212 */ /* 0x000fe200078e3cff */
[----:B------:R-:W-:Y:S01]  /*15b50*/  IMAD R9, R0, c[0x0][0x4e8], R12 ;  /* 0x00013a0000097a24 */ /* 0x000fe200078e020c */
[----:B------:R-:W-:Y:S01]  /*15b60*/  LEA.HI.X R0, R2, c[0x0][0x454], R3, 0x2, P1 ;  /* 0x0001150002007a11 */ /* 0x000fe200008f1403 */
[----:B------:R-:W-:Y:S01]  /*15b70*/  SHFL.IDX PT, R14, R7, RZ, 0x1c1f ;  /* 0x001c1fff070e7589 */ /* 0x000fe200000e0000 */
[----:B------:R-:W-:-:S02]  /*15b80*/  SHF.R.S32.HI R10, RZ, 0x1f, R18 ;  /* 0x0000001fff0a7819 */ /* 0x000fc40000011412 */
[----:B------:R-:W-:Y:S01]  /*15b90*/  MOV R4, R8 ;  /* 0x0000000800047202 */ /* 0x000fe20000000f00 */
[----:B------:R-:W1:Y:S01]  /*15ba0*/  SHFL.IDX PT, R15, R0, RZ, 0x1c1f ;  /* 0x001c1fff000f7589 */ /* 0x000e6200000e0000 */
[----:B------:R-:W-:Y:S02]  /*15bb0*/  IMAD R8, R21, 0x80, R16 ;  /* 0x0000008015087824 */ /* 0x000fe400078e0210 */
[----:B------:R-:W-:Y:S01]  /*15bc0*/  IMAD R2, R10, c[0x0][0x3e0], RZ ;  /* 0x0000f8000a027a24 */ /* 0x000fe200078e02ff */
[----:B------:R-:W-:Y:S02]  /*15bd0*/  SHFL.IDX PT, R12, R7, 0x1, 0x1c1f ;  /* 0x003c1f00070c7f89 */ /* 0x000fe400000e0000 */
[----:B------:R-:W-:Y:S02]  /*15be0*/  ISETP.GE.OR P3, PT, R8, R24, P0 ;  /* 0x000000180800720c */ /* 0x000fe40000766670 */
        /* <DEDUP_REMOVED lines=15> */
[----:B------:R-:W-:-:S02]  /*15ce0*/  ISETP.GE.OR P1, PT, R5, R24, P0 ;  /* 0x000000180500720c */ /* 0x000fc40000726670 */
[----:B------:R-:W-:Y:S01]  /*15cf0*/  ISETP.GE.OR P0, PT, R8, R24, P0 ;  /* 0x000000180800720c */ /* 0x000fe20000706670 */
[----:B------:R-:W-:Y:S01]  /*15d00*/  IMAD R0, R4, c[0x0][0x3d8], RZ ;  /* 0x0000f60004007a24 */ /* 0x000fe200078e02ff */
[----:B------:R-:W-:-:S03]  /*15d10*/  LEA R5, R20, R19, 0x5 ;  /* 0x0000001314057211 */ /* 0x000fc600078e28ff */
[----:B------:R-:W-:Y:S02]  /*15d20*/  IMAD R4, R9, c[0x0][0x3dc], R0 ;  /* 0x0000f70009047a24 */ /* 0x000fe400078e0200 */
[----:B------:R-:W-:Y:S01]  /*15d30*/  IMAD.SHL.U32 R0, R5, 0x2, RZ ;  /* 0x0000000205007824 */ /* 0x000fe200078e00ff */
[----:B------:R-:W-:Y:S01]  /*15d40*/  @!P2 ST.E [R12.64], R51 ;  /* 0x000000330c00a985 */ /* 0x000fe2000c101906 */
[----:B------:R-:W-:-:S03]  /*15d50*/  IMAD.IADD R3, R3, 0x1, R4 ;  /* 0x0000000103037824 */ /* 0x000fc600078e0204 */
        /* <DEDUP_REMOVED lines=38> */
.L_x_137:
[----:B---3--:R-:W-:Y:S05]  /*15fc0*/  BSYNC B0 ;  /* 0x0000000000007941 */ /* 0x008fea0003800000 */
.L_x_136:
        /* <DEDUP_REMOVED lines=23> */
.L_x_139:
[----:B------:R-:W-:Y:S05]  /*16140*/  BSYNC B0 ;  /* 0x0000000000007941 */ /* 0x000fea0003800000 */
.L_x_138:
        /* <DEDUP_REMOVED lines=23> */
.L_x_141:
[----:B------:R-:W-:Y:S05]  /*162c0*/  BSYNC B0 ;  /* 0x0000000000007941 */ /* 0x000fea0003800000 */
.L_x_140:
        /* <DEDUP_REMOVED lines=24> */
.L_x_134:
[----:B------:R-:W2:Y:S01]  /*16450*/  LDL R8, [R1+0x58] ;  /* 0x0000580001087983 */ /* 0x000ea20000100800 */
[----:B------:R-:W-:Y:S01]  /*16460*/  ISETP.NE.U32.AND P1, PT, RZ, c[0x0][0x508], PT ;  /* 0x00014200ff007a0c */ /* 0x000fe20003f25070 */
[----:B-1----:R-:W-:Y:S01]  /*16470*/  IMAD.MOV.U32 R2, RZ, RZ, 0x4 ;  /* 0x00000004ff027424 */ /* 0x002fe200078e00ff */
        /* <DEDUP_REMOVED lines=16> */
.L_x_142:
        /* <DEDUP_REMOVED lines=12> */
[----:B------:R-:W-:Y:S01]  /*16640*/  MOV R0, c[0x0][0x4e8] ;  /* 0x00013a0000007a02 */ /* 0x000fe20000000f00 */
[----:B------:R-:W-:Y:S01]  /*16650*/  IMAD R6, R57, c[0x0][0x490], RZ ;  /* 0x0001240039067a24 */ /* 0x000fe200078e02ff */
[----:B------:R-:W-:Y:S01]  /*16660*/  MOV R2, R4 ;  /* 0x0000000400027202 */ /* 0x000fe20000000f00 */
[----:B------:R-:W-:Y:S01]  /*16670*/  IMAD.MOV.U32 R3, RZ, RZ, R5 ;  /* 0x000000ffff037224 */ /* 0x000fe200078e0005 */
[----:B------:R-:W-:Y:S01]  /*16680*/  ISETP.NE.AND P0, PT, R0, 0x1, PT ;  /* 0x000000010000780c */ /* 0x000fe20003f05270 */
[C---:B------:R-:W-:Y:S01]  /*16690*/  IMAD R6, R69.reuse, c[0x0][0x494], R6 ;  /* 0x0001250045067a24 */ /* 0x040fe200078e0206 */
[----:B------:R-:W-:Y:S01]  /*166a0*/  MOV R0, R8 ;  /* 0x0000000800007202 */ /* 0x000fe20000000f00 */
[----:B------:R-:W-:-:S05]  /*166b0*/  IMAD.WIDE.U32 R2, R69, c[0x0][0x490], R2 ;  /* 0x0001240045027a25 */ /* 0x000fca00078e0002 */
[----:B------:R-:W-:-:S05]  /*166c0*/  IADD3 R3, R6, R3, RZ ;  /* 0x0000000306037210 */ /* 0x000fca0007ffe0ff */
[----:B------:R-:W-:-:S04]  /*166d0*/  @P0 IMAD.HI.U32 R7, R8, c[0x0][0x4ec], RZ ;  /* 0x00013b0008070a27 */ /* 0x000fc800078e00ff */
[----:B------:R-:W-:Y:S01]  /*166e0*/  IMAD.WIDE.U32 R2, R9, c[0x0][0x498], R2 ;  /* 0x0001260009027a25 */ /* 0x000fe200078e0002 */
[----:B------:R-:W-:-:S03]  /*166f0*/  @P0 SHF.R.U32.HI R0, RZ, c[0x0][0x4f0], R7 ;  /* 0x00013c00ff000a19 */ /* 0x000fc60000011607 */
[----:B------:R-:W-:Y:S01]  /*16700*/  IMAD R7, R10, c[0x0][0x498], RZ ;  /* 0x000126000a077a24 */ /* 0x000fe200078e02ff */
[----:B------:R-:W-:Y:S01]  /*16710*/  IADD3 R2, P0, R0, R2, RZ ;  /* 0x0000000200027210 */ /* 0x000fe20007f1e0ff */
[----:B------:R-:W-:Y:S02]  /*16720*/  IMAD.MOV R6, RZ, RZ, -R0 ;  /* 0x000000ffff067224 */ /* 0x000fe400078e0a00 */
[----:B------:R-:W-:Y:S02]  /*16730*/  IMAD R7, R9, c[0x0][0x49c], R7 ;  /* 0x0001270009077a24 */ /* 0x000fe400078e0207 */
[----:B------:R-:W-:Y:S01]  /*16740*/  IMAD R6, R6, c[0x0][0x4e8], R8 ;  /* 0x00013a0006067a24 */ /* 0x000fe200078e0208 */
[----:B------:R-:W-:-:S04]  /*16750*/  SHF.R.S32.HI R8, RZ, 0x1f, R0 ;  /* 0x0000001fff087819 */ /* 0x000fc80000011400 */
[----:B------:R-:W-:Y:S02]  /*16760*/  SHF.R.S32.HI R0, RZ, 0x1f, R6 ;  /* 0x0000001fff007819 */ /* 0x000fe40000011406 */
[----:B------:R-:W-:-:S03]  /*16770*/  IADD3.X R3, R8, R3, R7, P0, !PT ;  /* 0x0000000308037210 */ /* 0x000fc600007fe407 */
[----:B------:R-:W-:Y:S02]  /*16780*/  IMAD R0, R0, c[0x0][0x488], RZ ;  /* 0x0001220000007a24 */ /* 0x000fe400078e02ff */
[----:B------:R-:W-:-:S04]  /*16790*/  IMAD.WIDE.U32 R2, R6, c[0x0][0x488], R2 ;  /* 0x0001220006027a25 */ /* 0x000fc800078e0002 */
[----:B------:R-:W-:Y:S01]  /*167a0*/  IMAD R0, R6, c[0x0][0x48c], R0 ;  /* 0x0001230006007a24 */ /* 0x000fe200078e0200 */
[----:B------:R-:W-:-:S04]  /*167b0*/  LEA R6, P0, R2, c[0x0][0x450], 0x2 ;  /* 0x0001140002067a11 */ /* 0x000fc800078010ff */
[----:B------:R-:W-:-:S04]  /*167c0*/  IADD3 R0, R3, R0, RZ ;  /* 0x0000000003007210 */ /* 0x000fc80007ffe0ff */
[----:B------:R-:W-:Y:S02]  /*167d0*/  LEA.HI.X R7, R2, c[0x0][0x454], R0, 0x2, P0 ;  /* 0x0001150002077a11 */ /* 0x000fe400000f1400 */
[----:B------:R-:W-:-:S05]  /*167e0*/  MOV R0, 0xff800000 ;  /* 0xff80000000007802 */ /* 0x000fca0000000f00 */
[----:B------:R1:W-:Y:S02]  /*167f0*/  STG.E [R6.64], R0 ;  /* 0x0000000006007986 */ /* 0x0003e4000c101906 */
.L_x_144:
[----:B------:R-:W-:Y:S05]  /*16800*/  BSYNC B0 ;  /* 0x0000000000007941 */ /* 0x000fea0003800000 */
.L_x_143:
[----:B------:R-:W2:Y:S01]  /*16810*/  S2R R15, SR_CTAID.X ;  /* 0x00000000000f7919 */ /* 0x000ea20000002500 */
[----:B-1----:R-:W-:Y:S01]  /*16820*/  IMAD R0, R5, c[0x0][0x3a0], RZ ;  /* 0x0000e80005007a24 */ /* 0x002fe200078e02ff */
[----:B------:R-:W-:Y:S01]  /*16830*/  SHF.R.S32.HI R5, RZ, 0x1f, R11 ;  /* 0x0000001fff057819 */ /* 0x000fe2000001140b */
[C---:B------:R-:W-:Y:S01]  /*16840*/  IMAD.WIDE.U32 R2, R4.reuse, c[0x0][0x3a0], RZ ;  /* 0x0000e80004027a25 */ /* 0x040fe200078e00ff */
[----:B------:R-:W-:Y:S01]  /*16850*/  MOV R6, c[0x0][0x4e8] ;  /* 0x00013a0000067a02 */ /* 0x000fe20000000f00 */
[----:B------:R-:W-:Y:S01]  /*16860*/  BSSY B0, `(.L_x_145) ;  /* 0x000003b000007945 */ /* 0x000fe20003800000 */
[----:B------:R-:W-:Y:S01]  /*16870*/  LEA.HI R5, R5, R11, RZ, 0x2 ;  /* 0x0000000b05057211 */ /* 0x000fe200078f10ff */
[----:B------:R-:W-:Y:S01]  /*16880*/  IMAD R0, R4, c[0x0][0x3a4], R0 ;  /* 0x0000e90004007a24 */ /* 0x000fe200078e0200 */
[----:B------:R-:W-:Y:S01]  /*16890*/  ISETP.NE.AND P0, PT, R6, 0x1, PT ;  /* 0x000000010600780c */ /* 0x000fe20003f05270 */
[----:B------:R-:W-:Y:S01]  /*168a0*/  IMAD R6, R10, c[0x0][0x3f0], RZ ;  /* 0x0000fc000a067a24 */ /* 0x000fe200078e02ff */
[----:B------:R-:W-:Y:S01]  /*168b0*/  LOP3.LUT R4, R5, 0xfffffffc, RZ, 0xc0, !PT ;  /* 0xfffffffc05047812 */ /* 0x000fe200078ec0ff */
[----:B-----5:R-:W-:Y:S01]  /*168c0*/  IMAD R13, R13, c[0x0][0x4e8], RZ ;  /* 0x00013a000d0d7a24 */ /* 0x020fe200078e02ff */
[----:B------:R-:W-:Y:S01]  /*168d0*/  IADD3 R3, R3, R0, RZ ;  /* 0x0000000003037210 */ /* 0x000fe20007ffe0ff */
[----:B------:R-:W-:-:S02]  /*168e0*/  IMAD R0, R57, c[0x0][0x3e8], RZ ;  /* 0x0000fa0039007a24 */ /* 0x000fc400078e02ff */
[----:B------:R-:W-:Y:S01]  /*168f0*/  IMAD.IADD R8, R11, 0x1, -R4 ;  /* 0x000000010b087824 */ /* 0x000fe200078e0a04 */
[----:B------:R-:W-:Y:S01]  /*16900*/  SHF.R.S32.HI R11, RZ, 0x2, R5 ;  /* 0x00000002ff0b7819 */ /* 0x000fe20000011405 */
[C---:B------:R-:W-:Y:S02]  /*16910*/  IMAD R0, R69.reuse, c[0x0][0x3ec], R0 ;  /* 0x0000fb0045007a24 */ /* 0x040fe400078e0200 */
[----:B------:R-:W-:Y:S01]  /*16920*/  IMAD.WIDE.U32 R2, R69, c[0x0][0x3e8], R2 ;  /* 0x0000fa0045027a25 */ /* 0x000fe200078e0002 */
[----:B------:R-:W-:-:S03]  /*16930*/  LEA R4, R8, R11, 0x5 ;  /* 0x0000000b08047211 */ /* 0x000fc600078e28ff */
[----:B------:R-:W-:Y:S01]  /*16940*/  IMAD R7, R9, c[0x0][0x3f4], R6 ;  /* 0x0000fd0009077a24 */ /* 0x000fe200078e0206 */
[----:B------:R-:W-:Y:S01]  /*16950*/  IADD3 R3, R0, R3, RZ ;  /* 0x0000000300037210 */ /* 0x000fe20007ffe0ff */
[C---:B--2---:R-:W-:Y:S01]  /*16960*/  IMAD R4, R15.reuse, 0x80, R4 ;  /* 0x000000800f047824 */ /* 0x044fe200078e0204 */
[----:B------:R-:W-:-:S03]  /*16970*/  LEA R11, R15, R11, 0x7 ;  /* 0x0000000b0f0b7211 */ /* 0x000fc600078e38ff */
[----:B------:R-:W-:Y:S01]  /*16980*/  @P0 IMAD.HI.U32 R5, R4, c[0x0][0x4ec], RZ ;  /* 0x00013b0004050a27 */ /* 0x000fe200078e00ff */
[----:B------:R-:W-:-:S03]  /*16990*/  MOV R0, R4 ;  /* 0x0000000400007202 */ /* 0x000fc60000000f00 */
[----:B------:R-:W-:Y:S01]  /*169a0*/  IMAD.WIDE.U32 R2, R9, c[0x0][0x3f0], R2 ;  /* 0x0000fc0009027a25 */ /* 0x000fe200078e0002 */
[----:B------:R-:W-:-:S04]  /*169b0*/  @P0 SHF.R.U32.HI R0, RZ, c[0x0][0x4f0], R5 ;  /* 0x00013c00ff000a19 */ /* 0x000fc80000011605 */
[--C-:B------:R-:W-:Y:S01]  /*169c0*/  SHF.R.S32.HI R6, RZ, 0x1f, R0.reuse ;  /* 0x0000001fff067819 */ /* 0x100fe20000011400 */
[----:B------:R-:W-:Y:S01]  /*169d0*/  IMAD.MOV R5, RZ, RZ, -R0 ;  /* 0x000000ffff057224 */ /* 0x000fe200078e0a00 */
[----:B------:R-:W-:-:S03]  /*169e0*/  IADD3 R3, R3, R7, RZ ;  /* 0x0000000703037210 */ /* 0x000fc60007ffe0ff */
        /* <DEDUP_REMOVED lines=34> */
.L_x_146:
[----:B------:R-:W-:Y:S05]  /*16c10*/  BSYNC B0 ;  /* 0x0000000000007941 */ /* 0x000fea0003800000 */
.L_x_145:
        /* <DEDUP_REMOVED lines=21> */
.L_x_148:
[----:B------:R-:W-:Y:S05]  /*16d70*/  BSYNC B0 ;  /* 0x0000000000007941 */ /* 0x000fea0003800000 */
.L_x_147:
        /* <DEDUP_REMOVED lines=21> */
.L_x_150:
[----:B------:R-:W-:Y:S05]  /*16ed0*/  BSYNC B0 ;  /* 0x0000000000007941 */ /* 0x000fea0003800000 */
.L_x_149:
        /* <DEDUP_REMOVED lines=22> */
.L_x_151:
        /* <DEDUP_REMOVED lines=12> */
.L_x_756:


//--------------------- .text._ZN7cutlass13device_kernelIN5flash19enable_sm80_to_sm89INS1_16FlashAttnFwdSm80INS1_25CollectiveMainloopFwdSm80ILi4ELi1ELb0EN4cute5tupleIJNS5_1CILi128EEENS7_ILi48EEENS7_ILi96EEEEEELi96ENS_10bfloat16_tEfNS_4arch4Sm80ELb0ELb1ELb1ELb0ELb0ELb0ELb1ELb0EEENS1_21CollectiveEpilogueFwdINS6_IJS8_SA_S9_EEENS6_IJNS7_ILi1EEESI_SI_EEESC_SE_Li128ELb0ELb1ELb0ELb0EEENS1_19SingleTileSchedulerILb0ELb0ELb1ELi128EEEEEEEEEvNT_6ParamsE --------------------------
	.section	.text._ZN7cutlass13device_kernelIN5flash19enable_sm80_to_sm89INS1_16FlashAttnFwdSm80INS1_25CollectiveMainloopFwdSm80ILi4ELi1ELb0EN4cute5tupleIJNS5_1CILi128EEENS7_ILi48EEENS7_ILi96EEEEEELi96ENS_10bfloat16_tEfNS_4arch4Sm80ELb0ELb1ELb1ELb0ELb0ELb0ELb1ELb0EEENS1_21CollectiveEpilogueFwdINS6_IJS8_SA_S9_EEENS6_IJNS7_ILi1EEESI_SI_EEESC_SE_Li128ELb0ELb1ELb0ELb0EEENS1_19SingleTileSchedulerILb0ELb0ELb1ELi128EEEEEEEEEvNT_6ParamsE,"ax",@progbits
	.sectioninfo	@"SHI_REGISTERS=255"
	.align	128
.text._ZN7cutlass13device_kernelIN5flash19enable_sm80_to_sm89INS1_16FlashAttnFwdSm80INS1_25CollectiveMainloopFwdSm80ILi4ELi1ELb0EN4cute5tupleIJNS5_1CILi128EEENS7_ILi48EEENS7_ILi96EEEEEELi96ENS_10bfloat16_tEfNS_4arch4Sm80ELb0ELb1ELb1ELb0ELb0ELb0ELb1ELb0EEENS1_21CollectiveEpilogueFwdINS6_IJS8_SA_S9_EEENS6_IJNS7_ILi1EEESI_SI_EEESC_SE_Li128ELb0ELb1ELb0ELb0EEENS1_19SingleTileSchedulerILb0ELb0ELb1ELi128EEEEEEEEEvNT_6ParamsE:
        .type           _ZN7cutlass13device_kernelIN5flash19enable_sm80_to_sm89INS1_16FlashAttnFwdSm80INS1_25CollectiveMainloopFwdSm80ILi4ELi1ELb0EN4cute5tupleIJNS5_1CILi128EEENS7_ILi48EEENS7_ILi96EEEEEELi96ENS_10bfloat16_tEfNS_4arch4Sm80ELb0ELb1ELb1ELb0ELb0ELb0ELb1ELb0EEENS1_21CollectiveEpilogueFwdINS6_IJS8_SA_S9_EEENS6_IJNS7_ILi1EEESI_SI_EEESC_SE_Li128ELb0ELb1ELb0ELb0EEENS1_19SingleTileSchedulerILb0ELb0ELb1ELi128EEEEEEEEEvNT_6ParamsE,@function
        .size           _ZN7cutlass13device_kernelIN5flash19enable_sm80_to_sm89INS1_16FlashAttnFwdSm80INS1_25CollectiveMainloopFwdSm80ILi4ELi1ELb0EN4cute5tupleIJNS5_1CILi128EEENS7_ILi48EEENS7_ILi96EEEEEELi96ENS_10bfloat16_tEfNS_4arch4Sm80ELb0ELb1ELb1ELb0ELb0ELb0ELb1ELb0EEENS1_21CollectiveEpilogueFwdINS6_IJS8_SA_S9_EEENS6_IJNS7_ILi1EEESI_SI_EEESC_SE_Li128ELb0ELb1ELb0ELb0EEENS1_19SingleTileSchedulerILb0ELb0ELb1ELi128EEEEEEEEEvNT_6ParamsE,(.L_x_757 - _ZN7cutlass13device_kernelIN5flash19enable_sm80_to_sm89INS1_16FlashAttnFwdSm80INS1_25CollectiveMainloopFwdSm80ILi4ELi1ELb0EN4cute5tupleIJNS5_1CILi128EEENS7_ILi48EEENS7_ILi96EEEEEELi96ENS_10bfloat16_tEfNS_4arch4Sm80ELb0ELb1ELb1ELb0ELb0ELb0ELb1ELb0EEENS1_21CollectiveEpilogueFwdINS6_IJS8_SA_S9_EEENS6_IJNS7_ILi1EEESI_SI_EEESC_SE_Li128ELb0ELb1ELb0ELb0EEENS1_19SingleTileSchedulerILb0ELb0ELb1ELi128EEEEEEEEEvNT_6ParamsE)
        .other          _ZN7cutlass13device_kernelIN5flash19enable_sm80_to_sm89INS1_16FlashAttnFwdSm80INS1_25CollectiveMainloopFwdSm80ILi4ELi1ELb0EN4cute5tupleIJNS5_1CILi128EEENS7_ILi48EEENS7_ILi96EEEEEELi96ENS_10bfloat16_tEfNS_4arch4Sm80ELb0ELb1ELb1ELb0ELb0ELb0ELb1ELb0EEENS1_21CollectiveEpilogueFwdINS6_IJS8_SA_S9_EEENS6_IJNS7_ILi1EEESI_SI_EEESC_SE_Li128ELb0ELb1ELb0ELb0EEENS1_19SingleTileSchedulerILb0ELb0ELb1ELi128EEEEEEEEEvNT_6ParamsE,@"STO_CUDA_ENTRY STV_DEFAULT"
_ZN7cutlass13device_kernelIN5flash19enable_sm80_to_sm89INS1_16FlashAttnFwdSm80INS1_25CollectiveMainloopFwdSm80ILi4ELi1ELb0EN4cute5tupleIJNS5_1CILi128EEENS7_ILi48EEENS7_ILi96EEEEEELi96ENS_10bfloat16_tEfNS_4arch4Sm80ELb0ELb1ELb1ELb0ELb0ELb0ELb1ELb0EEENS1_21CollectiveEpilogueFwdINS6_IJS8_SA_S9_EEENS6_IJNS7_ILi1EEESI_SI_EEESC_SE_Li128ELb0ELb1ELb0ELb0EEENS1_19SingleTileSchedulerILb0ELb0ELb1ELi128EEEEEEEEEvNT_6ParamsE:
[----:B------:R-:W-:Y:S02]  /*0000*/  MOV R1, c[0x0][0x28] ;  /* 0x00000a0000017a02 */ /* 0x000fe40000000f00 */
[----:B------:R-:W1:Y:S02]  /*0010*/  S2R R0, SR_CTAID.Z ;  /* 0x0000000000007919 */ /* 0x000e640000002700 */
[----:B-1----:R-:W-:-:S13]  /*0020*/  ISETP.GE.AND P0, PT, R0, RZ, PT ;  /* 0x000000ff0000720c */ /* 0x002fda0003f06270 */
[----:B------:R-:W-:Y:S05]  /*0030*/  @!P0 EXIT ;  /* 0x000000000000894d */ /* 0x000fea0003800000 */
[----:B------:R-:W1:Y:S01]  /*0040*/  S2UR UR11, SR_CTAID.X ;  /* 0x00000000000b79c3 */ /* 0x000e620000002500 */
[----:B------:R-:W-:Y:S01]  /*0050*/  ULDC UR7, c[0x0][0x2c4] ;  /* 0x0000b10000077ab9 */ /* 0x000fe20000000800 */
[----:B------:R-:W2:Y:S01]  /*0060*/  S2R R92, SR_TID.X ;  /* 0x00000000005c7919 */ /* 0x000ea20000002100 */
[----:B------:R-:W-:Y:S02]  /*0070*/  UISETP.NE.AND UP2, UPT, UR7, 0x1, UPT ;  /* 0x000000010700788c */ /* 0x000fe4000bf45270 */
[----:B------:R-:W-:Y:S02]  /*0080*/  ULDC.64 UR4, c[0x0][0x2c8] ;  /* 0x0000b20000047ab9 */ /* 0x000fe40000000a00 */
[----:B------:R-:W-:Y:S02]  /*0090*/  UMOV UR8, 0x1 ;  /* 0x0000000100087882 */ /* 0x000fe40000000000 */
[----:B------:R-:W-:Y:S02]  /*00a0*/  ULDC UR6, c[0x0][0x168] ;  /* 0x00005a0000067ab9 */ /* 0x000fe40000000800 */
[----:B------:R-:W-:-:S02]  /*00b0*/  UIADD3 UR6, UR8, -UR6, URZ ;  /* 0x8000000608067290 */ /* 0x000fc4000fffe03f */
[----:B-1----:R-:W-:-:S04]  /*00c0*/  USHF.L.U32 UR11, UR11, 0x7, URZ ;  /* 0x000000070b0b7899 */ /* 0x002fc8000800063f */
[----:B------:R-:W-:Y:S02]  /*00d0*/  @UP2 UIADD3 UR12, UR11, 0x7f, URZ ;  /* 0x0000007f0b0c2890 */ /* 0x000fe4000fffe03f */
[----:B------:R-:W-:Y:S02]  /*00e0*/  UIADD3 UR9, UR11, 0x7f, URZ ;  /* 0x0000007f0b097890 */ /* 0x000fe4000fffe03f */
[----:B------:R-:W-:-:S04]  /*00f0*/  UIMAD.WIDE.U32 UR12, UR12, UR4, URZ ;  /* 0x000000040c0c72a5 */ /* 0x000fc8000f8e003f */
[----:B------:R-:W-:-:S03]  /*0100*/  @UP2 USHF.R.U32.HI UR9, URZ, UR5, UR13 ;  /* 0x000000053f092299 */ /* 0x000fc6000801160d */
[----:B------:R-:W-:Y:S02]  /*0110*/  ULDC.64 UR4, c[0x0][0x328] ;  /* 0x0000ca0000047ab9 */ /* 0x000fe40000000a00 */
[----:B------:R-:W-:-:S03]  /*0120*/  UISETP.LE.AND UP1, UPT, UR8, UR5, UPT ;  /* 0x000000050800728c */ /* 0x000fc6000bf23270 */
[----:B------:R-:W-:Y:S02]  /*0130*/  ULDC UR5, c[0x0][0x1d0] ;  /* 0x0000740000057ab9 */ /* 0x000fe40000000800 */
[----:B------:R-:W-:Y:S01]  /*0140*/  UIADD3 UR5, UR9, UR5, UR6 ;  /* 0x0000000509057290 */ /* 0x000fe2000fffe006 */
[----:B------:R-:W-:-:S03]  /*0150*/  PLOP3.LUT P0, PT, PT, PT, UP1, 0x40, 0x0 ;  /* 0x000000000000781c */ /* 0x000fc60003f0e818 */
[----:B------:R-:W-:-:S06]  /*0160*/  UIADD3 UR4, UR5, UR4, URZ ;  /* 0x0000000405047290 */ /* 0x000fcc000fffe03f */
[----:B------:R-:W-:-:S04]  /*0170*/  MOV R3, UR4 ;  /* 0x0000000400037c02 */ /* 0x000fc80008000f00 */
[----:B------:R-:W-:Y:S05]  /*0180*/  @P0 BRA `(.L_x_152) ;  /* 0x0000013000000947 */ /* 0x000fea0003800000 */
[----:B--2---:R-:W-:Y:S01]  /*0190*/  ISETP.LT.AND P0, PT, RZ, UR5, PT ;  /* 0x00000005ff007c0c */ /* 0x004fe2000bf01270 */
[----:B------:R-:W-:-:S12]  /*01a0*/  UIADD3 UR6, UR5, -0x1, URZ ;  /* 0xffffffff05067890 */ /* 0x000fd8000fffe03f */
[----:B------:R-:W-:Y:S05]  /*01b0*/  @P0 BRA `(.L_x_153) ;  /* 0x0000008000000947 */ /* 0x000fea0003800000 */
[----:B------:R-:W-:Y:S02]  /*01c0*/  ULDC UR4, c[0x0][0x32c] ;  /* 0x0000cb0000047ab9 */ /* 0x000fe40000000800 */
[----:B------:R-:W-:Y:S02]  /*01d0*/  UISETP.NE.AND UP0, UPT, UR8, UR4, UPT ;  /* 0x000000040800728c */ /* 0x000fe4000bf05270 */
[----:B------:R-:W-:-:S03]  /*01e0*/  UIADD3 UR6, -UR5, URZ, URZ ;  /* 0x0000003f05067290 */ /* 0x000fc6000fffe13f */
[----:B------:R-:W-:Y:S02]  /*01f0*/  ULDC.64 UR4, c[0x0][0x330] ;  /* 0x0000cc0000047ab9 */ /* 0x000fe40000000a00 */
[----:B------:R-:W-:-:S04]  /*0200*/  UIMAD.WIDE.U32 UR8, UR6, UR4, URZ ;  /* 0x00000004060872a5 */ /* 0x000fc8000f8e003f */
[----:B------:R-:W-:-:S04]  /*0210*/  @UP0 USHF.R.U32.HI UR6, URZ, UR5, UR9 ;  /* 0x000000053f060299 */ /* 0x000fc80008011609 */
[----:B------:R-:W-:Y:S01]  /*0220*/  ULOP3.LUT UR6, URZ, UR6, URZ, 0x33, !UPT ;  /* 0x000000063f067292 */ /* 0x000fe2000f8e333f */
[----:B------:R-:W-:Y:S05]  /*0230*/  BRA `(.L_x_154) ;  /* 0x0000005000007947 */ /* 0x000fea0003800000 */
.L_x_153:
[----:B------:R-:W-:Y:S02]  /*0240*/  ULDC UR4, c[0x0][0x32c] ;  /* 0x0000cb0000047ab9 */ /* 0x000fe40000000800 */
[----:B------:R-:W-:-:S03]  /*0250*/  UISETP.NE.AND UP0, UPT, UR8, UR4, UPT ;  /* 0x000000040800728c */ /* 0x000fc6000bf05270 */
[----:B------:R-:W-:Y:S02]  /*0260*/  ULDC.64 UR4, c[0x0][0x330] ;  /* 0x0000cc0000047ab9 */ /* 0x000fe40000000a00 */
[----:B------:R-:W-:-:S06]  /*0270*/  UIMAD.WIDE.U32 UR8, UR6, UR4, URZ ;  /* 0x00000004060872a5 */ /* 0x000fcc000f8e003f */
[----:B------:R-:W-:Y:S02]  /*0280*/  @UP0 USHF.R.U32.HI UR6, URZ, UR5, UR9 ;  /* 0x000000053f060299 */ /* 0x000fe40008011609 */
.L_x_154:
[----:B------:R-:W-:Y:S02]  /*0290*/  ULDC UR4, c[0x0][0x32c] ;  /* 0x0000cb0000047ab9 */ /* 0x000fe40000000800 */
[----:B------:R-:W-:-:S06]  /*02a0*/  UIMAD UR4, UR6, UR4, UR4 ;  /* 0x00000004060472a4 */ /* 0x000fcc000f8e0204 */
[----:B------:R-:W-:-:S03]  /*02b0*/  IMNMX R3, R3, UR4, PT ;  /* 0x0000000403037c17 */ /* 0x000fc6000b800200 */
.L_x_152:
[----:B--2---:R-:W-:Y:S01]  /*02c0*/  UMOV UR6, 0x2f ;  /* 0x0000002f00067882 */ /* 0x004fe20000000000 */
[----:B------:R-:W-:Y:S01]  /*02d0*/  IADD3 R3, R3, 0x2f, RZ ;  /* 0x0000002f03037810 */ /* 0x000fe20007ffe0ff */
[----:B------:R-:W-:Y:S01]  /*02e0*/  ULDC UR10, c[0x0][0x1d0] ;  /* 0x00007400000a7ab9 */ /* 0x000fe20000000800 */
[----:B------:R-:W-:Y:S01]  /*02f0*/  PLOP3.LUT P0, PT, PT, PT, UP1, 0x40, 0x0 ;  /* 0x000000000000781c */ /* 0x000fe20003f0e818 */
[----:B------:R-:W-:Y:S02]  /*0300*/  UIADD3 UR6, UR6, UR10, URZ ;  /* 0x0000000a06067290 */ /* 0x000fe4000fffe03f */
[----:B------:R-:W-:Y:S01]  /*0310*/  ULDC.64 UR4, c[0x0][0x2c8] ;  /* 0x0000b20000047ab9 */ /* 0x000fe20000000a00 */
[----:B------:R-:W-:Y:S01]  /*0320*/  IMAD.HI R3, R3, 0x2aaaaaab, RZ ;  /* 0x2aaaaaab03037827 */ /* 0x000fe200078e02ff */
[----:B------:R-:W-:Y:S02]  /*0330*/  UIMAD.WIDE UR8, UR6, 0x2aaaaaab, URZ ;  /* 0x2aaaaaab060878a5 */ /* 0x000fe4000f8e023f */
[----:B------:R-:W-:-:S02]  /*0340*/  UIMAD.WIDE.U32 UR12, UR11, UR4, URZ ;  /* 0x000000040b0c72a5 */ /* 0x000fc4000f8e003f */
[----:B------:R-:W-:Y:S01]  /*0350*/  ULDC UR6, c[0x0][0x168] ;  /* 0x00005a0000067ab9 */ /* 0x000fe20000000800 */
[----:B------:R-:W-:Y:S01]  /*0360*/  SHF.R.U32.HI R2, RZ, 0x1f, R3 ;  /* 0x0000001fff027819 */ /* 0x000fe20000011603 */
[----:B------:R-:W-:Y:S02]  /*0370*/  UIADD3 UR10, UR10, -UR6, URZ ;  /* 0x800000060a0a7290 */ /* 0x000fe4000fffe03f */
[----:B------:R-:W-:Y:S01]  /*0380*/  USHF.R.U32.HI UR6, URZ, 0x1f, UR9 ;  /* 0x0000001f3f067899 */ /* 0x000fe20008011609 */
[----:B------:R-:W-:Y:S01]  /*0390*/  LEA.HI.SX32 R2, R3, R2, 0x1d ;  /* 0x0000000203027211 */ /* 0x000fe200078feaff */
[----:B------:R-:W-:Y:S02]  /*03a0*/  UMOV UR4, UR11 ;  /* 0x0000000b00047c82 */ /* 0x000fe40008000000 */
[----:B------:R-:W-:Y:S02]  /*03b0*/  @UP2 USHF.R.U32.HI UR4, URZ, UR5, UR13 ;  /* 0x000000053f042299 */ /* 0x000fe4000801160d */
[----:B------:R-:W-:-:S02]  /*03c0*/  ULEA.HI.SX32 UR9, UR9, UR6, 0x1d ;  /* 0x0000000609097291 */ /* 0x000fc4000f8fea3f */
[----:B------:R-:W-:Y:S02]  /*03d0*/  UIADD3 UR4, UR10, UR4, URZ ;  /* 0x000000040a047290 */ /* 0x000fe4000fffe03f */
[----:B------:R-:W-:Y:S02]  /*03e0*/  ULDC UR5, c[0x0][0x324] ;  /* 0x0000c90000057ab9 */ /* 0x000fe40000000800 */
[----:B------:R-:W-:Y:S01]  /*03f0*/  UIADD3 UR6, UR4, -UR5, URZ ;  /* 0x8000000504067290 */ /* 0x000fe2000fffe03f */
[----:B------:R-:W-:Y:S01]  /*0400*/  IMNMX R153, R2, UR9, PT ;  /* 0x0000000902997c17 */ /* 0x000fe2000b800200 */
[----:B------:R-:W-:Y:S05]  /*0410*/  @P0 BRA `(.L_x_155) ;  /* 0x0000015000000947 */ /* 0x000fea0003800000 */
[----:B------:R-:W-:Y:S02]  /*0420*/  UMOV UR8, UR4 ;  /* 0x0000000400087c82 */ /* 0x000fe40008000000 */
[----:B------:R-:W-:-:S06]  /*0430*/  UISETP.GT.AND UP0, UPT, UR8, -0x1, UPT ;  /* 0xffffffff0800788c */ /* 0x000fcc000bf04270 */
[----:B------:R-:W-:-:S13]  /*0440*/  PLOP3.LUT P0, PT, PT, PT, UP0, 0x80, 0x0 ;  /* 0x000000000000781c */ /* 0x000fda0003f0f008 */
[----:B------:R-:W-:Y:S05]  /*0450*/  @P0 BRA `(.L_x_156) ;  /* 0x0000008000000947 */ /* 0x000fea0003800000 */
[----:B------:R-:W-:Y:S02]  /*0460*/  ULDC UR4, c[0x0][0x32c] ;  /* 0x0000cb0000047ab9 */ /* 0x000fe40000000800 */
[----:B------:R-:W-:Y:S02]  /*0470*/  UISETP.NE.AND UP0, UPT, UR4, 0x1, UPT ;  /* 0x000000010400788c */ /* 0x000fe4000bf05270 */
[----:B------:R-:W-:Y:S02]  /*0480*/  ULOP3.LUT UR8, URZ, UR8, URZ, 0x33, !UPT ;  /* 0x000000083f087292 */ /* 0x000fe4000f8e333f */
[----:B------:R-:W-:Y:S02]  /*0490*/  ULDC.64 UR4, c[0x0][0x330] ;  /* 0x0000cc0000047ab9 */ /* 0x000fe40000000a00 */
[----:B------:R-:W-:-:S05]  /*04a0*/  UIMAD.WIDE.U32 UR12, UR8, UR4, URZ ;  /* 0x00000004080c72a5 */ /* 0x000fca000f8e003f */
[----:B------:R-:W-:-:S04]  /*04b0*/  @UP0 USHF.R.U32.HI UR8, URZ, UR5, UR13 ;  /* 0x000000053f080299 */ /* 0x000fc8000801160d */
[----:B------:R-:W-:Y:S01]  /*04c0*/  ULOP3.LUT UR8, URZ, UR8, URZ, 0x33, !UPT ;  /* 0x000000083f087292 */ /* 0x000fe2000f8e333f */
[----:B------:R-:W-:Y:S05]  /*04d0*/  BRA `(.L_x_157) ;  /* 0x0000005000007947 */ /* 0x000fea0003800000 */
.L_x_156:
[----:B------:R-:W-:Y:S02]  /*04e0*/  ULDC UR4, c[0x0][0x32c] ;  /* 0x0000cb0000047ab9 */ /* 0x000fe40000000800 */
[----:B------:R-:W-:-:S03]  /*04f0*/  UISETP.NE.AND UP0, UPT, UR4, 0x1, UPT ;  /* 0x000000010400788c */ /* 0x000fc6000bf05270 */
[----:B------:R-:W-:Y:S02]  /*0500*/  ULDC.64 UR4, c[0x0][0x330] ;  /* 0x0000cc0000047ab9 */ /* 0x000fe40000000a00 */
[----:B------:R-:W-:-:S06]  /*0510*/  UIMAD.WIDE.U32 UR12, UR8, UR4, URZ ;  /* 0x00000004080c72a5 */ /* 0x000fcc000f8e003f */
[----:B------:R-:W-:Y:S02]  /*0520*/  @UP0 USHF.R.U32.HI UR8, URZ, UR5, UR13 ;  /* 0x000000053f080299 */ /* 0x000fe4000801160d */
.L_x_157:
[----:B------:R-:W-:Y:S02]  /*0530*/  ULDC UR4, c[0x0][0x32c] ;  /* 0x0000cb0000047ab9 */ /* 0x000fe40000000800 */
[----:B------:R-:W-:-:S04]  /*0540*/  UIMAD UR4, UR8, UR4, URZ ;  /* 0x00000004080472a4 */ /* 0x000fc8000f8e023f */
[----:B------:R-:W-:-:S04]  /*0550*/  UISETP.LT.AND UP0, UPT, UR6, UR4, UPT ;  /* 0x000000040600728c */ /* 0x000fc8000bf01270 */
[----:B------:R-:W-:-:S04]  /*0560*/  USEL UR6, UR6, UR4, !UP0 ;  /* 0x0000000406067287 */ /* 0x000fc8000c000000 */
.L_x_155:
[----:B------:R-:W-:Y:S01]  /*0570*/  UIMAD.WIDE UR4, UR6, 0x2aaaaaab, URZ ;  /* 0x2aaaaaab060478a5 */ /* 0x000fe2000f8e023f */
[----:B------:R-:W-:Y:S01]  /*0580*/  PLOP3.LUT P4, PT, PT, PT, PT, 0x80, 0x0 ;  /* 0x000000000000781c */ /* 0x000fe20003f8f070 */
[----:B------:R-:W-:Y:S01]  /*0590*/  ULDC.64 UR8, c[0x0][0x118] ;  /* 0x0000460000087ab9 */ /* 0x000fe20000000a00 */
[----:B------:R-:W-:Y:S01]  /*05a0*/  CS2R R10, SRZ ;  /* 0x00000000000a7805 */ /* 0x000fe2000001ff00 */
[----:B------:R-:W-:Y:S01]  /*05b0*/  USHF.R.U32.HI UR4, URZ, 0x1f, UR5 ;  /* 0x0000001f3f047899 */ /* 0x000fe20008011605 */
[----:B------:R-:W-:Y:S01]  /*05c0*/  IMAD.MOV.U32 R94, RZ, RZ, RZ ;  /* 0x000000ffff5e7224 */ /* 0x000fe200078e00ff */
[----:B------:R-:W-:Y:S01]  /*05d0*/  CS2R R8, SRZ ;  /* 0x0000000000087805 */ /* 0x000fe2000001ff00 */
[----:B------:R-:W-:Y:S01]  /*05e0*/  IMAD.MOV.U32 R93, RZ, RZ, RZ ;  /* 0x000000ffff5d7224 */ /* 0x000fe200078e00ff */
[----:B------:R-:W-:Y:S01]  /*05f0*/  ULEA.HI.SX32 UR4, UR5, UR4, 0x1d ;  /* 0x0000000405047291 */ /* 0x000fe2000f8fea3f */
[----:B------:R-:W-:Y:S01]  /*0600*/  CS2R R98, SRZ ;  /* 0x0000000000627805 */ /* 0x000fe2000001ff00 */
[----:B------:R-:W-:Y:S01]  /*0610*/  MOV R96, RZ ;  /* 0x000000ff00607202 */ /* 0x000fe20000000f00 */
[----:B------:R-:W-:Y:S01]  /*0620*/  CS2R R90, SRZ ;  /* 0x00000000005a7805 */ /* 0x000fe2000001ff00 */
[----:B------:R-:W-:Y:S01]  /*0630*/  UISETP.LT.AND UP0, UPT, URZ, UR4, UPT ;  /* 0x000000043f00728c */ /* 0x000fe2000bf01270 */
[----:B------:R-:W-:Y:S01]  /*0640*/  CS2R R88, SRZ ;  /* 0x0000000000587805 */ /* 0x000fe2000001ff00 */
[----:B------:R-:W-:Y:S01]  /*0650*/  CS2R R86, SRZ ;  /* 0x0000000000567805 */ /* 0x000fe2000001ff00 */
[----:B------:R-:W-:Y:S01]  /*0660*/  CS2R R84, SRZ ;  /* 0x0000000000547805 */ /* 0x000fe2000001ff00 */
[----:B------:R-:W-:Y:S01]  /*0670*/  USEL UR6, URZ, UR4, !UP0 ;  /* 0x000000043f067287 */ /* 0x000fe2000c000000 */
[----:B------:R-:W-:Y:S01]  /*0680*/  CS2R R78, SRZ ;  /* 0x00000000004e7805 */ /* 0x000fe2000001ff00 */
[----:B------:R-:W-:Y:S01]  /*0690*/  CS2R R76, SRZ ;  /* 0x00000000004c7805 */ /* 0x000fe2000001ff00 */
[----:B------:R-:W-:Y:S01]  /*06a0*/  CS2R R82, SRZ ;  /* 0x0000000000527805 */ /* 0x000fe2000001ff00 */
[----:B------:R-:W-:Y:S01]  /*06b0*/  CS2R R80, SRZ ;  /* 0x0000000000507805 */ /* 0x000fe2000001ff00 */
[----:B------:R-:W-:Y:S01]  /*06c0*/  CS2R R74, SRZ ;  /* 0x00000000004a7805 */ /* 0x000fe2000001ff00 */
[----:B------:R-:W-:Y:S01]  /*06d0*/  ISETP.GT.AND P0, PT, R153, UR6, PT ;  /* 0x0000000699007c0c */ /* 0x000fe2000bf04270 */
        /* <DEDUP_REMOVED lines=35> */
[----:B------:R-:W-:Y:S01]  /*0910*/  IMAD.MOV.U32 R14, RZ, RZ, RZ ;  /* 0x000000ffff0e7224 */ /* 0x000fe200078e00ff */
[----:B------:R-:W-:Y:S01]  /*0920*/  CS2R R12, SRZ ;  /* 0x00000000000c7805 */ /* 0x000fe2000001ff00 */
[----:B------:R-:W-:Y:S05]  /*0930*/  @!P0 BRA `(.L_x_158) ;  /* 0x0001139000008947 */ /* 0x000fea0003800000 */
[----:B------:R-:W-:-:S04]  /*0940*/  ISETP.NE.U32.AND P3, PT, RZ, c[0x0][0x340], PT ;  /* 0x0000d000ff007a0c */ /* 0x000fc80003f65070 */
[----:B------:R-:W-:-:S13]  /*0950*/  ISETP.NE.AND.EX P3, PT, RZ, c[0x0][0x344], PT, P3 ;  /* 0x0000d100ff007a0c */ /* 0x000fda0003f65330 */
[----:B------:R-:W-:-:S04]  /*0960*/  @P3 IMAD.MOV.U32 R3, RZ, RZ, 0x4 ;  /* 0x00000004ff033424 */ /* 0x000fc800078e00ff */
[----:B------:R-:W-:-:S06]  /*0970*/  @P3 IMAD.WIDE R234, R0, R3, c[0x0][0x340] ;  /* 0x0000d00000ea3625 */ /* 0x000fcc00078e0203 */
[----:B------:R-:W2:Y:S01]  /*0980*/  @P3 LDG.E R234, [R234.64] ;  /* 0x00000008eaea3981 */ /* 0x000ea2000c1e1900 */
[----:B------:R-:W-:Y:S01]  /*0990*/  SHF.R.S32.HI R15, RZ, 0x1f, R92 ;  /* 0x0000001fff0f7819 */ /* 0x000fe2000001145c */
[----:B------:R-:W-:Y:S01]  /*09a0*/  ULDC UR4, c[0x0][0x168] ;  /* 0x00005a0000047ab9 */ /* 0x000fe20000000800 */
[----:B------:R-:W-:Y:S01]  /*09b0*/  PLOP3.LUT P1, PT, PT, PT, UP2, 0x80, 0x0 ;  /* 0x000000000000781c */ /* 0x000fe20003f2f028 */
[----:B------:R-:W1:Y:S01]  /*09c0*/  S2R R32, SR_CTAID.Y ;  /* 0x0000000000207919 */ /* 0x000e620000002600 */
[-C--:B------:R-:W-:Y:S01]  /*09d0*/  LEA.HI R17, R15, R92.reuse, RZ, 0x2 ;  /* 0x0000005c0f117211 */ /* 0x080fe200078f10ff */
[----:B------:R-:W-:Y:S01]  /*09e0*/  UIMAD UR4, UR7, UR4, URZ ;  /* 0x00000004070472a4 */ /* 0x000fe2000f8e023f */
[----:B------:R-:W-:Y:S01]  /*09f0*/  PLOP3.LUT P0, PT, PT, PT, UP2, 0x80, 0x0 ;  /* 0x000000000000781c */ /* 0x000fe20003f0f028 */
[----:B------:R-:W-:Y:S01]  /*0a00*/  IMAD.MOV.U32 R98, RZ, RZ, 0x30 ;  /* 0x00000030ff627424 */ /* 0x000fe200078e00ff */
[----:B------:R-:W-:Y:S01]  /*0a10*/  LOP3.LUT R97, R17, 0xfffffffc, RZ, 0xc0, !PT ;  /* 0xfffffffc11617812 */ /* 0x000fe200078ec0ff */
[----:B------:R-:W-:Y:S01]  /*0a20*/  IMAD.MOV.U32 R224, RZ, RZ, 0x5 ;  /* 0x00000005ffe07424 */ /* 0x000fe200078e00ff */
[----:B------:R-:W-:Y:S01]  /*0a30*/  SHF.R.S32.HI R238, RZ, 0x2, R17 ;  /* 0x00000002ffee7819 */ /* 0x000fe20000011411 */
[----:B------:R-:W-:Y:S01]  /*0a40*/  IMAD R93, R153, -0x30, R98 ;  /* 0xffffffd0995d7824 */ /* 0x000fe200078e0262 */
[----:B------:R-:W-:Y:S01]  /*0a50*/  SHF.R.S32.HI R11, RZ, 0x1f, R0 ;  /* 0x0000001fff0b7819 */ /* 0x000fe20000011400 */
[----:B------:R-:W-:Y:S01]  /*0a60*/  IMAD.IADD R97, R92, 0x1, -R97 ;  /* 0x000000015c617824 */ /* 0x000fe200078e0a61 */
[----:B------:R-:W-:Y:S01]  /*0a70*/  LEA.HI R7, R15, R92, RZ, 0x3 ;  /* 0x0000005c0f077211 */ /* 0x000fe200078f18ff */
[----:B------:R-:W-:Y:S01]  /*0a80*/  IMAD.MOV.U32 R225, RZ, RZ, c[0x0][0x208] ;  /* 0x00008200ffe17624 */ /* 0x000fe200078e00ff */
[----:B------:R-:W-:Y:S01]  /*0a90*/  LEA.HI R17, R17, R238, RZ, 0x1 ;  /* 0x000000ee11117211 */ /* 0x000fe200078f08ff */
[----:B------:R-:W-:Y:S01]  /*0aa0*/  IMAD R2, R97, 0x20, R238 ;  /* 0x0000002061027824 */ /* 0x000fe200078e02ee */
[----:B------:R-:W-:Y:S01]  /*0ab0*/  LEA.HI R95, R15, R92, RZ, 0x5 ;  /* 0x0000005c0f5f7211 */ /* 0x000fe200078f28ff */
[----:B------:R-:W-:Y:S01]  /*0ac0*/  IMAD.SHL.U32 R30, R97, 0x8, RZ ;  /* 0x00000008611e7824 */ /* 0x000fe200078e00ff */
[----:B------:R-:W-:-:S02]  /*0ad0*/  LOP3.LUT R17, R17, 0x7fffffe, RZ, 0xc0, !PT ;  /* 0x07fffffe11117812 */ /* 0x000fc400078ec0ff */
[----:B------:R-:W-:Y:S02]  /*0ae0*/  IADD3 R2, R2, UR11, RZ ;  /* 0x0000000b02027c10 */ /* 0x000fe4000fffe0ff */
[C---:B------:R-:W-:Y:S01]  /*0af0*/  IADD3 R16, R238.reuse, UR11, RZ ;  /* 0x0000000bee107c10 */ /* 0x040fe2000fffe0ff */
[----:B------:R-:W-:Y:S01]  /*0b00*/  IMAD.IADD R17, R238, 0x1, -R17 ;  /* 0x00000001ee117824 */ /* 0x000fe200078e0a11 */
[----:B------:R-:W-:Y:S01]  /*0b10*/  SHF.R.S32.HI R94, RZ, 0x5, R95 ;  /* 0x00000005ff5e7819 */ /* 0x000fe2000001145f */
[----:B-1----:R-:W-:Y:S01]  /*0b20*/  IMAD.WIDE.U32 R12, R32, c[0x0][0x1b8], RZ ;  /* 0x00006e00200c7a25 */ /* 0x002fe200078e00ff */
[----:B------:R-:W-:Y:S02]  /*0b30*/  SHF.R.S32.HI R9, RZ, 0x1f, R32 ;  /* 0x0000001fff097819 */ /* 0x000fe40000011420 */
[----:B------:R-:W-:Y:S01]  /*0b40*/  SHF.R.S32.HI R31, RZ, 0x1f, R30 ;  /* 0x0000001fff1f7819 */ /* 0x000fe2000001141e */
[----:B------:R-:W-:Y:S01]  /*0b50*/  @P1 IMAD.HI.U32 R4, R2, c[0x0][0x2c8], RZ ;  /* 0x0000b20002041a27 */ /* 0x000fe200078e00ff */
[----:B------:R-:W-:-:S02]  /*0b60*/  ISETP.GE.AND P5, PT, R30, c[0x0][0x198], PT ;  /* 0x000066001e007a0c */ /* 0x000fc40003fa6270 */
[----:B------:R-:W-:Y:S01]  /*0b70*/  IADD3 R101, R153, -0x1, RZ ;  /* 0xffffffff99657810 */ /* 0x000fe20007ffe0ff */
[----:B------:R-:W-:Y:S01]  /*0b80*/  IMAD R3, R9, c[0x0][0x1b8], RZ ;  /* 0x00006e0009037a24 */ /* 0x000fe200078e02ff */
[----:B------:R-:W-:Y:S01]  /*0b90*/  IADD3 R72, R93, c[0x0][0x1d0], -R238 ;  /* 0x000074005d487a10 */ /* 0x000fe20007ffe8ee */
[----:B------:R-:W-:Y:S01]  /*0ba0*/  IMAD.MOV.U32 R6, RZ, RZ, R2 ;  /* 0x000000ffff067224 */ /* 0x000fe200078e0002 */
[----:B------:R-:W-:Y:S01]  /*0bb0*/  @P0 SHF.R.U32.HI R6, RZ, c[0x0][0x2cc], R4 ;  /* 0x0000b300ff060a19 */ /* 0x000fe20000011604 */
[----:B------:R-:W-:Y:S01]  /*0bc0*/  IMAD R3, R32, c[0x0][0x1bc], R3 ;  /* 0x00006f0020037a24 */ /* 0x000fe200078e0203 */
[----:B------:R-:W-:Y:S01]  /*0bd0*/  SHF.R.S32.HI R29, RZ, 0x1f, R101 ;  /* 0x0000001fff1d7819 */ /* 0x000fe20000011465 */
[----:B------:R-:W-:Y:S01]  /*0be0*/  IMAD R218, R94, 0x8, R17 ;  /* 0x000000085eda7824 */ /* 0x000fe200078e0211 */
[----:B------:R-:W-:Y:S01]  /*0bf0*/  SHF.R.S32.HI R5, RZ, 0x1f, R6 ;  /* 0x0000001fff057819 */ /* 0x000fe20000011406 */
[----:B------:R-:W-:Y:S02]  /*0c00*/  IMAD.IADD R13, R13, 0x1, R3 ;  /* 0x000000010d0d7824 */ /* 0x000fe400078e0203 */
[----:B------:R-:W-:-:S02]  /*0c10*/  IMAD R3, R11, c[0x0][0x1c0], RZ ;  /* 0x000070000b037a24 */ /* 0x000fc400078e02ff */
[----:B------:R-:W-:-:S04]  /*0c20*/  IMAD.WIDE.U32 R12, R0, c[0x0][0x1c0], R12 ;  /* 0x00007000000c7a25 */ /* 0x000fc800078e000c */
[----:B------:R-:W-:Y:S02]  /*0c30*/  IMAD R4, R0, c[0x0][0x1c4], R3 ;  /* 0x0000710000047a24 */ /* 0x000fe400078e0203 */
[----:B------:R-:W-:Y:S02]  /*0c40*/  IMAD.MOV R3, RZ, RZ, -R6 ;  /* 0x000000ffff037224 */ /* 0x000fe400078e0a06 */
[----:B------:R-:W-:Y:S02]  /*0c50*/  IMAD.IADD R13, R13, 0x1, R4 ;  /* 0x000000010d0d7824 */ /* 0x000fe400078e0204 */
[----:B------:R-:W-:Y:S02]  /*0c60*/  IMAD R3, R3, c[0x0][0x2c4], R2 ;  /* 0x0000b10003037a24 */ /* 0x000fe400078e0202 */
[----:B------:R-:W-:Y:S02]  /*0c70*/  IMAD R5, R5, c[0x0][0x1b0], RZ ;  /* 0x00006c0005057a24 */ /* 0x000fe400078e02ff */
[----:B------:R-:W-:Y:S01]  /*0c80*/  IMAD.WIDE.U32 R12, R6, c[0x0][0x1b0], R12 ;  /* 0x00006c00060c7a25 */ /* 0x000fe200078e000c */
[----:B------:R-:W-:-:S03]  /*0c90*/  SHF.R.S32.HI R2, RZ, 0x1f, R3 ;  /* 0x0000001fff027819 */ /* 0x000fc60000011403 */
[----:B------:R-:W-:Y:S01]  /*0ca0*/  IMAD R5, R6, c[0x0][0x1b4], R5 ;  /* 0x00006d0006057a24 */ /* 0x000fe200078e0205 */
[----:B------:R-:W-:Y:S01]  /*0cb0*/  SHF.R.S32.HI R6, RZ, 0x3, R7 ;  /* 0x00000003ff067819 */ /* 0x000fe20000011407 */
[----:B------:R-:W-:Y:S01]  /*0cc0*/  IMAD R2, R2, c[0x0][0x1a8], RZ ;  /* 0x00006a0002027a24 */ /* 0x000fe200078e02ff */
[----:B------:R-:W-:Y:S01]  /*0cd0*/  LOP3.LUT R7, R7, 0xfffffff8, RZ, 0xc0, !PT ;  /* 0xfffffff807077812 */ /* 0x000fe200078ec0ff */
[----:B------:R-:W-:Y:S02]  /*0ce0*/  IMAD.IADD R13, R13, 0x1, R5 ;  /* 0x000000010d0d7824 */ /* 0x000fe400078e0205 */
[C---:B------:R-:W-:Y:S02]  /*0cf0*/  IMAD R5, R3.reuse, c[0x0][0x1ac], R2 ;  /* 0x00006b0003057a24 */ /* 0x040fe400078e0202 */
[----:B------:R-:W-:Y:S01]  /*0d00*/  IMAD.WIDE.U32 R2, R3, c[0x0][0x1a8], R12 ;  /* 0x00006a0003027a25 */ /* 0x000fe200078e000c */
[----:B------:R-:W-:-:S03]  /*0d10*/  IADD3 R12, R30, 0x40, RZ ;  /* 0x000000401e0c7810 */ /* 0x000fc60007ffe0ff */
[----:B------:R-:W-:Y:S01]  /*0d20*/  IMAD.IADD R5, R3, 0x1, R5 ;  /* 0x0000000103057824 */ /* 0x000fe200078e0205 */
[----:B------:R-:W-:Y:S01]  /*0d30*/  LEA R8, P0, R2, c[0x0][0x160], 0x1 ;  /* 0x0000580002087a11 */ /* 0x000fe200078008ff */
[----:B------:R-:W-:Y:S01]  /*0d40*/  IMAD.SHL.U32 R13, R6, 0x40, RZ ;  /* 0x00000040060d7824 */ /* 0x000fe200078e00ff */
[----:B------:R-:W-:Y:S01]  /*0d50*/  IADD3 R3, R16, 0x20, RZ ;  /* 0x0000002010037810 */ /* 0x000fe20007ffe0ff */
[----:B------:R-:W-:Y:S01]  /*0d60*/  IMAD.SHL.U32 R6, R6, 0x8, RZ ;  /* 0x0000000806067824 */ /* 0x000fe200078e00ff */
[----:B------:R-:W-:Y:S01]  /*0d70*/  LEA.HI.X R5, R2, c[0x0][0x164], R5, 0x1, P0 ;  /* 0x0000590002057a11 */ /* 0x000fe200000f0c05 */
[----:B------:R-:W1:Y:S01]  /*0d80*/  SHFL.IDX PT, R22, R8, RZ, 0x1c1f ;  /* 0x001c1fff08167589 */ /* 0x000e6200000e0000 */
[----:B------:R-:W-:Y:S01]  /*0d90*/  LOP3.LUT R13, R13, 0xc0, RZ, 0xc0, !PT ;  /* 0x000000c00d0d7812 */ /* 0x000fe200078ec0ff */
[----:B------:R-:W-:Y:S01]  /*0da0*/  IMAD R52, R29, c[0x0][0x208], RZ ;  /* 0x000082001d347a24 */ /* 0x000fe200078e02ff */
[----:B------:R-:W-:Y:S01]  /*0db0*/  ISETP.GE.AND P0, PT, R16, UR4, PT ;  /* 0x0000000410007c0c */ /* 0x000fe2000bf06270 */
[----:B------:R-:W3:Y:S01]  /*0dc0*/  SHFL.IDX PT, R23, R5, RZ, 0x1c1f ;  /* 0x001c1fff05177589 */ /* 0x000ee200000e0000 */
[----:B------:R-:W-:Y:S01]  /*0dd0*/  LOP3.LUT R2, R13, 0x18, R30, 0xf8, !PT ;  /* 0x000000180d027812 */ /* 0x000fe200078ef81e */
[----:B------:R-:W-:Y:S01]  /*0de0*/  IMAD.WIDE.U32 R54, R101, c[0x0][0x208], RZ ;  /* 0x0000820065367a25 */ /* 0x000fe200078e00ff */
[----:B------:R-:W-:Y:S01]  /*0df0*/  SHF.R.U32.HI R13, RZ, 0x3, R13 ;  /* 0x00000003ff0d7819 */ /* 0x000fe2000001160d */
[----:B------:R-:W4:Y:S01]  /*0e00*/  SHFL.IDX PT, R18, R8, 0x1, 0x1c1f ;  /* 0x003c1f0008127f89 */ /* 0x000f2200000e0000 */
[----:B------:R-:W-:Y:S01]  /*0e10*/  ISETP.GE.AND P2, PT, R3, UR4, PT ;  /* 0x0000000403007c0c */ /* 0x000fe2000bf46270 */
[----:B------:R-:W-:Y:S01]  /*0e20*/  IMAD R52, R101, c[0x0][0x20c], R52 ;  /* 0x0000830065347a24 */ /* 0x000fe200078e0234 */
[----:B------:R-:W-:Y:S01]  /*0e30*/  LOP3.LUT R13, R2, R13, RZ, 0x3c, !PT ;  /* 0x0000000d020d7212 */ /* 0x000fe200078e3cff */
[----:B------:R-:W5:Y:S01]  /*0e40*/  SHFL.IDX PT, R19, R5, 0x1, 0x1c1f ;  /* 0x003c1f0005137f89 */ /* 0x000f6200000e0000 */
[C---:B------:R-:W-:Y:S01]  /*0e50*/  IADD3 R2, R16.reuse, 0x40, RZ ;  /* 0x0000004010027810 */ /* 0x040fe20007ffe0ff */
[----:B------:R-:W-:Y:S01]  /*0e60*/  IMAD.IADD R52, R55, 0x1, R52 ;  /* 0x0000000137347824 */ /* 0x000fe200078e0234 */
[----:B------:R-:W-:Y:S01]  /*0e70*/  IADD3 R16, R16, 0x60, RZ ;  /* 0x0000006010107810 */ /* 0x000fe20007ffe0ff */
[----:B------:R-:W-:Y:S01]  /*0e80*/  IMAD.U32 R218, R218, 0x20, R13 ;  /* 0x00000020dada7824 */ /* 0x000fe200078e000d */
[----:B------:R-:W-:Y:S01]  /*0e90*/  IADD3 R13, R30, 0x20, RZ ;  /* 0x000000201e0d7810 */ /* 0x000fe20007ffe0ff */
[----:B------:R-:W-:Y:S01]  /*0ea0*/  SHFL.IDX PT, R14, R8, 0x2, 0x1c1f ;  /* 0x005c1f00080e7f89 */ /* 0x000fe200000e0000 */
[----:B------:R-:W-:Y:S01]  /*0eb0*/  @!P0 SHF.R.S32.HI R3, RZ, 0x1f, R12 ;  /* 0x0000001fff038819 */ /* 0x000fe2000001140c */
[----:B------:R-:W-:Y:S01]  /*0ec0*/  IMAD.SHL.U32 R218, R218, 0x2, RZ ;  /* 0x00000002dada7824 */ /* 0x000fe200078e00ff */
[----:B------:R-:W-:Y:S01]  /*0ed0*/  @!P0 SHF.R.S32.HI R4, RZ, 0x1f, R13 ;  /* 0x0000001fff048819 */ /* 0x000fe2000001140d */
[----:B------:R-:W-:Y:S01]  /*0ee0*/  IMAD R52, R52, 0x30, RZ ;  /* 0x0000003034347824 */ /* 0x000fe200078e02ff */
[----:B------:R-:W-:-:S02]  /*0ef0*/  @!P0 LEA.HI R3, R3, R12, RZ, 0x3 ;  /* 0x0000000c03038211 */ /* 0x000fc400078f18ff */
[----:B-1----:R-:W-:Y:S02]  /*0f00*/  @!P0 LEA R20, P1, R30, R22, 0x1 ;  /* 0x000000161e148211 */ /* 0x002fe400078208ff */
[----:B------:R-:W-:Y:S02]  /*0f10*/  @!P0 LEA.HI R4, R4, R13, RZ, 0x3 ;  /* 0x0000000d04048211 */ /* 0x000fe400078f18ff */
[----:B------:R-:W-:Y:S02]  /*0f20*/  ISETP.GE.AND P4, PT, R13, c[0x0][0x198], PT ;  /* 0x000066000d007a0c */ /* 0x000fe40003f86270 */
[----:B---3--:R-:W-:Y:S02]  /*0f30*/  @!P0 LEA.HI.X R21, R30, R23, R31, 0x1, P1 ;  /* 0x000000171e158211 */ /* 0x008fe400008f0c1f */
[----:B------:R-:W-:Y:S02]  /*0f40*/  @!P0 LOP3.LUT R4, R4, 0xfffffff8, RZ, 0xc0, !PT ;  /* 0xfffffff804048812 */ /* 0x000fe400078ec0ff */
[----:B------:R-:W-:Y:S01]  /*0f50*/  ISETP.GE.AND P1, PT, R12, c[0x0][0x198], PT ;  /* 0x000066000c007a0c */ /* 0x000fe20003f26270 */
[----:B------:R4:W-:Y:S01]  /*0f60*/  @!P0 LDGSTS.E.BYPASS.LTC128B.128 [R218+0x6080], [R20.64], !P5 ;  /* 0x0608000014da8fae */ /* 0x0009e2000e901d48 */
[----:B------:R-:W-:Y:S01]  /*0f70*/  @!P0 LOP3.LUT R3, R3, 0xfffffff8, RZ, 0xc0, !PT ;  /* 0xfffffff803038812 */ /* 0x000fe200078ec0ff */
[----:B------:R-:W-:Y:S01]  /*0f80*/  @!P0 IMAD.WIDE R24, R4, 0x2, R22 ;  /* 0x0000000204188825 */ /* 0x000fe200078e0216 */
[----:B------:R-:W-:-:S02]  /*0f90*/  ISETP.GE.AND P6, PT, R2, UR4, PT ;  /* 0x0000000402007c0c */ /* 0x000fc4000bfc6270 */
[----:B------:R-:W-:Y:S01]  /*0fa0*/  @!P2 SHF.R.S32.HI R4, RZ, 0x1f, R13 ;  /* 0x0000001fff04a819 */ /* 0x000fe2000001140d */
[----:B------:R-:W-:Y:S01]  /*0fb0*/  @!P0 IMAD.WIDE R22, R3, 0x2, R22 ;  /* 0x0000000203168825 */ /* 0x000fe200078e0216 */
[----:B------:R-:W-:Y:S01]  /*0fc0*/  LEA.HI R2, R15, R92, RZ, 0x4 ;  /* 0x0000005c0f027211 */ /* 0x000fe200078f20ff */
[----:B------:R1:W-:Y:S01]  /*0fd0*/  @!P0 LDGSTS.E.BYPASS.LTC128B.128 [R218+0x8080], [R24.64], !P4 ;  /* 0x0808000018da8fae */ /* 0x0003e2000e101d48 */
[----:B------:R-:W-:Y:S02]  /*0fe0*/  @!P2 SHF.R.S32.HI R3, RZ, 0x1f, R12 ;  /* 0x0000001fff03a819 */ /* 0x000fe4000001140c */
[----:B------:R-:W-:Y:S01]  /*0ff0*/  @!P2 LEA.HI R4, R4, R13, RZ, 0x3 ;  /* 0x0000000d0404a211 */ /* 0x000fe200078f18ff */
[----:B------:R-:W3:Y:S01]  /*1000*/  SHFL.IDX PT, R15, R5, 0x2, 0x1c1f ;  /* 0x005c1f00050f7f89 */ /* 0x000ee200000e0000 */
[----:B------:R-:W-:Y:S02]  /*1010*/  SHF.R.S32.HI R17, RZ, 0x4, R2 ;  /* 0x00000004ff117819 */ /* 0x000fe40000011402 */
[----:B------:R-:W-:Y:S01]  /*1020*/  @!P2 LEA.HI R3, R3, R12, RZ, 0x3 ;  /* 0x0000000c0303a211 */ /* 0x000fe200078f18ff */
[----:B------:R3:W-:Y:S01]  /*1030*/  @!P0 LDGSTS.E.BYPASS.LTC128B.128 [R218+0xa080], [R22.64], !P1 ;  /* 0x0a08000016da8fae */ /* 0x0007e2000c901d48 */
[----:B------:R-:W-:-:S02]  /*1040*/  @!P2 LOP3.LUT R4, R4, 0xfffffff8, RZ, 0xc0, !PT ;  /* 0xfffffff80404a812 */ /* 0x000fc400078ec0ff */
[----:B------:R-:W-:Y:S02]  /*1050*/  LEA.HI R10, R2, R17, RZ, 0x1 ;  /* 0x00000011020a7211 */ /* 0x000fe400078f08ff */
[----:B------:R-:W-:Y:S02]  /*1060*/  @!P2 LOP3.LUT R3, R3, 0xfffffff8, RZ, 0xc0, !PT ;  /* 0xfffffff80303a812 */ /* 0x000fe400078ec0ff */
[----:B------:R-:W-:Y:S02]  /*1070*/  LOP3.LUT R10, R10, 0xfffffffe, RZ, 0xc0, !PT ;  /* 0xfffffffe0a0a7812 */ /* 0x000fe400078ec0ff */
[----:B----4-:R-:W-:-:S04]  /*1080*/  @!P2 LEA R20, P0, R30, R18, 0x1 ;  /* 0x000000121e14a211 */ /* 0x010fc800078008ff */
[----:B-----5:R-:W-:Y:S02]  /*1090*/  @!P2 LEA.HI.X R21, R30, R19, R31, 0x1, P0 ;  /* 0x000000131e15a211 */ /* 0x020fe400000f0c1f */
[----:B------:R-:W-:Y:S01]  /*10a0*/  ISETP.GE.AND P0, PT, R16, UR4, PT ;  /* 0x0000000410007c0c */ /* 0x000fe2000bf06270 */
[--C-:B-1----:R-:W-:Y:S02]  /*10b0*/  @!P2 IMAD.WIDE R24, R4, 0x2, R18.reuse ;  /* 0x000000020418a825 */ /* 0x102fe400078e0212 */
[----:B------:R1:W-:Y:S02]  /*10c0*/  @!P2 LDGSTS.E.BYPASS.LTC128B.128 [R218+0x6880], [R20.64], !P5 ;  /* 0x0688000014daafae */ /* 0x0003e4000e901d48 */
[----:B------:R-:W-:Y:S01]  /*10d0*/  @!P2 IMAD.WIDE R18, R3, 0x2, R18 ;  /* 0x000000020312a825 */ /* 0x000fe200078e0212 */
[----:B------:R-:W-:Y:S01]  /*10e0*/  @!P6 SHF.R.S32.HI R3, RZ, 0x1f, R12 ;  /* 0x0000001fff03e819 */ /* 0x000fe2000001140c */
[----:B------:R4:W-:Y:S02]  /*10f0*/  @!P2 LDGSTS.E.BYPASS.LTC128B.128 [R218+0x8880], [R24.64], !P4 ;  /* 0x0888000018daafae */ /* 0x0009e4000e101d48 */
[----:B------:R-:W-:Y:S01]  /*1100*/  IMAD.IADD R4, R17, 0x1, -R10 ;  /* 0x0000000111047824 */ /* 0x000fe200078e0a0a */
[----:B------:R-:W-:Y:S01]  /*1110*/  @!P6 SHF.R.S32.HI R10, RZ, 0x1f, R13 ;  /* 0x0000001fff0ae819 */ /* 0x000fe2000001140d */
[----:B---3--:R-:W3:Y:S01]  /*1120*/  SHFL.IDX PT, R22, R8, 0x3, 0x1c1f ;  /* 0x007c1f0008167f89 */ /* 0x008ee200000e0000 */
[----:B------:R-:W-:Y:S01]  /*1130*/  @!P6 LEA.HI R3, R3, R12, RZ, 0x3 ;  /* 0x0000000c0303e211 */ /* 0x000fe200078f18ff */
[----:B------:R-:W-:Y:S01]  /*1140*/  IMAD.SHL.U32 R96, R4, 0x8, RZ ;  /* 0x0000000804607824 */ /* 0x000fe200078e00ff */
[----:B------:R-:W-:Y:S01]  /*1150*/  @!P6 LEA.HI R10, R10, R13, RZ, 0x3 ;  /* 0x0000000d0a0ae211 */ /* 0x000fe200078f18ff */
[----:B------:R5:W5:Y:S01]  /*1160*/  SHFL.IDX PT, R23, R5, 0x3, 0x1c1f ;  /* 0x007c1f0005177f89 */ /* 0x000b6200000e0000 */
[----:B------:R-:W-:-:S02]  /*1170*/  @!P6 LOP3.LUT R3, R3, 0xfffffff8, RZ, 0xc0, !PT ;  /* 0xfffffff80303e812 */ /* 0x000fc400078ec0ff */
[----:B------:R-:W-:Y:S01]  /*1180*/  @!P6 LOP3.LUT R17, R10, 0xfffffff8, RZ, 0xc0, !PT ;  /* 0xfffffff80a11e812 */ /* 0x000fe200078ec0ff */
[----:B------:R2:W-:Y:S02]  /*1190*/  @!P2 LDGSTS.E.BYPASS.LTC128B.128 [R218+0xa880], [R18.64], !P1 ;  /* 0x0a88000012daafae */ /* 0x0005e4000c901d48 */
[----:B------:R-:W-:Y:S01]  /*11a0*/  @!P6 IMAD.WIDE R26, R3, 0x2, R14 ;  /* 0x00000002031ae825 */ /* 0x000fe200078e020e */
[----:B------:R-:W-:Y:S02]  /*11b0*/  IADD3 R3, R93, c[0x0][0x1d0], RZ ;  /* 0x000074005d037a10 */ /* 0x000fe40007ffe0ff */
[----:B-1----:R-:W-:-:S04]  /*11c0*/  @!P6 LEA R20, P2, R30, R14, 0x1 ;  /* 0x0000000e1e14e211 */ /* 0x002fc800078408ff */
[C---:B------:R-:W-:Y:S01]  /*11d0*/  @!P6 LEA.HI.X R21, R30.reuse, R15, R31, 0x1, P2 ;  /* 0x0000000f1e15e211 */ /* 0x040fe200010f0c1f */
[----:B----4-:R-:W-:Y:S01]  /*11e0*/  @!P6 IMAD.WIDE R24, R17, 0x2, R14 ;  /* 0x000000021118e825 */ /* 0x010fe200078e020e */
[----:B------:R-:W-:Y:S02]  /*11f0*/  IMNMX R17, R3, 0x30, PT ;  /* 0x0000003003117817 */ /* 0x000fe40003800200 */
[----:B---3--:R-:W-:Y:S01]  /*1200*/  @!P0 LEA R14, P2, R30, R22, 0x1 ;  /* 0x000000161e0e8211 */ /* 0x008fe200078408ff */
[----:B------:R1:W-:Y:S01]  /*1210*/  @!P6 LDGSTS.E.BYPASS.LTC128B.128 [R218+0x7080], [R20.64], !P5 ;  /* 0x0708000014daefae */ /* 0x0003e2000e901d48 */
[--C-:B-----5:R-:W-:Y:S01]  /*1220*/  SHF.R.S32.HI R5, RZ, 0x1f, R238.reuse ;  /* 0x0000001fff057819 */ /* 0x120fe200000114ee */
[----:B------:R-:W-:Y:S02]  /*1230*/  IMAD.IADD R8, R17, 0x1, -R238 ;  /* 0x0000000111087824 */ /* 0x000fe400078e0aee */
[----:B------:R-:W-:Y:S01]  /*1240*/  IMAD.WIDE.U32 R16, R238, c[0x0][0x1e0], R30 ;  /* 0x00007800ee107a25 */ /* 0x000fe200078e001e */
[----:B------:R3:W-:Y:S03]  /*1250*/  @!P6 LDGSTS.E.BYPASS.LTC128B.128 [R218+0x9080], [R24.64], !P4 ;  /* 0x0908000018daefae */ /* 0x0007e6000e101d48 */
[C---:B------:R-:W-:Y:S01]  /*1260*/  IMAD R15, R5.reuse, c[0x0][0x1e0], RZ ;  /* 0x00007800050f7a24 */ /* 0x040fe200078e02ff */
[----:B------:R3:W-:Y:S01]  /*1270*/  @!P6 LDGSTS.E.BYPASS.LTC128B.128 [R218+0xb080], [R26.64], !P1 ;  /* 0x0b0800001adaefae */ /* 0x0007e2000c901d48 */
[----:B------:R-:W-:Y:S01]  /*1280*/  ISETP.GE.AND P6, PT, R30, c[0x0][0x1d4], PT ;  /* 0x000075001e007a0c */ /* 0x000fe20003fc6270 */
[----:B------:R-:W-:-:S02]  /*1290*/  IMAD R5, R5, c[0x0][0x208], RZ ;  /* 0x0000820005057a24 */ /* 0x000fc400078e02ff */
[----:B------:R-:W-:Y:S01]  /*12a0*/  IMAD R10, R238, c[0x0][0x1e4], R15 ;  /* 0x00007900ee0a7a24 */ /* 0x000fe200078e020f */
[--C-:B------:R-:W-:Y:S01]  /*12b0*/  @!P0 LEA.HI.X R15, R30, R23, R31.reuse, 0x1, P2 ;  /* 0x000000171e0f8211 */ /* 0x100fe200010f0c1f */
[----:B------:R-:W-:Y:S01]  /*12c0*/  IMAD.WIDE.U32 R30, R238, c[0x0][0x208], R30 ;  /* 0x00008200ee1e7a25 */ /* 0x000fe200078e001e */
[----:B------:R-:W-:Y:S02]  /*12d0*/  ISETP.GE.AND P2, PT, R8, 0x21, PT ;  /* 0x000000210800780c */ /* 0x000fe40003f46270 */
[----:B------:R-:W-:Y:S01]  /*12e0*/  SEL R73, RZ, 0x1, P6 ;  /* 0x00000001ff497807 */ /* 0x000fe20003000000 */
[----:B------:R4:W-:Y:S01]  /*12f0*/  @!P0 LDGSTS.E.BYPASS.LTC128B.128 [R218+0x7880], [R14.64], !P5 ;  /* 0x078800000eda8fae */ /* 0x0009e2000e901d48 */
[----:B------:R-:W-:Y:S01]  /*1300*/  ISETP.GE.AND P5, PT, R13, c[0x0][0x1d4], PT ;  /* 0x000075000d007a0c */ /* 0x000fe20003fa6270 */
[----:B-1----:R-:W-:Y:S01]  /*1310*/  IMAD.IADD R21, R17, 0x1, R10 ;  /* 0x0000000111157824 */ /* 0x002fe200078e020a */
[----:B------:R-:W-:Y:S01]  /*1320*/  @!P0 SHF.R.S32.HI R17, RZ, 0x1f, R12 ;  /* 0x0000001fff118819 */ /* 0x000fe2000001140c */
[----:B------:R-:W-:-:S03]  /*1330*/  IMAD.MOV.U32 R20, RZ, RZ, R16 ;  /* 0x000000ffff147224 */ /* 0x000fc600078e0010 */
[----:B------:R-:W-:Y:S01]  /*1340*/  @!P0 LEA.HI R17, R17, R12, RZ, 0x3 ;  /* 0x0000000c11118211 */ /* 0x000fe200078f18ff */
[----:B------:R-:W-:-:S03]  /*1350*/  IMAD.WIDE.U32 R220, R32, c[0x0][0x1e8], R20 ;  /* 0x00007a0020dc7a25 */ /* 0x000fc600078e0014 */
[----:B------:R-:W-:Y:S02]  /*1360*/  @!P0 LOP3.LUT R17, R17, 0xfffffff8, RZ, 0xc0, !PT ;  /* 0xfffffff811118812 */ /* 0x000fe400078ec0ff */
[----:B----4-:R-:W-:-:S05]  /*1370*/  LOP3.LUT R15, R2, 0xfffffff0, RZ, 0xc0, !PT ;  /* 0xfffffff0020f7812 */ /* 0x010fca00078ec0ff */
[----:B------:R-:W-:-:S05]  /*1380*/  IMAD.IADD R15, R92, 0x1, -R15 ;  /* 0x000000015c0f7824 */ /* 0x000fca00078e0a0f */
[----:B------:R-:W-:Y:S02]  /*1390*/  LEA.HI R100, R15, R15, RZ, 0x1 ;  /* 0x0000000f0f647211 */ /* 0x000fe400078f08ff */
[----:B--2---:R-:W-:Y:S01]  /*13a0*/  @P3 SHF.R.S32.HI R235, RZ, 0x1f, R234 ;  /* 0x0000001fffeb3819 */ /* 0x004fe200000114ea */
[----:B------:R-:W-:Y:S01]  /*13b0*/  @!P3 IMAD.MOV.U32 R234, RZ, RZ, R0 ;  /* 0x000000ffffeab224 */ /* 0x000fe200078e0000 */
[----:B------:R-:W-:Y:S01]  /*13c0*/  @!P0 SHF.R.S32.HI R0, RZ, 0x1f, R13 ;  /* 0x0000001fff008819 */ /* 0x000fe2000001140d */
[----:B------:R-:W-:Y:S01]  /*13d0*/  @!P3 IMAD.MOV.U32 R235, RZ, RZ, R11 ;  /* 0x000000ffffebb224 */ /* 0x000fe200078e000b */
[----:B------:R-:W-:Y:S01]  /*13e0*/  ISETP.GE.AND P3, PT, R8, 0x1, PT ;  /* 0x000000010800780c */ /* 0x000fe20003f66270 */
[----:B------:R-:W-:Y:S01]  /*13f0*/  IMAD R11, R9, c[0x0][0x1e8], RZ ;  /* 0x00007a00090b7a24 */ /* 0x000fe200078e02ff */
[----:B------:R-:W-:Y:S01]  /*1400*/  @!P0 LEA.HI R0, R0, R13, RZ, 0x3 ;  /* 0x0000000d00008211 */ /* 0x000fe200078f18ff */
[----:B------:R-:W-:Y:S01]  /*1410*/  IMAD R229, R235, c[0x0][0x1f0], RZ ;  /* 0x00007c00ebe57a24 */ /* 0x000fe200078e02ff */
[----:B------:R-:W-:Y:S01]  /*1420*/  SHF.R.S32.HI R13, RZ, 0x1, R100 ;  /* 0x00000001ff0d7819 */ /* 0x000fe20000011464 */
[----:B------:R-:W-:Y:S01]  /*1430*/  IMAD R11, R32, c[0x0][0x1ec], R11 ;  /* 0x00007b00200b7a24 */ /* 0x000fe200078e020b */
[----:B------:R-:W-:Y:S01]  /*1440*/  @!P0 LOP3.LUT R19, R0, 0xfffffff8, RZ, 0xc0, !PT ;  /* 0xfffffff800138812 */ /* 0x000fe200078ec0ff */
[----:B------:R-:W-:Y:S01]  /*1450*/  IMAD R229, R234, c[0x0][0x1f4], R229 ;  /* 0x00007d00eae57a24 */ /* 0x000fe200078e02e5 */
[----:B------:R-:W-:Y:S01]  /*1460*/  SHF.R.S32.HI R8, RZ, 0x1f, R15 ;  /* 0x0000001fff087819 */ /* 0x000fe2000001140f */
[----:B------:R-:W-:-:S02]  /*1470*/  IMAD.IADD R221, R221, 0x1, R11 ;  /* 0x00000001dddd7824 */ /* 0x000fc400078e020b */
[----:B------:R-:W-:Y:S01]  /*1480*/  @!P0 IMAD.WIDE R18, R19, 0x2, R22 ;  /* 0x0000000213128825 */ /* 0x000fe200078e0216 */
[----:B------:R-:W-:-:S03]  /*1490*/  LEA.HI R8, R8, R15, RZ, 0x3 ;  /* 0x0000000f08087211 */ /* 0x000fc600078f18ff */
[----:B------:R-:W-:Y:S01]  /*14a0*/  @!P0 IMAD.WIDE R22, R17, 0x2, R22 ;  /* 0x0000000211168825 */ /* 0x000fe200078e0216 */
[----:B------:R1:W-:Y:S01]  /*14b0*/  @!P0 LDGSTS.E.BYPASS.LTC128B.128 [R218+0x9880], [R18.64], !P4 ;  /* 0x0988000012da8fae */ /* 0x0003e2000e101d48 */
[----:B------:R-:W-:Y:S02]  /*14c0*/  ISETP.GE.AND P4, PT, R12, c[0x0][0x1d4], PT ;  /* 0x000075000c007a0c */ /* 0x000fe40003f86270 */
[C---:B------:R-:W-:Y:S01]  /*14d0*/  IMAD R11, R98.reuse, c[0x0][0x1e4], RZ ;  /* 0x00007900620b7a24 */ /* 0x040fe200078e02ff */
[----:B------:R2:W-:Y:S01]  /*14e0*/  @!P0 LDGSTS.E.BYPASS.LTC128B.128 [R218+0xb880], [R22.64], !P1 ;  /* 0x0b88000016da8fae */ /* 0x0005e2000c901d48 */
[----:B------:R-:W-:Y:S01]  /*14f0*/  IMAD.WIDE.U32 R98, R98, c[0x0][0x1e0], RZ ;  /* 0x0000780062627a25 */ /* 0x000fe200078e00ff */
[----:B------:R-:W-:Y:S02]  /*1500*/  SEL R76, RZ, 0x4, P4 ;  /* 0x00000004ff4c7807 */ /* 0x000fe40002000000 */
[----:B------:R-:W0:Y:S01]  /*1510*/  LDGDEPBAR ;  /* 0x00000000000079af */ /* 0x000e220000000000 */
[----:B------:R-:W-:-:S02]  /*1520*/  IMAD.IADD R2, R99, 0x1, R11 ;  /* 0x0000000163027824 */ /* 0x000fc400078e020b */
[----:B------:R-:W-:-:S04]  /*1530*/  IMAD.WIDE.U32 R220, R234, c[0x0][0x1f0], R220 ;  /* 0x00007c00eadc7a25 */ /* 0x000fc800078e00dc */
[----:B------:R-:W-:Y:S02]  /*1540*/  IMAD R17, R2, R101, RZ ;  /* 0x0000006502117224 */ /* 0x000fe400078e02ff */
[----:B------:R-:W-:Y:S02]  /*1550*/  IMAD.IADD R229, R221, 0x1, R229 ;  /* 0x00000001dde57824 */ /* 0x000fe400078e02e5 */
[----:B------:R-:W-:Y:S02]  /*1560*/  IMAD.MOV.U32 R228, RZ, RZ, R220 ;  /* 0x000000ffffe47224 */ /* 0x000fe400078e00dc */
[-C--:B------:R-:W-:Y:S02]  /*1570*/  IMAD R17, R29, R98.reuse, R17 ;  /* 0x000000621d117224 */ /* 0x080fe400078e0211 */
[----:B------:R-:W-:-:S04]  /*1580*/  IMAD.WIDE.U32 R10, R101, R98, R228 ;  /* 0x00000062650a7225 */ /* 0x000fc800078e00e4 */
[----:B-1----:R-:W-:Y:S01]  /*1590*/  IMAD.MOV.U32 R19, RZ, RZ, c[0x0][0x1e0] ;  /* 0x00007800ff137624 */ /* 0x002fe200078e00ff */
[----:B------:R-:W-:Y:S01]  /*15a0*/  @P3 LEA R20, P1, R10, c[0x0][0x1c8], 0x1 ;  /* 0x000072000a143a11 */ /* 0x000fe200078208ff */
[----:B------:R-:W-:Y:S02]  /*15b0*/  IMAD.IADD R17, R11, 0x1, R17 ;  /* 0x000000010b117824 */ /* 0x000fe400078e0211 */
[C---:B------:R-:W-:Y:S01]  /*15c0*/  IMAD.SHL.U32 R222, R19.reuse, 0x20, RZ ;  /* 0x0000002013de7824 */ /* 0x040fe200078e00ff */
[----:B------:R-:W-:Y:S01]  /*15d0*/  SHF.L.U64.HI R223, R19, R224, c[0x0][0x1e4] ;  /* 0x0000790013df7619 */ /* 0x000fe200000102e0 */
[----:B------:R-:W-:Y:S01]  /*15e0*/  IMAD.IADD R0, R92, 0x1, -R7 ;  /* 0x000000015c007824 */ /* 0x000fe200078e0a07 */
[--C-:B------:R-:W-:Y:S01]  /*15f0*/  @P3 LEA.HI.X R21, R10, c[0x0][0x1cc], R17.reuse, 0x1, P1 ;  /* 0x000073000a153a11 */ /* 0x100fe200008f0c11 */
[----:B------:R-:W-:Y:S01]  /*1600*/  BAR.SYNC.DEFER_BLOCKING 0x0 ;  /* 0x0000000000007b1d */ /* 0x000fe20000010000 */
[----:B------:R-:W-:Y:S01]  /*1610*/  @P2 IADD3 R11, P0, R222, R10, RZ ;  /* 0x0000000ade0b2210 */ /* 0x000fe20007f1e0ff */
[----:B------:R-:W-:Y:S01]  /*1620*/  IMAD.SHL.U32 R8, R8, 0x20, RZ ;  /* 0x0000002008087824 */ /* 0x000fe200078e00ff */
[----:B------:R-:W-:Y:S01]  /*1630*/  LEA.HI R28, R0, R0, RZ, 0x1 ;  /* 0x00000000001c7211 */ /* 0x000fe200078f08ff */
[----:B------:R-:W-:Y:S01]  /*1640*/  IMAD R9, R9, c[0x0][0x210], RZ ;  /* 0x0000840009097a24 */ /* 0x000fe200078e02ff */
[----:B------:R-:W-:Y:S01]  /*1650*/  SHF.L.U64.HI R224, R225, R224, c[0x0][0x20c] ;  /* 0x00008300e1e07619 */ /* 0x000fe200000102e0 */
[----:B------:R-:W-:Y:S01]  /*1660*/  @P2 IMAD.X R10, R223, 0x1, R17, P0 ;  /* 0x00000001df0a2824 */ /* 0x000fe200000e0611 */
[----:B------:R-:W-:Y:S01]  /*1670*/  @P2 LEA R16, P0, R11, c[0x0][0x1c8], 0x1 ;  /* 0x000072000b102a11 */ /* 0x000fe200078008ff */
[----:B------:R-:W-:Y:S01]  /*1680*/  IMAD R237, R235, c[0x0][0x218], RZ ;  /* 0x00008600ebed7a24 */ /* 0x000fe200078e02ff */
[----:B------:R-:W-:Y:S01]  /*1690*/  LOP3.LUT R7, R28, 0x3fffffe, RZ, 0xc0, !PT ;  /* 0x03fffffe1c077812 */ /* 0x000fe200078ec0ff */
[----:B------:R-:W-:Y:S01]  /*16a0*/  IMAD.SHL.U32 R225, R225, 0x20, RZ ;  /* 0x00000020e1e17824 */ /* 0x000fe200078e00ff */
[----:B------:R-:W-:Y:S01]  /*16b0*/  @P2 LEA.HI.X R17, R11, c[0x0][0x1cc], R10, 0x1, P0 ;  /* 0x000073000b112a11 */ /* 0x000fe200000f0c0a */
[----:B------:R-:W-:Y:S01]  /*16c0*/  IMAD R10, R238, c[0x0][0x20c], R5 ;  /* 0x00008300ee0a7a24 */ /* 0x000fe200078e0205 */
[----:B------:R-:W-:Y:S01]  /*16d0*/  SHF.R.S32.HI R28, RZ, 0x1, R28 ;  /* 0x00000001ff1c7819 */ /* 0x000fe2000001141c */
[----:B------:R-:W-:Y:S01]  /*16e0*/  IMAD.IADD R7, R0, 0x1, -R7 ;  /* 0x0000000100077824 */ /* 0x000fe200078e0a07 */
[----:B------:R-:W-:Y:S01]  /*16f0*/  SHF.R.S32.HI R0, RZ, 0x1f, R100 ;  /* 0x0000001fff007819 */ /* 0x000fe20000011464 */
[----:B------:R-:W-:Y:S01]  /*1700*/  IMAD R237, R234, c[0x0][0x21c], R237 ;  /* 0x00008700eaed7a24 */ /* 0x000fe200078e02ed */
[----:B------:R-:W-:Y:S01]  /*1710*/  LOP3.LUT R100, R100, 0x7fffffe, RZ, 0xc0, !PT ;  /* 0x07fffffe64647812 */ /* 0x000fe200078ec0ff */
[----:B------:R-:W-:Y:S01]  /*1720*/  IMAD R7, R4, 0x8, R7 ;  /* 0x0000000804077824 */ /* 0x000fe200078e0207 */
[----:B------:R-:W-:-:S02]  /*1730*/  LEA.HI R0, R0, R13, RZ, 0x2 ;  /* 0x0000000d00007211 */ /* 0x000fc400078f10ff */
[----:B------:R-:W-:Y:S01]  /*1740*/  LOP3.LUT R103, R8, 0xffffff00, RZ, 0xc0, !PT ;  /* 0xffffff0008677812 */ /* 0x000fe200078ec0ff */
[----:B------:R-:W-:Y:S01]  /*1750*/  IMAD.IADD R100, R15, 0x1, -R100 ;  /* 0x000000010f647824 */ /* 0x000fe200078e0a64 */
[----:B------:R-:W-:Y:S01]  /*1760*/  LOP3.LUT R0, R0, 0xfffffffc, RZ, 0xc0, !PT ;  /* 0xfffffffc00007812 */ /* 0x000fe200078ec0ff */
[----:B------:R-:W-:Y:S01]  /*1770*/  @!PT LDS RZ, [RZ] ;  /* 0x00000000fffff984 */ /* 0x000fe20000000800 */
[----:B------:R-:W-:Y:S01]  /*1780*/  @!PT LDS RZ, [RZ] ;  /* 0x00000000fffff984 */ /* 0x000fe20000000800 */
[----:B------:R-:W-:Y:S01]  /*1790*/  @!PT LDS RZ, [RZ] ;  /* 0x00000000fffff984 */ /* 0x000fe20000000800 */
[----:B------:R2:W-:Y:S01]  /*17a0*/  @P3 LDGSTS.E.BYPASS.LTC128B.128 [R218+0x3c80], [R20.64], !P6 ;  /* 0x03c8000014da3fae */ /* 0x0005e2000f101d48 */
[----:B------:R-:W-:Y:S01]  /*17b0*/  LOP3.LUT P0, RZ, R28, 0x2, RZ, 0xc0, !PT ;  /* 0x000000021cff7812 */ /* 0x000fe2000780c0ff */
[----:B------:R-:W-:Y:S02]  /*17c0*/  IMAD R11, R94, 0x200, R103 ;  /* 0x000002005e0b7824 */ /* 0x000fe400078e0267 */
[----:B------:R2:W-:Y:S01]  /*17d0*/  @P3 LDGSTS.E.BYPASS.LTC128B.128 [R218+0x4880], [R20.64+0x40], !P5 ;  /* 0x0488004014da3fae */ /* 0x0005e2000e901d48 */
[----:B------:R-:W-:Y:S02]  /*17e0*/  IMAD.IADD R0, R13, 0x1, -R0 ;  /* 0x000000010d007824 */ /* 0x000fe400078e0a00 */
[----:B------:R-:W-:Y:S01]  /*17f0*/  IMAD.SHL.U32 R13, R28, 0x40, RZ ;  /* 0x000000401c0d7824 */ /* 0x000fe200078e00ff */
[----:B------:R2:W-:Y:S01]  /*1800*/  @P3 LDGSTS.E.BYPASS.LTC128B.128 [R218+0x5480], [R20.64+0x80], !P4 ;  /* 0x0548008014da3fae */ /* 0x0005e2000e101d48 */
[----:B------:R-:W-:Y:S01]  /*1810*/  IMAD.SHL.U32 R15, R0, 0x40, RZ ;  /* 0x00000040000f7824 */ /* 0x000fe200078e00ff */
[----:B------:R-:W-:Y:S01]  /*1820*/  ISETP.GT.AND P3, PT, R92, 0x3f, PT ;  /* 0x0000003f5c00780c */ /* 0x000fe20003f64270 */
[C---:B------:R-:W-:Y:S01]  /*1830*/  IMAD R11, R100.reuse, 0x20, R11 ;  /* 0x00000020640b7824 */ /* 0x040fe200078e020b */
[----:B------:R1:W-:Y:S01]  /*1840*/  @P2 LDGSTS.E.BYPASS.LTC128B.128 [R218+0x4480], [R16.64], !P6 ;  /* 0x0448000010da2fae */ /* 0x0003e2000f101d48 */
[----:B------:R-:W-:Y:S01]  /*1850*/  LOP3.LUT R13, R13, 0xc0, RZ, 0xc0, !PT ;  /* 0x000000c00d0d7812 */ /* 0x000fe200078ec0ff */
[----:B------:R-:W-:Y:S01]  /*1860*/  IMAD R103, R100, 0x20, R103 ;  /* 0x0000002064677824 */ /* 0x000fe200078e0267 */
[----:B------:R-:W-:Y:S01]  /*1870*/  LOP3.LUT R15, R15, 0xc0, RZ, 0xc0, !PT ;  /* 0x000000c00f0f7812 */ /* 0x000fe200078ec0ff */
[----:B------:R1:W-:Y:S01]  /*1880*/  @P2 LDGSTS.E.BYPASS.LTC128B.128 [R218+0x5080], [R16.64+0x40], !P5 ;  /* 0x0508004010da2fae */ /* 0x0003e2000e901d48 */
[----:B------:R-:W-:-:S02]  /*1890*/  LOP3.LUT R6, R13, 0x8, R6, 0xf8, !PT ;  /* 0x000000080d067812 */ /* 0x000fc400078ef806 */
[----:B------:R-:W-:Y:S01]  /*18a0*/  LOP3.LUT R96, R15, 0x8, R96, 0xf8, !PT ;  /* 0x000000080f607812 */ /* 0x000fe200078ef860 */
[----:B------:R1:W-:Y:S01]  /*18b0*/  @P2 LDGSTS.E.BYPASS.LTC128B.128 [R218+0x5c80], [R16.64+0x80], !P4 ;  /* 0x05c8008010da2fae */ /* 0x0003e2000e101d48 */
[----:B------:R-:W-:Y:S02]  /*18c0*/  SHF.R.U32.HI R13, RZ, 0x3, R13 ;  /* 0x00000003ff0d7819 */ /* 0x000fe4000001160d */
[----:B------:R-:W-:Y:S01]  /*18d0*/  SHF.R.U32.HI R15, RZ, 0x3, R15 ;  /* 0x00000003ff0f7819 */ /* 0x000fe2000001160f */
[----:B------:R-:W0:Y:S01]  /*18e0*/  LDGDEPBAR ;  /* 0x00000000000079af */ /* 0x000e220000000000 */
[----:B------:R-:W-:Y:S02]  /*18f0*/  LOP3.LUT R6, R6, R13, RZ, 0x3c, !PT ;  /* 0x0000000d06067212 */ /* 0x000fe400078e3cff */
[----:B------:R-:W-:Y:S02]  /*1900*/  LOP3.LUT R96, R96, R15, RZ, 0x3c, !PT ;  /* 0x0000000f60607212 */ /* 0x000fe400078e3cff */
[----:B------:R-:W-:Y:S01]  /*1910*/  LOP3.LUT P1, RZ, R0, 0x2, RZ, 0xc0, !PT ;  /* 0x0000000200ff7812 */ /* 0x000fe2000782c0ff */
[----:B------:R-:W-:-:S02]  /*1920*/  IMAD.U32 R216, R7, 0x20, R6 ;  /* 0x0000002007d87824 */ /* 0x000fc400078e0006 */
[----:B------:R-:W-:Y:S02]  /*1930*/  IMAD.IADD R217, R96, 0x1, R11 ;  /* 0x0000000160d97824 */ /* 0x000fe400078e020b */
[----:B------:R-:W-:Y:S02]  /*1940*/  IMAD.SHL.U32 R216, R216, 0x2, RZ ;  /* 0x00000002d8d87824 */ /* 0x000fe400078e00ff */
[----:B------:R-:W-:Y:S02]  /*1950*/  IMAD.SHL.U32 R217, R217, 0x2, RZ ;  /* 0x00000002d9d97824 */ /* 0x000fe400078e00ff */
[----:B------:R-:W-:Y:S01]  /*1960*/  IMAD.IADD R11, R31, 0x1, R10 ;  /* 0x000000011f0b7824 */ /* 0x000fe200078e020a */
[C---:B------:R-:W-:Y:S01]  /*1970*/  IADD3 R28, R216.reuse, 0x3c80, RZ ;  /* 0x00003c80d81c7810 */ /* 0x040fe20007ffe0ff */
[----:B------:R-:W-:Y:S01]  /*1980*/  IMAD.MOV.U32 R10, RZ, RZ, R30 ;  /* 0x000000ffff0a7224 */ /* 0x000fe200078e001e */
[----:B------:R-:W-:Y:S01]  /*1990*/  IADD3 R215, R216, 0x3ca0, RZ ;  /* 0x00003ca0d8d77810 */ /* 0x000fe20007ffe0ff */
[----:B------:R-:W-:Y:S01]  /*19a0*/  IMAD R30, R32, c[0x0][0x214], R9 ;  /* 0x00008500201e7a24 */ /* 0x000fe200078e0209 */
[----:B------:R-:W-:Y:S01]  /*19b0*/  @P0 IADD3 R215, R28, -0x20, RZ ;  /* 0xffffffe01cd70810 */ /* 0x000fe20007ffe0ff */
[----:B------:R-:W-:-:S03]  /*19c0*/  IMAD.WIDE.U32 R32, R32, c[0x0][0x210], R10 ;  /* 0x0000840020207a25 */ /* 0x000fc600078e000a */
[----:B------:R-:W-:Y:S01]  /*19d0*/  IADD3 R211, R215, 0x400, RZ ;  /* 0x00000400d7d37810 */ /* 0x000fe20007ffe0ff */
[----:B------:R-:W-:-:S04]  /*19e0*/  DEPBAR.LE SB0, 0x1 ;  /* 0x000080400000791a */ /* 0x000fc80000000000 */
[----:B------:R-:W-:-:S04]  /*19f0*/  DEPBAR.LE SB0, 0x0 ;  /* 0x000080000000791a */ /* 0x000fc80000000000 */
[----:B------:R-:W-:Y:S01]  /*1a00*/  BAR.SYNC.DEFER_BLOCKING 0x0 ;  /* 0x0000000000007b1d */ /* 0x000fe20000010000 */
[----:B------:R-:W-:Y:S01]  /*1a10*/  IMAD.IADD R31, R33, 0x1, R30 ;  /* 0x00000001211f7824 */ /* 0x000fe200078e021e */
[C---:B------:R-:W-:Y:S01]  /*1a20*/  IADD3 R210, R215.reuse, 0x800, RZ ;  /* 0x00000800d7d27810 */ /* 0x040fe20007ffe0ff */
[----:B------:R-:W-:Y:S01]  /*1a30*/  IMAD.MOV.U32 R30, RZ, RZ, R32 ;  /* 0x000000ffff1e7224 */ /* 0x000fe200078e0020 */
[C---:B------:R-:W-:Y:S01]  /*1a40*/  IADD3 R209, R215.reuse, 0xc00, RZ ;  /* 0x00000c00d7d17810 */ /* 0x040fe20007ffe0ff */
[----:B------:R-:W-:Y:S01]  /*1a50*/  IMAD.MOV.U32 R0, RZ, RZ, 0x10 ;  /* 0x00000010ff007424 */ /* 0x000fe200078e00ff */
[C---:B------:R-:W-:Y:S01]  /*1a60*/  IADD3 R208, R215.reuse, 0x1000, RZ ;  /* 0x00001000d7d07810 */ /* 0x040fe20007ffe0ff */
[----:B------:R-:W-:Y:S01]  /*1a70*/  IMAD.WIDE.U32 R234, R234, c[0x0][0x218], R30 ;  /* 0x00008600eaea7a25 */ /* 0x000fe200078e001e */
[----:B------:R-:W-:Y:S02]  /*1a80*/  IADD3 R207, R215, 0x1400, RZ ;  /* 0x00001400d7cf7810 */ /* 0x000fe40007ffe0ff */
[----:B------:R-:W-:Y:S01]  /*1a90*/  SEL R0, R0, 0xfffffff0, !P1 ;  /* 0xfffffff000007807 */ /* 0x000fe20004800000 */
[----:B------:R-:W-:Y:S01]  /*1aa0*/  IMAD.IADD R237, R235, 0x1, R237 ;  /* 0x00000001ebed7824 */ /* 0x000fe200078e02ed */
[C---:B------:R-:W-:Y:S01]  /*1ab0*/  IADD3 R206, R215.reuse, 0x1800, RZ ;  /* 0x00001800d7ce7810 */ /* 0x040fe20007ffe0ff */
[----:B------:R-:W-:Y:S01]  /*1ac0*/  IMAD.MOV.U32 R236, RZ, RZ, R234 ;  /* 0x000000ffffec7224 */ /* 0x000fe200078e00ea */
[C---:B------:R-:W-:Y:S01]  /*1ad0*/  IADD3 R205, R215.reuse, 0x1c00, RZ ;  /* 0x00001c00d7cd7810 */ /* 0x040fe20007ffe0ff */
[----:B------:R-:W-:Y:S01]  /*1ae0*/  IMAD R213, R0, 0x2, R217 ;  /* 0x0000000200d57824 */ /* 0x000fe200078e02d9 */
[----:B------:R-:W-:Y:S01]  /*1af0*/  IADD3 R204, R215, 0x2000, RZ ;  /* 0x00002000d7cc7810 */ /* 0x000fe20007ffe0ff */
[----:B------:R-:W-:-:S04]  /*1b00*/  IMAD.WIDE.U32 R54, R54, 0x30, R236 ;  /* 0x0000003036367825 */ /* 0x000fc800078e00ec */
[----:B------:R-:W-:Y:S01]  /*1b10*/  IMAD.IADD R52, R55, 0x1, R52 ;  /* 0x0000000137347824 */ /* 0x000fe200078e0234 */
[C---:B------:R-:W-:Y:S01]  /*1b20*/  LEA R74, P0, R54.reuse, c[0x0][0x1f8], 0x1 ;  /* 0x00007e00364a7a11 */ /* 0x040fe200078008ff */
[----:B------:R-:W-:Y:S03]  /*1b30*/  LDSM.16.M88.4 R48, [R217+0x7080] ;  /* 0x00708000d930783b */ /* 0x000fe60000000200 */
[----:B------:R-:W-:Y:S01]  /*1b40*/  LEA.HI.X R75, R54, c[0x0][0x1fc], R52, 0x1, P0 ;  /* 0x00007f00364b7a11 */ /* 0x000fe200000f0c34 */
[----:B------:R-:W4:Y:S01]  /*1b50*/  LDSM.16.M88.4 R56, [R216+0x4080] ;  /* 0x00408000d838783b */ /* 0x000f220000000200 */
[----:B------:R-:W-:-:S03]  /*1b60*/  @!P3 LEA R104, P0, R225, R74, 0x1 ;  /* 0x0000004ae168b211 */ /* 0x000fc600078008ff */
[----:B------:R-:W5:Y:S01]  /*1b70*/  LDSM.16.M88.4 R44, [R217+0x6080] ;  /* 0x00608000d92c783b */ /* 0x000f620000000200 */
[----:B------:R-:W-:-:S03]  /*1b80*/  @!P3 LEA.HI.X R105, R225, R75, R224, 0x1, P0 ;  /* 0x0000004be169b211 */ /* 0x000fc600000f0ce0 */
[----:B------:R-:W2:Y:S04]  /*1b90*/  LDSM.16.M88.4 R64, [R216+0x3c80] ;  /* 0x003c8000d840783b */ /* 0x000ea80000000200 */
[----:B---3--:R-:W3:Y:S04]  /*1ba0*/  LDSM.16.M88.4 R24, [R216+0x4480] ;  /* 0x00448000d818783b */ /* 0x008ee80000000200 */
[----:B------:R-:W-:Y:S04]  /*1bb0*/  LDSM.16.M88.4 R36, [R215] ;  /* 0x00000000d724783b */ /* 0x000fe80000000200 */
[----:B------:R-:W1:Y:S04]  /*1bc0*/  LDSM.16.M88.4 R40, [R213+0x7080] ;  /* 0x00708000d528783b */ /* 0x000e680000000200 */
[----:B------:R-:W1:Y:S04]  /*1bd0*/  LDSM.16.M88.4 R32, [R215+0x400] ;  /* 0x00040000d720783b */ /* 0x000e680000000200 */
[----:B------:R-:W3:Y:S01]  /*1be0*/  LDSM.16.M88.4 R28, [R215+0x800] ;  /* 0x00080000d71c783b */ /* 0x000ee20000000200 */
[-C--:B----4-:R-:W-:Y:S08]  /*1bf0*/  HMMA.16816.F32.BF16 R12, R48, R56.reuse, RZ ;  /* 0x00000038300c723c */ /* 0x090ff000000418ff */
[----:B-----5:R-:W-:Y:S07]  /*1c00*/  HMMA.16816.F32.BF16 R60, R44, R56, RZ ;  /* 0x000000382c3c723c */ /* 0x020fee00000418ff */
[----:B------:R-:W-:Y:S01]  /*1c10*/  SEL R56, RZ, 0x2, P5 ;  /* 0x00000002ff387807 */ /* 0x000fe20002800000 */
[----:B--2---:R-:W-:Y:S04]  /*1c20*/  HMMA.16816.F32.BF16 R20, R48, R64, RZ ;  /* 0x000000403014723c */ /* 0x004fe800000418ff */
[----:B------:R-:W-:-:S04]  /*1c30*/  IMAD.IADD R73, R56, 0x1, R73 ;  /* 0x0000000138497824 */ /* 0x000fc800078e0249 */
[----:B------:R-:W-:Y:S01]  /*1c40*/  IMAD.IADD R76, R76, 0x1, R73 ;  /* 0x000000014c4c7824 */ /* 0x000fe200078e0249 */
[C---:B-1----:R-:W-:Y:S04]  /*1c50*/  HMMA.16816.F32.BF16 R16, R48.reuse, R66, RZ ;  /* 0x000000423010723c */ /* 0x042fe800000418ff */
[C---:B------:R-:W-:Y:S02]  /*1c60*/  LOP3.LUT P2, RZ, R76.reuse, 0x1, RZ, 0xc0, !PT ;  /* 0x000000014cff7812 */ /* 0x040fe4000784c0ff */
[----:B------:R-:W-:Y:S02]  /*1c70*/  LOP3.LUT P1, RZ, R76, 0x2, RZ, 0xc0, !PT ;  /* 0x000000024cff7812 */ /* 0x000fe4000782c0ff */
[C---:B------:R-:W-:Y:S01]  /*1c80*/  ISETP.LT.OR P2, PT, R72.reuse, 0x1, !P2 ;  /* 0x000000014800780c */ /* 0x040fe20005741670 */
[----:B------:R-:W-:Y:S01]  /*1c90*/  HMMA.16816.F32.BF16 R8, R48, R58, RZ ;  /* 0x0000003a3008723c */ /* 0x000fe200000418ff */
[----:B------:R-:W-:-:S02]  /*1ca0*/  ISETP.LT.OR P1, PT, R72, 0x1, !P1 ;  /* 0x000000014800780c */ /* 0x000fc40004f21670 */
[----:B------:R-:W-:-:S04]  /*1cb0*/  LOP3.LUT P0, RZ, R76, 0x4, RZ, 0xc0, !PT ;  /* 0x000000044cff7812 */ /* 0x000fc8000780c0ff */
[----:B------:R-:W-:Y:S01]  /*1cc0*/  ISETP.LT.OR P0, PT, R72, 0x1, !P0 ;  /* 0x000000014800780c */ /* 0x000fe20004701670 */
[----:B------:R-:W-:Y:S08]  /*1cd0*/  HMMA.16816.F32.BF16 R68, R44, R64, RZ ;  /* 0x000000402c44723c */ /* 0x000ff000000418ff */
[----:B---3--:R-:W-:Y:S08]  /*1ce0*/  HMMA.16816.F32.BF16 R4, R48, R24, RZ ;  /* 0x000000183004723c */ /* 0x008ff000000418ff */
[C---:B------:R-:W-:Y:S08]  /*1cf0*/  HMMA.16816.F32.BF16 R64, R44.reuse, R66, RZ ;  /* 0x000000422c40723c */ /* 0x040ff000000418ff */
[C---:B------:R-:W-:Y:S08]  /*1d00*/  HMMA.16816.F32.BF16 R56, R44.reuse, R58, RZ ;  /* 0x0000003a2c38723c */ /* 0x040ff000000418ff */
[----:B------:R-:W-:Y:S08]  /*1d10*/  HMMA.16816.F32.BF16 R52, R44, R24, RZ ;  /* 0x000000182c34723c */ /* 0x000ff000000418ff */
[-C--:B------:R-:W-:Y:S08]  /*1d20*/  HMMA.16816.F32.BF16 R48, R48, R26.reuse, RZ ;  /* 0x0000001a3030723c */ /* 0x080ff000000418ff */
[----:B------:R-:W-:Y:S01]  /*1d30*/  HMMA.16816.F32.BF16 R44, R44, R26, RZ ;  /* 0x0000001a2c2c723c */ /* 0x000fe200000418ff */
[----:B------:R-:W1:Y:S04]  /*1d40*/  LDSM.16.M88.4 R24, [R213+0x6080] ;  /* 0x00608000d518783b */ /* 0x000e680000000200 */
[----:B------:R-:W-:Y:S01]  /*1d50*/  @!PT LDS RZ, [RZ] ;  /* 0x00000000fffff984 */ /* 0x000fe20000000800 */
[----:B------:R-:W-:Y:S01]  /*1d60*/  @!PT LDS RZ, [RZ] ;  /* 0x00000000fffff984 */ /* 0x000fe20000000800 */
[----:B------:R-:W-:Y:S01]  /*1d70*/  @!PT LDS RZ, [RZ] ;  /* 0x00000000fffff984 */ /* 0x000fe20000000800 */
[----:B------:R2:W-:Y:S01]  /*1d80*/  LDGSTS.E.BYPASS.LTC128B.128 [R218+0x1880], [R74.64], !P2 ;  /* 0x018800004ada7fae */ /* 0x0005e2000d101d48 */
[----:B------:R-:W-:-:S02]  /*1d90*/  @!P3 LOP3.LUT P2, RZ, R73, 0x1, RZ, 0xc0, !PT ;  /* 0x0000000149ffb812 */ /* 0x000fc4000784c0ff */
[C---:B------:R-:W-:Y:S01]  /*1da0*/  HMMA.16816.F32.BF16 R20, R40.reuse, R36, R20 ;  /* 0x000000242814723c */ /* 0x040fe20000041814 */
[----:B------:R2:W-:Y:S01]  /*1db0*/  LDGSTS.E.BYPASS.LTC128B.128 [R218+0x2480], [R74.64+0x40], !P1 ;  /* 0x024800404ada7fae */ /* 0x0005e2000c901d48 */
[----:B------:R-:W-:Y:S02]  /*1dc0*/  @!P3 LOP3.LUT P1, RZ, R73, 0x2, RZ, 0xc0, !PT ;  /* 0x0000000249ffb812 */ /* 0x000fe4000782c0ff */
[C---:B------:R-:W-:Y:S01]  /*1dd0*/  @!P3 ISETP.LT.OR P2, PT, R72.reuse, 0x21, !P2 ;  /* 0x000000214800b80c */ /* 0x040fe20005741670 */
[----:B------:R2:W-:Y:S01]  /*1de0*/  LDGSTS.E.BYPASS.LTC128B.128 [R218+0x3080], [R74.64+0x80], !P0 ;  /* 0x030800804ada7fae */ /* 0x0005e2000c101d48 */
[C---:B------:R-:W-:Y:S02]  /*1df0*/  @!P3 ISETP.LT.OR P1, PT, R72.reuse, 0x21, !P1 ;  /* 0x000000214800b80c */ /* 0x040fe40004f21670 */
[----:B------:R-:W-:Y:S01]  /*1e00*/  @!P3 ISETP.LT.OR P0, PT, R72, 0x21, P4 ;  /* 0x000000214800b80c */ /* 0x000fe20002701670 */
[C---:B------:R-:W-:Y:S08]  /*1e10*/  HMMA.16816.F32.BF16 R12, R40.reuse, R32, R12 ;  /* 0x00000020280c723c */ /* 0x040ff0000004180c */
[----:B------:R3:W-:Y:S01]  /*1e20*/  @!P3 LDGSTS.E.BYPASS.LTC128B.128 [R218+0x2080], [R104.64], !P2 ;  /* 0x0208000068dabfae */ /* 0x0007e2000d101d48 */
[C---:B------:R-:W-:Y:S03]  /*1e30*/  HMMA.16816.F32.BF16 R4, R40.reuse, R28, R4 ;  /* 0x0000001c2804723c */ /* 0x040fe60000041804 */
[----:B------:R3:W-:Y:S04]  /*1e40*/  @!P3 LDGSTS.E.BYPASS.LTC128B.128 [R218+0x2c80], [R104.64+0x40], !P1 ;  /* 0x02c8004068dabfae */ /* 0x0007e8000c901d48 */
[----:B------:R3:W-:Y:S01]  /*1e50*/  @!P3 LDGSTS.E.BYPASS.LTC128B.128 [R218+0x3880], [R104.64+0x80], !P0 ;  /* 0x0388008068dabfae */ /* 0x0007e2000c101d48 */
[----:B------:R-:W-:Y:S01]  /*1e60*/  HMMA.16816.F32.BF16 R16, R40, R38, R16 ;  /* 0x000000262810723c */ /* 0x000fe20000041810 */
[----:B------:R-:W-:-:S02]  /*1e70*/  ISETP.GT.AND P0, PT, R101, UR6, PT ;  /* 0x0000000665007c0c */ /* 0x000fc4000bf04270 */
[----:B------:R-:W-:Y:S04]  /*1e80*/  LDSM.16.M88.4 R88, [R217+0x9080] ;  /* 0x00908000d958783b */ /* 0x000fe80000000200 */
[----:B------:R-:W4:Y:S01]  /*1e90*/  LDSM.16.M88.4 R84, [R216+0x4880] ;  /* 0x00488000d854783b */ /* 0x000f220000000200 */
[C---:B------:R-:W-:Y:S03]  /*1ea0*/  HMMA.16816.F32.BF16 R8, R40.reuse, R34, R8 ;  /* 0x000000222808723c */ /* 0x040fe60000041808 */
[----:B------:R-:W5:Y:S04]  /*1eb0*/  LDSM.16.M88.4 R80, [R216+0x4c80] ;  /* 0x004c8000d850783b */ /* 0x000f680000000200 */
[----:B------:R-:W3:Y:S01]  /*1ec0*/  LDSM.16.M88.4 R76, [R216+0x5080] ;  /* 0x00508000d84c783b */ /* 0x000ee20000000200 */
[----:B------:R-:W-:Y:S03]  /*1ed0*/  HMMA.16816.F32.BF16 R48, R40, R30, R48 ;  /* 0x0000001e2830723c */ /* 0x000fe60000041830 */
[----:B--2---:R-:W2:Y:S04]  /*1ee0*/  LDSM.16.M88.4 R72, [R217+0x8080] ;  /* 0x00808000d948783b */ /* 0x004ea80000000200 */
[----:B------:R-:W-:Y:S01]  /*1ef0*/  LDSM.16.M88.4 R40, [R215+0x1400] ;  /* 0x00140000d728783b */ /* 0x000fe20000000200 */
[C---:B-1----:R-:W-:Y:S03]  /*1f00*/  HMMA.16816.F32.BF16 R68, R24.reuse, R36, R68 ;  /* 0x000000241844723c */ /* 0x042fe60000041844 */
[----:B------:R-:W0:Y:S05]  /*1f10*/  LDGDEPBAR ;  /* 0x00000000000079af */ /* 0x000e2a0000000000 */
[C---:B------:R-:W-:Y:S08]  /*1f20*/  HMMA.16816.F32.BF16 R60, R24.reuse, R32, R60 ;  /* 0x00000020183c723c */ /* 0x040ff0000004183c */
[C---:B------:R-:W-:Y:S08]  /*1f30*/  HMMA.16816.F32.BF16 R52, R24.reuse, R28, R52 ;  /* 0x0000001c1834723c */ /* 0x040ff00000041834 */
[C---:B------:R-:W-:Y:S01]  /*1f40*/  HMMA.16816.F32.BF16 R64, R24.reuse, R38, R64 ;  /* 0x000000261840723c */ /* 0x040fe20000041840 */
[----:B------:R-:W-:Y:S07]  /*1f50*/  LDSM.16.M88.4 R36, [R213+0x9080] ;  /* 0x00908000d524783b */ /* 0x000fee0000000200 */
[C---:B------:R-:W-:Y:S01]  /*1f60*/  HMMA.16816.F32.BF16 R56, R24.reuse, R34, R56 ;  /* 0x000000221838723c */ /* 0x040fe20000041838 */
[----:B------:R-:W1:Y:S07]  /*1f70*/  LDSM.16.M88.4 R32, [R215+0xc00] ;  /* 0x000c0000d720783b */ /* 0x000e6e0000000200 */
[----:B------:R-:W-:Y:S01]  /*1f80*/  HMMA.16816.F32.BF16 R44, R24, R30, R44 ;  /* 0x0000001e182c723c */ /* 0x000fe2000004182c */
[----:B------:R-:W1:Y:S04]  /*1f90*/  LDSM.16.M88.4 R28, [R215+0x1000] ;  /* 0x00100000d71c783b */ /* 0x000e680000000200 */
[----:B------:R-:W1:Y:S03]  /*1fa0*/  LDSM.16.M88.4 R24, [R213+0x8080] ;  /* 0x00808000d518783b */ /* 0x000e660000000200 */
[C---:B----4-:R-:W-:Y:S08]  /*1fb0*/  HMMA.16816.F32.BF16 R20, R88.reuse, R84, R20 ;  /* 0x000000545814723c */ /* 0x050ff00000041814 */
[C---:B-----5:R-:W-:Y:S08]  /*1fc0*/  HMMA.16816.F32.BF16 R12, R88.reuse, R80, R12 ;  /* 0x00000050580c723c */ /* 0x060ff0000004180c */
[C---:B---3--:R-:W-:Y:S08]  /*1fd0*/  HMMA.16816.F32.BF16 R4, R88.reuse, R76, R4 ;  /* 0x0000004c5804723c */ /* 0x048ff00000041804 */
[C---:B------:R-:W-:Y:S08]  /*1fe0*/  HMMA.16816.F32.BF16 R16, R88.reuse, R86, R16 ;  /* 0x000000565810723c */ /* 0x040ff00000041810 */
[C---:B------:R-:W-:Y:S08]  /*1ff0*/  HMMA.16816.F32.BF16 R8, R88.reuse, R82, R8 ;  /* 0x000000525808723c */ /* 0x040ff00000041808 */
[----:B------:R-:W-:Y:S01]  /*2000*/  HMMA.16816.F32.BF16 R48, R88, R78, R48 ;  /* 0x0000004e5830723c */ /* 0x000fe20000041830 */
[----:B------:R-:W-:Y:S07]  /*2010*/  LDSM.16.M88.4 R88, [R217+0xa080] ;  /* 0x00a08000d958783b */ /* 0x000fee0000000200 */
[C---:B--2---:R-:W-:Y:S08]  /*2020*/  HMMA.16816.F32.BF16 R68, R72.reuse, R84, R68 ;  /* 0x000000544844723c */ /* 0x044ff00000041844 */
[C---:B------:R-:W-:Y:S01]  /*2030*/  HMMA.16816.F32.BF16 R64, R72.reuse, R86, R64 ;  /* 0x000000564840723c */ /* 0x040fe20000041840 */
[----:B------:R-:W-:Y:S07]  /*2040*/  LDSM.16.M88.4 R84, [R217+0xb080] ;  /* 0x00b08000d954783b */ /* 0x000fee0000000200 */
[C---:B------:R-:W-:Y:S08]  /*2050*/  HMMA.16816.F32.BF16 R60, R72.reuse, R80, R60 ;  /* 0x00000050483c723c */ /* 0x040ff0000004183c */
[C---:B------:R-:W-:Y:S01]  /*2060*/  HMMA.16816.F32.BF16 R56, R72.reuse, R82, R56 ;  /* 0x000000524838723c */ /* 0x040fe20000041838 */
[----:B------:R-:W2:Y:S07]  /*2070*/  LDSM.16.M88.4 R80, [R216+0x5480] ;  /* 0x00548000d850783b */ /* 0x000eae0000000200 */
[C---:B------:R-:W-:Y:S08]  /*2080*/  HMMA.16816.F32.BF16 R52, R72.reuse, R76, R52 ;  /* 0x0000004c4834723c */ /* 0x040ff00000041834 */
[----:B------:R-:W-:Y:S01]  /*2090*/  HMMA.16816.F32.BF16 R44, R72, R78, R44 ;  /* 0x0000004e482c723c */ /* 0x000fe2000004182c */
[----:B------:R-:W3:Y:S04]  /*20a0*/  LDSM.16.M88.4 R76, [R216+0x5880] ;  /* 0x00588000d84c783b */ /* 0x000ee80000000200 */
[----:B------:R-:W4:Y:S03]  /*20b0*/  LDSM.16.M88.4 R72, [R216+0x5c80] ;  /* 0x005c8000d848783b */ /* 0x000f260000000200 */
[C---:B-1----:R-:W-:Y:S08]  /*20c0*/  HMMA.16816.F32.BF16 R20, R36.reuse, R32, R20 ;  /* 0x000000202414723c */ /* 0x042ff00000041814 */
[C---:B------:R-:W-:Y:S08]  /*20d0*/  HMMA.16816.F32.BF16 R16, R36.reuse, R34, R16 ;  /* 0x000000222410723c */ /* 0x040ff00000041810 */
[C---:B------:R-:W-:Y:S08]  /*20e0*/  HMMA.16816.F32.BF16 R12, R36.reuse, R28, R12 ;  /* 0x0000001c240c723c */ /* 0x040ff0000004180c */
[C---:B------:R-:W-:Y:S08]  /*20f0*/  HMMA.16816.F32.BF16 R8, R36.reuse, R30, R8 ;  /* 0x0000001e2408723c */ /* 0x040ff00000041808 */
[C---:B------:R-:W-:Y:S08]  /*2100*/  HMMA.16816.F32.BF16 R4, R36.reuse, R40, R4 ;  /* 0x000000282404723c */ /* 0x040ff00000041804 */
[----:B------:R-:W-:Y:S01]  /*2110*/  HMMA.16816.F32.BF16 R48, R36, R42, R48 ;  /* 0x0000002a2430723c */ /* 0x000fe20000041830 */
[----:B------:R-:W-:Y:S07]  /*2120*/  LDSM.16.M88.4 R36, [R213+0xb080] ;  /* 0x00b08000d524783b */ /* 0x000fee0000000200 */
[C---:B------:R-:W-:Y:S08]  /*2130*/  HMMA.16816.F32.BF16 R68, R24.reuse, R32, R68 ;  /* 0x000000201844723c */ /* 0x040ff00000041844 */
[C---:B------:R-:W-:Y:S01]  /*2140*/  HMMA.16816.F32.BF16 R64, R24.reuse, R34, R64 ;  /* 0x000000221840723c */ /* 0x040fe20000041840 */
[----:B------:R-:W1:Y:S07]  /*2150*/  LDSM.16.M88.4 R32, [R215+0x1800] ;  /* 0x00180000d720783b */ /* 0x000e6e0000000200 */
[C---:B------:R-:W-:Y:S08]  /*2160*/  HMMA.16816.F32.BF16 R60, R24.reuse, R28, R60 ;  /* 0x0000001c183c723c */ /* 0x040ff0000004183c */
[C---:B------:R-:W-:Y:S01]  /*2170*/  HMMA.16816.F32.BF16 R56, R24.reuse, R30, R56 ;  /* 0x0000001e1838723c */ /* 0x040fe20000041838 */
[----:B------:R-:W5:Y:S07]  /*2180*/  LDSM.16.M88.4 R28, [R215+0x1c00] ;  /* 0x001c0000d71c783b */ /* 0x000f6e0000000200 */
[C---:B------:R-:W-:Y:S08]  /*2190*/  HMMA.16816.F32.BF16 R52, R24.reuse, R40, R52 ;  /* 0x000000281834723c */ /* 0x040ff00000041834 */
[----:B------:R-:W-:Y:S01]  /*21a0*/  HMMA.16816.F32.BF16 R44, R24, R42, R44 ;  /* 0x0000002a182c723c */ /* 0x000fe2000004182c */
[----:B------:R-:W1:Y:S04]  /*21b0*/  LDSM.16.M88.4 R24, [R215+0x2000] ;  /* 0x00200000d718783b */ /* 0x000e680000000200 */
[----:B------:R-:W1:Y:S01]  /*21c0*/  LDSM.16.M88.4 R40, [R213+0xa080] ;  /* 0x00a08000d528783b */ /* 0x000e620000000200 */
[----:B------:R-:W-:-:S04]  /*21d0*/  DEPBAR.LE SB0, 0x0 ;  /* 0x000080000000791a */ /* 0x000fc80000000000 */
[C---:B--2---:R-:W-:Y:S08]  /*21e0*/  HMMA.16816.F32.BF16 R20, R84.reuse, R80, R20 ;  /* 0x000000505414723c */ /* 0x044ff00000041814 */
[C---:B------:R-:W-:Y:S08]  /*21f0*/  HMMA.16816.F32.BF16 R16, R84.reuse, R82, R16 ;  /* 0x000000525410723c */ /* 0x040ff00000041810 */
[C---:B---3--:R-:W-:Y:S08]  /*2200*/  HMMA.16816.F32.BF16 R12, R84.reuse, R76, R12 ;  /* 0x0000004c540c723c */ /* 0x048ff0000004180c */
[C---:B------:R-:W-:Y:S08]  /*2210*/  HMMA.16816.F32.BF16 R8, R84.reuse, R78, R8 ;  /* 0x0000004e5408723c */ /* 0x040ff00000041808 */
[C---:B----4-:R-:W-:Y:S08]  /*2220*/  HMMA.16816.F32.BF16 R4, R84.reuse, R72, R4 ;  /* 0x000000485404723c */ /* 0x050ff00000041804 */
[----:B------:R-:W-:Y:S08]  /*2230*/  HMMA.16816.F32.BF16 R48, R84, R74, R48 ;  /* 0x0000004a5430723c */ /* 0x000ff00000041830 */
[C---:B------:R-:W-:Y:S08]  /*2240*/  HMMA.16816.F32.BF16 R68, R88.reuse, R80, R68 ;  /* 0x000000505844723c */ /* 0x040ff00000041844 */
[C---:B------:R-:W-:Y:S08]  /*2250*/  HMMA.16816.F32.BF16 R64, R88.reuse, R82, R64 ;  /* 0x000000525840723c */ /* 0x040ff00000041840 */
[C---:B------:R-:W-:Y:S08]  /*2260*/  HMMA.16816.F32.BF16 R60, R88.reuse, R76, R60 ;  /* 0x0000004c583c723c */ /* 0x040ff0000004183c */
[C---:B------:R-:W-:Y:S08]  /*2270*/  HMMA.16816.F32.BF16 R56, R88.reuse, R78, R56 ;  /* 0x0000004e5838723c */ /* 0x040ff00000041838 */
[C---:B------:R-:W-:Y:S08]  /*2280*/  HMMA.16816.F32.BF16 R52, R88.reuse, R72, R52 ;  /* 0x000000485834723c */ /* 0x040ff00000041834 */
[----:B------:R-:W-:Y:S08]  /*2290*/  HMMA.16816.F32.BF16 R44, R88, R74, R44 ;  /* 0x0000004a582c723c */ /* 0x000ff0000004182c */
[C---:B-1----:R-:W-:Y:S08]  /*22a0*/  HMMA.16816.F32.BF16 R20, R36.reuse, R32, R20 ;  /* 0x000000202414723c */ /* 0x042ff00000041814 */
[C---:B------:R-:W-:Y:S08]  /*22b0*/  HMMA.16816.F32.BF16 R16, R36.reuse, R34, R16 ;  /* 0x000000222410723c */ /* 0x040ff00000041810 */
[C---:B-----5:R-:W-:Y:S08]  /*22c0*/  HMMA.16816.F32.BF16 R12, R36.reuse, R28, R12 ;  /* 0x0000001c240c723c */ /* 0x060ff0000004180c */
[C---:B------:R-:W-:Y:S08]  /*22d0*/  HMMA.16816.F32.BF16 R8, R36.reuse, R30, R8 ;  /* 0x0000001e2408723c */ /* 0x040ff00000041808 */
[C---:B------:R-:W-:Y:S07]  /*22e0*/  HMMA.16816.F32.BF16 R72, R36.reuse, R24, R4 ;  /* 0x000000182448723c */ /* 0x040fee0000041804 */
[----:B------:R-:W-:Y:S01]  /*22f0*/  IMAD.IADD R4, R96, 0x1, R103 ;  /* 0x0000000160047824 */ /* 0x000fe200078e0267 */
[----:B------:R-:W-:Y:S08]  /*2300*/  HMMA.16816.F32.BF16 R48, R36, R26, R48 ;  /* 0x0000001a2430723c */ /* 0x000ff00000041830 */
[C---:B------:R-:W-:Y:S08]  /*2310*/  HMMA.16816.F32.BF16 R68, R40.reuse, R32, R68 ;  /* 0x000000202844723c */ /* 0x040ff00000041844 */
[C---:B------:R-:W-:Y:S08]  /*2320*/  HMMA.16816.F32.BF16 R64, R40.reuse, R34, R64 ;  /* 0x000000222840723c */ /* 0x040ff00000041840 */
[C---:B------:R-:W-:Y:S08]  /*2330*/  HMMA.16816.F32.BF16 R60, R40.reuse, R28, R60 ;  /* 0x0000001c283c723c */ /* 0x040ff0000004183c */
[C---:B------:R-:W-:Y:S08]  /*2340*/  HMMA.16816.F32.BF16 R56, R40.reuse, R30, R56 ;  /* 0x0000001e2838723c */ /* 0x040ff00000041838 */
[C---:B------:R-:W-:Y:S08]  /*2350*/  HMMA.16816.F32.BF16 R52, R40.reuse, R24, R52 ;  /* 0x000000182834723c */ /* 0x040ff00000041834 */
[----:B------:R-:W-:Y:S01]  /*2360*/  HMMA.16816.F32.BF16 R44, R40, R26, R44 ;  /* 0x0000001a282c723c */ /* 0x000fe2000004182c */
[----:B------:R-:W-:Y:S06]  /*2370*/  BAR.SYNC.DEFER_BLOCKING 0x0 ;  /* 0x0000000000007b1d */ /* 0x000fec0000010000 */
[----:B------:R-:W-:Y:S05]  /*2380*/  @!P0 BRA `(.L_x_159) ;  /* 0x000001a000008947 */ /* 0x000fea0003800000 */
[----:B------:R-:W-:Y:S02]  /*2390*/  IADD3 R6, -R238, 0x30, RZ ;  /* 0x00000030ee067810 */ /* 0x000fe40007ffe1ff */
[----:B------:R-:W-:-:S02]  /*23a0*/  IADD3 R7, R153, -0x2, RZ ;  /* 0xfffffffe99077810 */ /* 0x000fc40007ffe0ff */
[----:B------:R-:W-:Y:S02]  /*23b0*/  ISETP.GE.AND P2, PT, R6, 0x21, PT ;  /* 0x000000210600780c */ /* 0x000fe40003f46270 */
[----:B------:R-:W-:Y:S01]  /*23c0*/  SHF.R.S32.HI R5, RZ, 0x1f, R7 ;  /* 0x0000001fff057819 */ /* 0x000fe20000011407 */
[-C--:B------:R-:W-:Y:S02]  /*23d0*/  IMAD R2, R2, R7.reuse, RZ ;  /* 0x0000000702027224 */ /* 0x080fe400078e02ff */
[----:B------:R-:W-:-:S04]  /*23e0*/  IMAD.WIDE.U32 R24, R98, R7, RZ ;  /* 0x0000000762187225 */ /* 0x000fc800078e00ff */
[----:B------:R-:W-:-:S04]  /*23f0*/  IMAD R5, R5, R98, R2 ;  /* 0x0000006205057224 */ /* 0x000fc800078e0202 */
[----:B------:R-:W-:Y:S01]  /*2400*/  IMAD.IADD R5, R25, 0x1, R5 ;  /* 0x0000000119057824 */ /* 0x000fe200078e0205 */
[----:B------:R-:W-:-:S04]  /*2410*/  @P2 IADD3 R7, P1, P0, R220, R24, R222 ;  /* 0x00000018dc072210 */ /* 0x000fc8000783e0de */
[----:B------:R-:W-:Y:S02]  /*2420*/  @P2 IADD3.X R2, R229, R5, R223, P1, P0 ;  /* 0x00000005e5022210 */ /* 0x000fe40000fe04df */
[----:B------:R-:W-:-:S13]  /*2430*/  ISETP.GE.AND P1, PT, R6, 0x1, PT ;  /* 0x000000010600780c */ /* 0x000fda0003f26270 */
[----:B------:R-:W-:-:S05]  /*2440*/  @P1 IADD3 R24, P0, R220, R24, RZ ;  /* 0x00000018dc181210 */ /* 0x000fca0007f1e0ff */
[----:B------:R-:W-:Y:S01]  /*2450*/  @P1 IMAD.X R5, R5, 0x1, R229, P0 ;  /* 0x0000000105051824 */ /* 0x000fe200000e06e5 */
[----:B------:R-:W-:-:S04]  /*2460*/  @P2 LEA R6, P0, R7, c[0x0][0x1c8], 0x1 ;  /* 0x0000720007062a11 */ /* 0x000fc800078008ff */
[----:B------:R-:W-:Y:S02]  /*2470*/  @P2 LEA.HI.X R7, R7, c[0x0][0x1cc], R2, 0x1, P0 ;  /* 0x0000730007072a11 */ /* 0x000fe400000f0c02 */
[----:B------:R-:W-:-:S04]  /*2480*/  @P1 LEA R26, P0, R24, c[0x0][0x1c8], 0x1 ;  /* 0x00007200181a1a11 */ /* 0x000fc800078008ff */
[----:B------:R-:W-:-:S05]  /*2490*/  @P1 LEA.HI.X R27, R24, c[0x0][0x1cc], R5, 0x1, P0 ;  /* 0x00007300181b1a11 */ /* 0x000fca00000f0c05 */
        /* <DEDUP_REMOVED lines=8> */
[----:B------:R1:W-:Y:S02]  /*2520*/  @P2 LDGSTS.E.BYPASS.LTC128B.128 [R218+0x5c80], [R6.64+0x80], !P4 ;  /* 0x05c8008006da2fae */ /* 0x0003e4000e101d48 */
.L_x_159:
[----:B------:R-:W-:Y:S01]  /*2530*/  LOP3.LUT R95, R95, 0xffffffe0, RZ, 0xc0, !PT ;  /* 0xffffffe05f5f7812 */ /* 0x000fe200078ec0ff */
[----:B------:R-:W-:Y:S01]  /*2540*/  FMUL.FTZ R35, R61, c[0x0][0x320] ;  /* 0x0000c8003d237a20 */ /* 0x000fe20000410000 */
[----:B------:R-:W-:Y:S01]  /*2550*/  SHF.R.S32.HI R25, RZ, 0x1f, R94 ;  /* 0x0000001fff197819 */ /* 0x000fe2000001145e */
[----:B------:R-:W-:Y:S01]  /*2560*/  FMUL.FTZ R39, R69, c[0x0][0x320] ;  /* 0x0000c80045277a20 */ /* 0x000fe20000410000 */
[----:B-1----:R-:W-:Y:S01]  /*2570*/  LEA.HI R6, R97, R97, RZ, 0x1 ;  /* 0x0000006161067211 */ /* 0x002fe200078f08ff */
[----:B------:R-:W-:Y:S01]  /*2580*/  IMAD.IADD R92, R92, 0x1, -R95 ;  /* 0x000000015c5c7824 */ /* 0x000fe200078e0a5f */
[----:B------:R-:W-:Y:S01]  /*2590*/  LEA.HI R25, R25, R94, RZ, 0x2 ;  /* 0x0000005e19197211 */ /* 0x000fe200078f10ff */
[----:B------:R-:W-:Y:S01]  /*25a0*/  FMUL.FTZ R41, R68, c[0x0][0x320] ;  /* 0x0000c80044297a20 */ /* 0x000fe20000410000 */
[----:B------:R-:W-:Y:S01]  /*25b0*/  PLOP3.LUT P1, PT, PT, PT, UP2, 0x80, 0x0 ;  /* 0x000000000000781c */ /* 0x000fe20003f2f028 */
[----:B------:R-:W-:Y:S01]  /*25c0*/  FMUL.FTZ R7, R64, c[0x0][0x320] ;  /* 0x0000c80040077a20 */ /* 0x000fe20000410000 */
[----:B------:R-:W-:Y:S01]  /*25d0*/  SHF.R.S32.HI R27, RZ, 0x1f, R92 ;  /* 0x0000001fff1b7819 */ /* 0x000fe2000001145c */
[----:B------:R-:W-:Y:S01]  /*25e0*/  FMUL.FTZ R5, R65, c[0x0][0x320] ;  /* 0x0000c80041057a20 */ /* 0x000fe20000410000 */
[----:B------:R-:W-:Y:S01]  /*25f0*/  LOP3.LUT R25, R25, 0xffffffc, RZ, 0xc0, !PT ;  /* 0x0ffffffc19197812 */ /* 0x000fe200078ec0ff */
[----:B------:R-:W-:Y:S01]  /*2600*/  FMUL.FTZ R37, R60, c[0x0][0x320] ;  /* 0x0000c8003c257a20 */ /* 0x000fe20000410000 */
[----:B------:R-:W-:Y:S01]  /*2610*/  LEA.HI R2, R27, R92, RZ, 0x2 ;  /* 0x0000005c1b027211 */ /* 0x000fe200078f10ff */
[----:B------:R-:W-:Y:S01]  /*2620*/  FMUL.FTZ R31, R57, c[0x0][0x320] ;  /* 0x0000c800391f7a20 */ /* 0x000fe20000410000 */
[----:B------:R-:W-:Y:S01]  /*2630*/  PLOP3.LUT P0, PT, PT, PT, UP2, 0x80, 0x0 ;  /* 0x000000000000781c */ /* 0x000fe20003f0f028 */
[----:B------:R-:W-:Y:S01]  /*2640*/  IMAD.IADD R25, R94, 0x1, -R25 ;  /* 0x000000015e197824 */ /* 0x000fe200078e0a19 */
[----:B------:R-:W-:Y:S01]  /*2650*/  LEA.HI.SX32 R24, R2, UR11, 0x1e ;  /* 0x0000000b02187c11 */ /* 0x000fe2000f8ff2ff */
[----:B------:R-:W-:Y:S01]  /*2660*/  FMUL.FTZ R29, R52, c[0x0][0x320] ;  /* 0x0000c800341d7a20 */ /* 0x000fe20000410000 */
[----:B------:R-:W1:Y:S01]  /*2670*/  MUFU.TANH R41, R41 ;  /* 0x0000002900297308 */ /* 0x000e620000002400 */
[----:B------:R-:W-:Y:S01]  /*2680*/  FMUL.FTZ R27, R53, c[0x0][0x320] ;  /* 0x0000c800351b7a20 */ /* 0x000fe20000410000 */
[----:B------:R-:W-:Y:S01]  /*2690*/  ULDC UR7, c[0x0][0x324] ;  /* 0x0000c90000077ab9 */ /* 0x000fe20000000800 */
[----:B------:R-:W-:Y:S01]  /*26a0*/  IMAD R24, R25, 0x10, R24 ;  /* 0x0000001019187824 */ /* 0x000fe200078e0218 */
[----:B------:R-:W-:Y:S01]  /*26b0*/  SHF.L.U32 R25, R6, 0x5, RZ ;  /* 0x0000000506197819 */ /* 0x000fe200000006ff */
[----:B------:R-:W-:Y:S01]  /*26c0*/  FMUL.FTZ R26, R44, c[0x0][0x320] ;  /* 0x0000c8002c1a7a20 */ /* 0x000fe20000410000 */
[----:B------:R-:W-:Y:S01]  /*26d0*/  LOP3.LUT R6, R6, 0x1ffffffe, RZ, 0xc0, !PT ;  /* 0x1ffffffe06067812 */ /* 0x000fe200078ec0ff */
[----:B------:R-:W-:Y:S01]  /*26e0*/  FMUL.FTZ R33, R56, c[0x0][0x320] ;  /* 0x0000c80038217a20 */ /* 0x000fe20000410000 */
[----:B------:R-:W-:Y:S01]  /*26f0*/  LOP3.LUT R25, R25, 0xffffffc0, RZ, 0xc0, !PT ;  /* 0xffffffc019197812 */ /* 0x000fe200078ec0ff */
[----:B------:R-:W2:Y:S01]  /*2700*/  MUFU.TANH R39, R39 ;  /* 0x0000002700277308 */ /* 0x000ea20000002400 */
[----:B------:R-:W-:Y:S01]  /*2710*/  ULOP3.LUT UR7, URZ, UR7, URZ, 0x33, !UPT ;  /* 0x000000073f077292 */ /* 0x000fe2000f8e333f */
[----:B------:R-:W-:Y:S01]  /*2720*/  IMAD.IADD R6, R97, 0x1, -R6 ;  /* 0x0000000161067824 */ /* 0x000fe200078e0a06 */
[----:B------:R-:W0:Y:S01]  /*2730*/  LDGDEPBAR ;  /* 0x00000000000079af */ /* 0x000e220000000000 */
[----:B------:R-:W-:-:S04]  /*2740*/  IMAD.IADD R25, R25, 0x1, R24 ;  /* 0x0000000119197824 */ /* 0x000fc800078e0218 */
[----:B------:R-:W3:Y:S01]  /*2750*/  MUFU.TANH R7, R7 ;  /* 0x0000000700077308 */ /* 0x000ee20000002400 */
[----:B------:R-:W-:Y:S02]  /*2760*/  LEA R219, R6, R25, 0x3 ;  /* 0x0000001906db7211 */ /* 0x000fe400078e18ff */
[----:B------:R-:W-:-:S03]  /*2770*/  LOP3.LUT R25, R2, 0x7ffffffc, RZ, 0xc0, !PT ;  /* 0x7ffffffc02197812 */ /* 0x000fc600078ec0ff */
[----:B------:R-:W-:Y:S02]  /*2780*/  @P1 IMAD.HI.U32 R6, R219, c[0x0][0x2c8], RZ ;  /* 0x0000b200db061a27 */ /* 0x000fe400078e00ff */
[----:B------:R-:W4:Y:S02]  /*2790*/  MUFU.TANH R5, R5 ;  /* 0x0000000500057308 */ /* 0x000f240000002400 */
[----:B------:R-:W-:Y:S01]  /*27a0*/  IMAD.MOV.U32 R61, RZ, RZ, R219 ;  /* 0x000000ffff3d7224 */ /* 0x000fe200078e00db */
[----:B------:R-:W-:Y:S01]  /*27b0*/  @P0 SHF.R.U32.HI R61, RZ, c[0x0][0x2cc], R6 ;  /* 0x0000b300ff3d0a19 */ /* 0x000fe20000011606 */
[----:B------:R-:W-:Y:S01]  /*27c0*/  IMAD.IADD R226, R92, 0x1, -R25 ;  /* 0x000000015ce27824 */ /* 0x000fe200078e0a19 */
[----:B------:R-:W-:Y:S01]  /*27d0*/  PLOP3.LUT P0, PT, PT, PT, UP1, 0x40, 0x0 ;  /* 0x000000000000781c */ /* 0x000fe20003f0e818 */
[----:B------:R-:W-:Y:S02]  /*27e0*/  FMUL.FTZ R25, R45, c[0x0][0x320] ;  /* 0x0000c8002d197a20 */ /* 0x000fe40000410000 */
[----:B------:R-:W5:Y:S01]  /*27f0*/  SHFL.IDX PT, R2, R61, RZ, 0x1c1f ;  /* 0x001c1fff3d027589 */ /* 0x000f6200000e0000 */
[----:B------:R-:W-:Y:S01]  /*2800*/  SHF.L.U32 R226, R226, 0x1, RZ ;  /* 0x00000001e2e27819 */ /* 0x000fe200000006ff */
[----:B------:R-:W1:Y:S03]  /*2810*/  MUFU.TANH R37, R37 ;  /* 0x0000002500257308 */ /* 0x000e660000002400 */
[C---:B------:R-:W-:Y:S01]  /*2820*/  IADD3 R69, -R226.reuse, 0x1, R3 ;  /* 0x00000001e2457810 */ /* 0x040fe20007ffe103 */
[----:B------:R-:W-:Y:S01]  /*2830*/  IMAD.IADD R65, R93, 0x1, -R226 ;  /* 0x000000015d417824 */ /* 0x000fe200078e0ae2 */
[----:B------:R-:W-:-:S02]  /*2840*/  IADD3 R76, -R226, c[0x0][0x1d0], R93 ;  /* 0x00007400e24c7a10 */ /* 0x000fc40007ffe15d */
[----:B------:R-:W-:Y:S01]  /*2850*/  IADD3 R69, R69, -c[0x0][0x168], RZ ;  /* 0x80005a0045457a10 */ /* 0x000fe20007ffe0ff */
[----:B------:R-:W1:Y:S03]  /*2860*/  MUFU.TANH R35, R35 ;  /* 0x0000002300237308 */ /* 0x000e660000002400 */
[C---:B------:R-:W-:Y:S02]  /*2870*/  IADD3 R77, R69.reuse, c[0x0][0x328], RZ ;  /* 0x0000ca00454d7a10 */ /* 0x040fe40007ffe0ff */
[----:B------:R-:W-:-:S03]  /*2880*/  IADD3 R69, R69, UR7, RZ ;  /* 0x0000000745457c10 */ /* 0x000fc6000fffe0ff */
[----:B------:R-:W1:Y:S01]  /*2890*/  MUFU.TANH R31, R31 ;  /* 0x0000001f001f7308 */ /* 0x000e620000002400 */
[----:B-----5:R-:W-:Y:S01]  /*28a0*/  IMAD.IADD R3, R77, 0x1, R2 ;  /* 0x000000014d037824 */ /* 0x020fe200078e0202 */
[----:B------:R-:W-:-:S06]  /*28b0*/  IADD3 R6, R69, R2, RZ ;  /* 0x0000000245067210 */ /* 0x000fcc0007ffe0ff */
[----:B------:R-:W1:Y:S01]  /*28c0*/  MUFU.TANH R29, R29 ;  /* 0x0000001d001d7308 */ /* 0x000e620000002400 */
[----:B------:R-:W-:-:S07]  /*28d0*/  IMNMX R24, R3, R76, PT ;  /* 0x0000004c03187217 */ /* 0x000fce0003800200 */
[----:B------:R-:W1:Y:S08]  /*28e0*/  MUFU.TANH R27, R27 ;  /* 0x0000001b001b7308 */ /* 0x000e700000002400 */
[----:B------:R-:W1:Y:S08]  /*28f0*/  MUFU.TANH R26, R26 ;  /* 0x0000001a001a7308 */ /* 0x000e700000002400 */
[----:B------:R-:W1:Y:S08]  /*2900*/  MUFU.TANH R25, R25 ;  /* 0x0000001900197308 */ /* 0x000e700000002400 */
[----:B------:R-:W1:Y:S01]  /*2910*/  MUFU.TANH R33, R33 ;  /* 0x0000002100217308 */ /* 0x000e620000002400 */
[----:B------:R-:W-:Y:S05]  /*2920*/  @P0 BRA `(.L_x_160) ;  /* 0x0000015000000947 */ /* 0x000fea0003800000 */
[----:B--234-:R-:W-:Y:S01]  /*2930*/  IADD3 R2, R2, c[0x0][0x1d0], RZ ;  /* 0x0000740002027a10 */ /* 0x01cfe20007ffe0ff */
[----:B------:R-:W-:Y:S03]  /*2940*/  BSSY B0, `(.L_x_161) ;  /* 0x000000f000007945 */ /* 0x000fe60003800000 */
[----:B------:R-:W-:-:S04]  /*2950*/  IADD3 R28, R2, -c[0x0][0x168], RZ ;  /* 0x80005a00021c7a10 */ /* 0x000fc80007ffe0ff */
[----:B------:R-:W-:-:S13]  /*2960*/  ISETP.GT.AND P0, PT, R28, -0x1, PT ;  /* 0xffffffff1c00780c */ /* 0x000fda0003f04270 */
[----:B------:R-:W-:Y:S05]  /*2970*/  @P0 BRA `(.L_x_162) ;  /* 0x0000007000000947 */ /* 0x000fea0003800000 */
[----:B------:R-:W-:Y:S01]  /*2980*/  IMAD.MOV.U32 R2, RZ, RZ, c[0x0][0x32c] ;  /* 0x0000cb00ff027624 */ /* 0x000fe200078e00ff */
[----:B------:R-:W-:-:S04]  /*2990*/  LOP3.LUT R28, RZ, R28, RZ, 0x33, !PT ;  /* 0x0000001cff1c7212 */ /* 0x000fc800078e33ff */
[----:B------:R-:W-:-:S13]  /*29a0*/  ISETP.NE.AND P0, PT, R2, 0x1, PT ;  /* 0x000000010200780c */ /* 0x000fda0003f05270 */
[----:B------:R-:W-:-:S05]  /*29b0*/  @P0 IMAD.HI.U32 R2, R28, c[0x0][0x330], RZ ;  /* 0x0000cc001c020a27 */ /* 0x000fca00078e00ff */
[----:B------:R-:W-:-:S04]  /*29c0*/  @P0 SHF.R.U32.HI R28, RZ, c[0x0][0x334], R2 ;  /* 0x0000cd00ff1c0a19 */ /* 0x000fc80000011602 */
[----:B------:R-:W-:Y:S01]  /*29d0*/  LOP3.LUT R28, RZ, R28, RZ, 0x33, !PT ;  /* 0x0000001cff1c7212 */ /* 0x000fe200078e33ff */
[----:B------:R-:W-:Y:S05]  /*29e0*/  BRA `(.L_x_163) ;  /* 0x0000004000007947 */ /* 0x000fea0003800000 */
.L_x_162:
[----:B------:R-:W-:-:S04]  /*29f0*/  MOV R2, c[0x0][0x32c] ;  /* 0x0000cb0000027a02 */ /* 0x000fc80000000f00 */
[----:B------:R-:W-:-:S13]  /*2a00*/  ISETP.NE.AND P0, PT, R2, 0x1, PT ;  /* 0x000000010200780c */ /* 0x000fda0003f05270 */
[----:B------:R-:W-:-:S05]  /*2a10*/  @P0 IMAD.HI.U32 R2, R28, c[0x0][0x330], RZ ;  /* 0x0000cc001c020a27 */ /* 0x000fca00078e00ff */
[----:B------:R-:W-:Y:S02]  /*2a20*/  @P0 SHF.R.U32.HI R28, RZ, c[0x0][0x334], R2 ;  /* 0x0000cd00ff1c0a19 */ /* 0x000fe40000011602 */
.L_x_163:
[----:B------:R-:W-:Y:S05]  /*2a30*/  BSYNC B0 ;  /* 0x0000000000007941 */ /* 0x000fea0003800000 */
.L_x_161:
[----:B------:R-:W-:-:S05]  /*2a40*/  IMAD R43, R28, c[0x0][0x32c], R65 ;  /* 0x0000cb001c2b7a24 */ /* 0x000fca00078e0241 */
[----:B------:R-:W-:Y:S02]  /*2a50*/  IADD3 R3, R43, c[0x0][0x32c], RZ ;  /* 0x0000cb002b037a10 */ /* 0x000fe40007ffe0ff */
[----:B------:R-:W-:Y:S02]  /*2a60*/  IMNMX R6, R6, R43, !PT ;  /* 0x0000002b06067217 */ /* 0x000fe40007800200 */
[----:B------:R-:W-:Y:S02]  /*2a70*/  IMNMX R24, R24, R3, PT ;  /* 0x0000000318187217 */ /* 0x000fe40003800200 */
.L_x_160:
[C---:B--234-:R-:W-:Y:S01]  /*2a80*/  ISETP.GE.AND P0, PT, R93.reuse, 0x2, PT ;  /* 0x000000025d00780c */ /* 0x05cfe20003f06270 */
[----:B------:R-:W2:Y:S01]  /*2a90*/  SHFL.IDX PT, R38, R61, 0x1, 0x1c1f ;  /* 0x003c1f003d267f89 */ /* 0x000ea200000e0000 */
[----:B------:R-:W-:Y:S01]  /*2aa0*/  ISETP.GE.AND P1, PT, R93, 0x9, PT ;  /* 0x000000095d00780c */ /* 0x000fe20003f26270 */
[----:B------:R-:W-:Y:S01]  /*2ab0*/  FMUL.FTZ R28, R54, c[0x0][0x320] ;  /* 0x0000c800361c7a20 */ /* 0x000fe20000410000 */
[----:B------:R-:W-:Y:S01]  /*2ac0*/  P2R R68, PR, RZ, 0x1 ;  /* 0x00000001ff447803 */ /* 0x000fe20000000000 */
[----:B------:R-:W-:Y:S01]  /*2ad0*/  FMUL.FTZ R40, R71, c[0x0][0x320] ;  /* 0x0000c80047287a20 */ /* 0x000fe20000410000 */
[----:B------:R-:W-:Y:S01]  /*2ae0*/  ISETP.GT.AND P0, PT, R6, 0x1, !P0 ;  /* 0x000000010600780c */ /* 0x000fe20004704270 */
[----:B------:R-:W-:Y:S01]  /*2af0*/  FMUL.FTZ R36, R62, c[0x0][0x320] ;  /* 0x0000c8003e247a20 */ /* 0x000fe20000410000 */
[----:B------:R-:W-:Y:S01]  /*2b00*/  P2R R64, PR, RZ, 0x2 ;  /* 0x00000002ff407803 */ /* 0x000fe20000000000 */
[----:B------:R-:W-:Y:S01]  /*2b10*/  FMUL.FTZ R34, R63, c[0x0][0x320] ;  /* 0x0000c8003f227a20 */ /* 0x000fe20000410000 */
[----:B------:R-:W-:Y:S01]  /*2b20*/  ISETP.LT.OR P0, PT, R24, 0x2, P0 ;  /* 0x000000021800780c */ /* 0x000fe20000701670 */
[----:B------:R-:W-:Y:S01]  /*2b30*/  FMUL.FTZ R32, R58, c[0x0][0x320] ;  /* 0x0000c8003a207a20 */ /* 0x000fe20000410000 */
[----:B------:R-:W-:Y:S01]  /*2b40*/  ISETP.GE.AND P2, PT, R93, 0x29, PT ;  /* 0x000000295d00780c */ /* 0x000fe20003f46270 */
[----:B------:R-:W-:Y:S01]  /*2b50*/  FMUL.FTZ R30, R59, c[0x0][0x320] ;  /* 0x0000c8003b1e7a20 */ /* 0x000fe20000410000 */
[----:B------:R-:W-:Y:S01]  /*2b60*/  FSEL R39, R39, -INF , !P0 ;  /* 0xff80000027277808 */ /* 0x000fe20004000000 */
[----:B------:R-:W-:Y:S01]  /*2b70*/  FMUL.FTZ R44, R70, c[0x0][0x320] ;  /* 0x0000c800462c7a20 */ /* 0x000fe20000410000 */
[----:B------:R-:W-:Y:S01]  /*2b80*/  ISETP.GT.AND P0, PT, R6, 0x8, !P1 ;  /* 0x000000080600780c */ /* 0x000fe20004f04270 */
[----:B------:R-:W-:Y:S01]  /*2b90*/  FMUL.FTZ R57, R46, c[0x0][0x320] ;  /* 0x0000c8002e397a20 */ /* 0x000fe20000410000 */
[----:B------:R-:W-:Y:S01]  /*2ba0*/  ISETP.GE.AND P1, PT, R93, 0xa, PT ;  /* 0x0000000a5d00780c */ /* 0x000fe20003f26270 */
[----:B------:R-:W-:Y:S01]  /*2bb0*/  FMUL.FTZ R56, R47, c[0x0][0x320] ;  /* 0x0000c8002f387a20 */ /* 0x000fe20000410000 */
[----:B------:R-:W-:Y:S01]  /*2bc0*/  ISETP.LT.OR P0, PT, R24, 0x9, P0 ;  /* 0x000000091800780c */ /* 0x000fe20000701670 */
[----:B------:R-:W-:Y:S01]  /*2bd0*/  FMUL.FTZ R54, R66, c[0x0][0x320] ;  /* 0x0000c80042367a20 */ /* 0x000fe20000410000 */
[----:B------:R-:W-:Y:S01]  /*2be0*/  P2R R60, PR, RZ, 0x2 ;  /* 0x00000002ff3c7803 */ /* 0x000fe20000000000 */
[----:B------:R-:W3:Y:S01]  /*2bf0*/  MUFU.TANH R40, R40 ;  /* 0x0000002800287308 */ /* 0x000ee20000002400 */
[----:B------:R-:W-:Y:S01]  /*2c00*/  FSEL R7, R7, -INF , !P0 ;  /* 0xff80000007077808 */ /* 0x000fe20004000000 */
[--C-:B--2---:R-:W-:Y:S01]  /*2c10*/  IMAD.IADD R47, R77, 0x1, R38.reuse ;  /* 0x000000014d2f7824 */ /* 0x104fe200078e0226 */
[----:B------:R-:W-:Y:S01]  /*2c20*/  ISETP.GT.AND P0, PT, R6, 0x9, !P1 ;  /* 0x000000090600780c */ /* 0x000fe20004f04270 */
[----:B------:R-:W-:Y:S01]  /*2c30*/  IMAD.IADD R46, R69, 0x1, R38 ;  /* 0x00000001452e7824 */ /* 0x000fe200078e0226 */
[----:B------:R-:W-:-:S02]  /*2c40*/  ISETP.GE.AND P1, PT, R93, 0x11, PT ;  /* 0x000000115d00780c */ /* 0x000fc40003f26270 */
[----:B------:R-:W-:Y:S01]  /*2c50*/  ISETP.LT.OR P0, PT, R24, 0xa, P0 ;  /* 0x0000000a1800780c */ /* 0x000fe20000701670 */
[----:B------:R-:W2:Y:S01]  /*2c60*/  MUFU.TANH R36, R36 ;  /* 0x0000002400247308 */ /* 0x000ea20000002400 */
[----:B------:R-:W-:Y:S02]  /*2c70*/  P2R R53, PR, RZ, 0x2 ;  /* 0x00000002ff357803 */ /* 0x000fe40000000000 */
[----:B------:R-:W-:Y:S02]  /*2c80*/  FSEL R5, R5, -INF , !P0 ;  /* 0xff80000005057808 */ /* 0x000fe40004000000 */
[----:B------:R-:W-:Y:S02]  /*2c90*/  ISETP.GT.AND P0, PT, R6, 0x10, !P1 ;  /* 0x000000100600780c */ /* 0x000fe40004f04270 */
[----:B------:R-:W-:Y:S01]  /*2ca0*/  ISETP.GE.AND P1, PT, R93, 0x12, PT ;  /* 0x000000125d00780c */ /* 0x000fe20003f26270 */
[----:B------:R-:W4:Y:S01]  /*2cb0*/  MUFU.TANH R34, R34 ;  /* 0x0000002200227308 */ /* 0x000f220000002400 */
[----:B------:R-:W-:-:S02]  /*2cc0*/  ISETP.LT.OR P0, PT, R24, 0x11, P0 ;  /* 0x000000111800780c */ /* 0x000fc40000701670 */
[----:B------:R-:W-:Y:S02]  /*2cd0*/  P2R R52, PR, RZ, 0x2 ;  /* 0x00000002ff347803 */ /* 0x000fe40000000000 */
[----:B-1----:R-:W-:Y:S02]  /*2ce0*/  FSEL R37, R37, -INF , !P0 ;  /* 0xff80000025257808 */ /* 0x002fe40004000000 */
[----:B------:R-:W-:Y:S01]  /*2cf0*/  ISETP.GT.AND P0, PT, R6, 0x11, !P1 ;  /* 0x000000110600780c */ /* 0x000fe20004f04270 */
[----:B------:R-:W1:Y:S01]  /*2d00*/  MUFU.TANH R32, R32 ;  /* 0x0000002000207308 */ /* 0x000e620000002400 */
[----:B------:R-:W-:Y:S02]  /*2d10*/  ISETP.GE.AND P1, PT, R93, 0x19, PT ;  /* 0x000000195d00780c */ /* 0x000fe40003f26270 */
[----:B------:R-:W-:Y:S02]  /*2d20*/  ISETP.LT.OR P0, PT, R24, 0x12, P0 ;  /* 0x000000121800780c */ /* 0x000fe40000701670 */
[----:B------:R-:W-:-:S02]  /*2d30*/  P2R R45, PR, RZ, 0x2 ;  /* 0x00000002ff2d7803 */ /* 0x000fc40000000000 */
[----:B------:R-:W-:Y:S01]  /*2d40*/  FSEL R35, R35, -INF , !P0 ;  /* 0xff80000023237808 */ /* 0x000fe20004000000 */
[----:B------:R-:W1:Y:S01]  /*2d50*/  MUFU.TANH R30, R30 ;  /* 0x0000001e001e7308 */ /* 0x000e620000002400 */
[----:B------:R-:W-:Y:S02]  /*2d60*/  ISETP.GT.AND P0, PT, R6, 0x18, !P1 ;  /* 0x000000180600780c */ /* 0x000fe40004f04270 */
[----:B------:R-:W-:Y:S02]  /*2d70*/  ISETP.GE.AND P1, PT, R93, 0x1a, PT ;  /* 0x0000001a5d00780c */ /* 0x000fe40003f26270 */
[----:B------:R-:W-:Y:S02]  /*2d80*/  ISETP.LT.OR P0, PT, R24, 0x19, P0 ;  /* 0x000000191800780c */ /* 0x000fe40000701670 */
[----:B------:R-:W-:Y:S01]  /*2d90*/  P2R R43, PR, RZ, 0x2 ;  /* 0x00000002ff2b7803 */ /* 0x000fe20000000000 */
[----:B------:R-:W1:Y:S01]  /*2da0*/  MUFU.TANH R28, R28 ;  /* 0x0000001c001c7308 */ /* 0x000e620000002400 */
[----:B------:R-:W-:-:S02]  /*2db0*/  FSEL R33, R33, -INF , !P0 ;  /* 0xff80000021217808 */ /* 0x000fc40004000000 */
[----:B------:R-:W-:Y:S02]  /*2dc0*/  ISETP.GT.AND P0, PT, R6, 0x19, !P1 ;  /* 0x000000190600780c */ /* 0x000fe40004f04270 */
[----:B------:R-:W-:Y:S02]  /*2dd0*/  ISETP.GE.AND P1, PT, R93, 0x21, PT ;  /* 0x000000215d00780c */ /* 0x000fe40003f26270 */
[----:B------:R-:W-:Y:S01]  /*2de0*/  ISETP.LT.OR P0, PT, R24, 0x1a, P0 ;  /* 0x0000001a1800780c */ /* 0x000fe20000701670 */
[----:B------:R-:W1:Y:S01]  /*2df0*/  MUFU.TANH R44, R44 ;  /* 0x0000002c002c7308 */ /* 0x000e620000002400 */
[----:B------:R-:W-:Y:S02]  /*2e00*/  P2R R3, PR, RZ, 0x2 ;  /* 0x00000002ff037803 */ /* 0x000fe40000000000 */
[----:B------:R-:W-:Y:S02]  /*2e10*/  FSEL R31, R31, -INF , !P0 ;  /* 0xff8000001f1f7808 */ /* 0x000fe40004000000 */
[----:B------:R-:W-:-:S02]  /*2e20*/  ISETP.GT.AND P0, PT, R6, 0x20, !P1 ;  /* 0x000000200600780c */ /* 0x000fc40004f04270 */
[----:B------:R-:W-:Y:S01]  /*2e30*/  ISETP.GE.AND P1, PT, R93, 0x22, PT ;  /* 0x000000225d00780c */ /* 0x000fe20003f26270 */
[----:B------:R-:W1:Y:S01]  /*2e40*/  MUFU.TANH R57, R57 ;  /* 0x0000003900397308 */ /* 0x000e620000002400 */
[----:B------:R-:W-:Y:S02]  /*2e50*/  ISETP.LT.OR P0, PT, R24, 0x21, P0 ;  /* 0x000000211800780c */ /* 0x000fe40000701670 */
[----:B------:R-:W-:Y:S02]  /*2e60*/  P2R R42, PR, RZ, 0x2 ;  /* 0x00000002ff2a7803 */ /* 0x000fe40000000000 */
[----:B------:R-:W-:Y:S02]  /*2e70*/  FSEL R29, R29, -INF , !P0 ;  /* 0xff8000001d1d7808 */ /* 0x000fe40004000000 */
[----:B------:R-:W-:Y:S01]  /*2e80*/  ISETP.GT.AND P0, PT, R6, 0x21, !P1 ;  /* 0x000000210600780c */ /* 0x000fe20004f04270 */
[----:B------:R-:W1:Y:S01]  /*2e90*/  MUFU.TANH R56, R56 ;  /* 0x0000003800387308 */ /* 0x000e620000002400 */
[----:B------:R-:W-:-:S02]  /*2ea0*/  ISETP.GE.AND P1, PT, R93, 0x1, PT ;  /* 0x000000015d00780c */ /* 0x000fc40003f26270 */
[----:B------:R-:W-:Y:S02]  /*2eb0*/  ISETP.LT.OR P0, PT, R24, 0x22, P0 ;  /* 0x000000221800780c */ /* 0x000fe40000701670 */
[----:B------:R-:W-:Y:S02]  /*2ec0*/  P2R R2, PR, RZ, 0x2 ;  /* 0x00000002ff027803 */ /* 0x000fe40000000000 */
[----:B------:R-:W-:Y:S01]  /*2ed0*/  FSEL R27, R27, -INF , !P0 ;  /* 0xff8000001b1b7808 */ /* 0x000fe20004000000 */
[----:B------:R-:W1:Y:S01]  /*2ee0*/  MUFU.TANH R54, R54 ;  /* 0x0000003600367308 */ /* 0x000e620000002400 */
[----:B------:R-:W-:Y:S02]  /*2ef0*/  ISETP.GT.AND P0, PT, R6, 0x28, !P2 ;  /* 0x000000280600780c */ /* 0x000fe40005704270 */
[----:B------:R-:W-:Y:S02]  /*2f00*/  IMNMX R47, R47, R76, PT ;  /* 0x0000004c2f2f7217 */ /* 0x000fe40003800200 */
[----:B------:R-:W-:-:S04]  /*2f10*/  ISETP.LT.OR P0, PT, R24, 0x29, P0 ;  /* 0x000000291800780c */ /* 0x000fc80000701670 */
[----:B------:R-:W-:Y:S02]  /*2f20*/  FSEL R26, R26, -INF , !P0 ;  /* 0xff8000001a1a7808 */ /* 0x000fe40004000000 */
[----:B------:R-:W-:Y:S02]  /*2f30*/  ISETP.GT.AND P0, PT, R6, RZ, !P1 ;  /* 0x000000ff0600720c */ /* 0x000fe40004f04270 */
[----:B------:R-:W-:Y:S02]  /*2f40*/  ISETP.GE.AND P1, PT, R93, 0x2a, PT ;  /* 0x0000002a5d00780c */ /* 0x000fe40003f26270 */
[----:B------:R-:W-:-:S04]  /*2f50*/  ISETP.LT.OR P0, PT, R24, 0x1, P0 ;  /* 0x000000011800780c */ /* 0x000fc80000701670 */
[----:B------:R-:W-:Y:S02]  /*2f60*/  FSEL R41, R41, -INF , !P0 ;  /* 0xff80000029297808 */ /* 0x000fe40004000000 */
[----:B------:R-:W-:Y:S01]  /*2f70*/  ISETP.GT.AND P0, PT, R6, 0x29, !P1 ;  /* 0x000000290600780c */ /* 0x000fe20004f04270 */
[----:B------:R-:W-:-:S03]  /*2f80*/  FMUL.FTZ R6, R67, c[0x0][0x320] ;  /* 0x0000c80043067a20 */ /* 0x000fc60000410000 */
[----:B------:R-:W-:Y:S01]  /*2f90*/  ISETP.LT.OR P0, PT, R24, 0x2a, P0 ;  /* 0x0000002a1800780c */ /* 0x000fe20000701670 */
[----:B------:R-:W-:Y:S02]  /*2fa0*/  FMUL.FTZ R24, R55, c[0x0][0x320] ;  /* 0x0000c80037187a20 */ /* 0x000fe40000410000 */
[----:B------:R-:W1:Y:S01]  /*2fb0*/  MUFU.TANH R6, R6 ;  /* 0x0000000600067308 */ /* 0x000e620000002400 */
[----:B------:R-:W-:Y:S02]  /*2fc0*/  FSEL R25, R25, -INF , !P0 ;  /* 0xff80000019197808 */ /* 0x000fe40004000000 */
[----:B------:R-:W-:-:S05]  /*2fd0*/  PLOP3.LUT P0, PT, PT, PT, UP1, 0x40, 0x0 ;  /* 0x000000000000781c */ /* 0x000fca0003f0e818 */
[----:B------:R-:W1:Y:S08]  /*2fe0*/  MUFU.TANH R24, R24 ;  /* 0x0000001800187308 */ /* 0x000e700000002400 */
        /* <DEDUP_REMOVED lines=13> */
.L_x_166:
[----:B------:R-:W-:-:S04]  /*30c0*/  MOV R38, c[0x0][0x32c] ;  /* 0x0000cb0000267a02 */ /* 0x000fc80000000f00 */
[----:B------:R-:W-:-:S13]  /*30d0*/  ISETP.NE.AND P0, PT, R38, 0x1, PT ;  /* 0x000000012600780c */ /* 0x000fda0003f05270 */
[----:B------:R-:W-:-:S05]  /*30e0*/  @P0 IMAD.HI.U32 R38, R58, c[0x0][0x330], RZ ;  /* 0x0000cc003a260a27 */ /* 0x000fca00078e00ff */
[----:B------:R-:W-:Y:S02]  /*30f0*/  @P0 SHF.R.U32.HI R58, RZ, c[0x0][0x334], R38 ;  /* 0x0000cd00ff3a0a19 */ /* 0x000fe40000011626 */
.L_x_167:
[----:B------:R-:W-:Y:S05]  /*3100*/  BSYNC B0 ;  /* 0x0000000000007941 */ /* 0x000fea0003800000 */
.L_x_165:
[----:B------:R-:W-:-:S05]  /*3110*/  IMAD R55, R58, c[0x0][0x32c], R65 ;  /* 0x0000cb003a377a24 */ /* 0x000fca00078e0241 */
[----:B------:R-:W-:Y:S02]  /*3120*/  IADD3 R38, R55, c[0x0][0x32c], RZ ;  /* 0x0000cb0037267a10 */ /* 0x000fe40007ffe0ff */
[----:B------:R-:W-:Y:S02]  /*3130*/  IMNMX R46, R46, R55, !PT ;  /* 0x000000372e2e7217 */ /* 0x000fe40007800200 */
[----:B------:R-:W-:Y:S02]  /*3140*/  IMNMX R47, R47, R38, PT ;  /* 0x000000262f2f7217 */ /* 0x000fe40003800200 */
.L_x_164:
[----:B--234-:R-:W-:Y:S01]  /*3150*/  ISETP.NE.AND P0, PT, R68, RZ, PT ;  /* 0x000000ff4400720c */ /* 0x01cfe20003f05270 */
[----:B------:R-:W-:Y:S02]  /*3160*/  FMUL.FTZ R12, R12, c[0x0][0x320] ;  /* 0x0000c8000c0c7a20 */ /* 0x000fe40000410000 */
[----:B------:R-:W-:Y:S01]  /*3170*/  FMUL.FTZ R90, R8, c[0x0][0x320] ;  /* 0x0000c800085a7a20 */ /* 0x000fe20000410000 */
[----:B------:R-:W-:Y:S01]  /*3180*/  ISETP.GT.AND P0, PT, R46, 0x1, !P0 ;  /* 0x000000012e00780c */ /* 0x000fe20004704270 */
[----:B------:R2:W3:Y:S01]  /*3190*/  MUFU.TANH R94, R12 ;  /* 0x0000000c005e7308 */ /* 0x0004e20000002400 */
[----:B------:R-:W-:-:S02]  /*31a0*/  FMUL.FTZ R13, R13, c[0x0][0x320] ;  /* 0x0000c8000d0d7a20 */ /* 0x000fc40000410000 */
[----:B------:R-:W-:Y:S01]  /*31b0*/  ISETP.LT.OR P0, PT, R47, 0x2, P0 ;  /* 0x000000022f00780c */ /* 0x000fe20000701670 */
[----:B------:R-:W-:Y:S02]  /*31c0*/  FMUL.FTZ R72, R72, c[0x0][0x320] ;  /* 0x0000c80048487a20 */ /* 0x000fe40000410000 */
[----:B------:R-:W-:Y:S01]  /*31d0*/  FMUL.FTZ R73, R73, c[0x0][0x320] ;  /* 0x0000c80049497a20 */ /* 0x000fe20000410000 */
[----:B------:R-:W-:Y:S01]  /*31e0*/  FSEL R40, R40, -INF , !P0 ;  /* 0xff80000028287808 */ /* 0x000fe20004000000 */
[----:B------:R-:W-:Y:S01]  /*31f0*/  FMUL.FTZ R21, R21, c[0x0][0x320] ;  /* 0x0000c80015157a20 */ /* 0x000fe20000410000 */
[----:B------:R-:W-:Y:S01]  /*3200*/  ISETP.NE.AND P0, PT, R64, RZ, PT ;  /* 0x000000ff4000720c */ /* 0x000fe20003f05270 */
[----:B------:R-:W-:Y:S01]  /*3210*/  FMUL.FTZ R17, R17, c[0x0][0x320] ;  /* 0x0000c80011117a20 */ /* 0x000fe20000410000 */
[----:B------:R-:W4:Y:S01]  /*3220*/  MUFU.TANH R92, R13 ;  /* 0x0000000d005c7308 */ /* 0x000f220000002400 */
[----:B------:R-:W-:Y:S01]  /*3230*/  FMUL.FTZ R20, R20, c[0x0][0x320] ;  /* 0x0000c80014147a20 */ /* 0x000fe20000410000 */
[----:B------:R-:W-:Y:S01]  /*3240*/  ISETP.GT.AND P0, PT, R46, 0x8, !P0 ;  /* 0x000000082e00780c */ /* 0x000fe20004704270 */
[----:B------:R-:W-:Y:S01]  /*3250*/  FMUL.FTZ R48, R48, c[0x0][0x320] ;  /* 0x0000c80030307a20 */ /* 0x000fe20000410000 */
[----:B--2---:R-:W2:Y:S02]  /*3260*/  SHFL.IDX PT, R12, R61, 0x2, 0x1c1f ;  /* 0x005c1f003d0c7f89 */ /* 0x004ea400000e0000 */
[----:B------:R-:W-:Y:S01]  /*3270*/  ISETP.LT.OR P0, PT, R47, 0x9, P0 ;  /* 0x000000092f00780c */ /* 0x000fe20000701670 */
[----:B------:R-:W-:Y:S01]  /*3280*/  FMUL.FTZ R49, R49, c[0x0][0x320] ;  /* 0x0000c80031317a20 */ /* 0x000fe20000410000 */
[----:B------:R-:W1:Y:S01]  /*3290*/  MUFU.TANH R182, R72 ;  /* 0x0000004800b67308 */ /* 0x000e620000002400 */
[----:B------:R-:W-:Y:S01]  /*32a0*/  FMUL.FTZ R16, R16, c[0x0][0x320] ;  /* 0x0000c80010107a20 */ /* 0x000fe20000410000 */
[----:B-1----:R-:W-:Y:S01]  /*32b0*/  FSEL R38, R54, -INF , !P0 ;  /* 0xff80000036267808 */ /* 0x002fe20004000000 */
[----:B------:R-:W-:Y:S01]  /*32c0*/  FMUL.FTZ R9, R9, c[0x0][0x320] ;  /* 0x0000c80009097a20 */ /* 0x000fe20000410000 */
[----:B------:R-:W-:-:S04]  /*32d0*/  ISETP.NE.AND P0, PT, R60, RZ, PT ;  /* 0x000000ff3c00720c */ /* 0x000fc80003f05270 */
[----:B------:R-:W-:Y:S01]  /*32e0*/  ISETP.GT.AND P0, PT, R46, 0x9, !P0 ;  /* 0x000000092e00780c */ /* 0x000fe20004704270 */
[----:B------:R-:W1:Y:S03]  /*32f0*/  MUFU.TANH R179, R73 ;  /* 0x0000004900b37308 */ /* 0x000e660000002400 */
[----:B------:R-:W-:-:S04]  /*3300*/  ISETP.LT.OR P0, PT, R47, 0xa, P0 ;  /* 0x0000000a2f00780c */ /* 0x000fc80000701670 */
[----:B------:R-:W-:Y:S01]  /*3310*/  FSEL R6, R6, -INF , !P0 ;  /* 0xff80000006067808 */ /* 0x000fe20004000000 */
[----:B------:R-:W1:Y:S01]  /*3320*/  MUFU.TANH R152, R21 ;  /* 0x0000001500987308 */ /* 0x000e620000002400 */
[----:B------:R-:W-:Y:S01]  /*3330*/  ISETP.NE.AND P0, PT, R53, RZ, PT ;  /* 0x000000ff3500720c */ /* 0x000fe20003f05270 */
[----:B--2---:R-:W-:-:S03]  /*3340*/  IMAD.IADD R8, R69, 0x1, R12 ;  /* 0x0000000145087824 */ /* 0x004fc600078e020c */
[----:B------:R-:W-:-:S03]  /*3350*/  ISETP.GT.AND P0, PT, R46, 0x10, !P0 ;  /* 0x000000102e00780c */ /* 0x000fc60004704270 */
[----:B------:R-:W2:Y:S01]  /*3360*/  MUFU.TANH R126, R17 ;  /* 0x00000011007e7308 */ /* 0x000ea20000002400 */
[----:B------:R-:W-:-:S04]  /*3370*/  ISETP.LT.OR P0, PT, R47, 0x11, P0 ;  /* 0x000000112f00780c */ /* 0x000fc80000701670 */
[----:B------:R-:W-:Y:S02]  /*3380*/  FSEL R36, R36, -INF , !P0 ;  /* 0xff80000024247808 */ /* 0x000fe40004000000 */
[----:B------:R-:W-:Y:S01]  /*3390*/  ISETP.NE.AND P0, PT, R52, RZ, PT ;  /* 0x000000ff3400720c */ /* 0x000fe20003f05270 */
[----:B------:R-:W1:Y:S03]  /*33a0*/  MUFU.TANH R89, R20 ;  /* 0x0000001400597308 */ /* 0x000e660000002400 */
[----:B------:R-:W-:-:S04]  /*33b0*/  ISETP.GT.AND P0, PT, R46, 0x11, !P0 ;  /* 0x000000112e00780c */ /* 0x000fc80004704270 */
[----:B------:R-:W-:Y:S01]  /*33c0*/  ISETP.LT.OR P0, PT, R47, 0x12, P0 ;  /* 0x000000122f00780c */ /* 0x000fe20000701670 */
[----:B------:R-:W1:Y:S03]  /*33d0*/  MUFU.TANH R178, R48 ;  /* 0x0000003000b27308 */ /* 0x000e660000002400 */
[----:B------:R-:W-:Y:S02]  /*33e0*/  FSEL R34, R34, -INF , !P0 ;  /* 0xff80000022227808 */ /* 0x000fe40004000000 */
[----:B------:R-:W-:-:S03]  /*33f0*/  ISETP.NE.AND P0, PT, R45, RZ, PT ;  /* 0x000000ff2d00720c */ /* 0x000fc60003f05270 */
[----:B------:R-:W1:Y:S01]  /*3400*/  MUFU.TANH R177, R49 ;  /* 0x0000003100b17308 */ /* 0x000e620000002400 */
[----:B------:R-:W-:-:S04]  /*3410*/  ISETP.GT.AND P0, PT, R46, 0x18, !P0 ;  /* 0x000000182e00780c */ /* 0x000fc80004704270 */
[----:B------:R-:W-:-:S03]  /*3420*/  ISETP.LT.OR P0, PT, R47, 0x19, P0 ;  /* 0x000000192f00780c */ /* 0x000fc60000701670 */
[----:B------:R-:W1:Y:S01]  /*3430*/  MUFU.TANH R90, R90 ;  /* 0x0000005a005a7308 */ /* 0x000e620000002400 */
[----:B------:R-:W-:Y:S02]  /*3440*/  FSEL R32, R32, -INF , !P0 ;  /* 0xff80000020207808 */ /* 0x000fe40004000000 */
[----:B------:R-:W-:-:S04]  /*3450*/  ISETP.NE.AND P0, PT, R43, RZ, PT ;  /* 0x000000ff2b00720c */ /* 0x000fc80003f05270 */
[----:B------:R-:W-:Y:S01]  /*3460*/  ISETP.GT.AND P0, PT, R46, 0x19, !P0 ;  /* 0x000000192e00780c */ /* 0x000fe20004704270 */
[----:B------:R-:W1:Y:S03]  /*3470*/  MUFU.TANH R142, R16 ;  /* 0x00000010008e7308 */ /* 0x000e660000002400 */
[----:B------:R-:W-:-:S04]  /*3480*/  ISETP.LT.OR P0, PT, R47, 0x1a, P0 ;  /* 0x0000001a2f00780c */ /* 0x000fc80000701670 */
[----:B------:R-:W-:Y:S01]  /*3490*/  FSEL R30, R30, -INF , !P0 ;  /* 0xff8000001e1e7808 */ /* 0x000fe20004000000 */
[----:B------:R5:W1:Y:S01]  /*34a0*/  MUFU.TANH R88, R9 ;  /* 0x0000000900587308 */ /* 0x000a620000002400 */
[----:B------:R-:W-:-:S04]  /*34b0*/  ISETP.NE.AND P0, PT, R3, RZ, PT ;  /* 0x000000ff0300720c */ /* 0x000fc80003f05270 */
[----:B------:R-:W-:-:S04]  /*34c0*/  ISETP.GT.AND P0, PT, R46, 0x20, !P0 ;  /* 0x000000202e00780c */ /* 0x000fc80004704270 */
[----:B------:R-:W-:-:S04]  /*34d0*/  ISETP.LT.OR P0, PT, R47, 0x21, P0 ;  /* 0x000000212f00780c */ /* 0x000fc80000701670 */
[----:B------:R-:W-:Y:S02]  /*34e0*/  FSEL R28, R28, -INF , !P0 ;  /* 0xff8000001c1c7808 */ /* 0x000fe40004000000 */
[----:B------:R-:W-:Y:S01]  /*34f0*/  ISETP.NE.AND P0, PT, R42, RZ, PT ;  /* 0x000000ff2a00720c */ /* 0x000fe20003f05270 */
[----:B-----5:R-:W-:-:S03]  /*3500*/  IMAD.IADD R9, R77, 0x1, R12 ;  /* 0x000000014d097824 */ /* 0x020fc600078e020c */
[----:B------:R-:W-:Y:S02]  /*3510*/  ISETP.GT.AND P0, PT, R46, 0x21, !P0 ;  /* 0x000000212e00780c */ /* 0x000fe40004704270 */
[----:B------:R-:W-:Y:S02]  /*3520*/  IMNMX R9, R9, R76, PT ;  /* 0x0000004c09097217 */ /* 0x000fe40003800200 */
[----:B------:R-:W-:-:S04]  /*3530*/  ISETP.LT.OR P0, PT, R47, 0x22, P0 ;  /* 0x000000222f00780c */ /* 0x000fc80000701670 */
[----:B------:R-:W-:Y:S02]  /*3540*/  FSEL R24, R24, -INF , !P0 ;  /* 0xff80000018187808 */ /* 0x000fe40004000000 */
[----:B------:R-:W-:-:S04]  /*3550*/  ISETP.GT.AND P0, PT, R46, 0x28, !P2 ;  /* 0x000000282e00780c */ /* 0x000fc80005704270 */
[----:B------:R-:W-:-:S04]  /*3560*/  ISETP.LT.OR P0, PT, R47, 0x29, P0 ;  /* 0x000000292f00780c */ /* 0x000fc80000701670 */
[----:B------:R-:W-:Y:S02]  /*3570*/  FSEL R57, R57, -INF , !P0 ;  /* 0xff80000039397808 */ /* 0x000fe40004000000 */
[----:B------:R-:W-:-:S04]  /*3580*/  ISETP.NE.AND P0, PT, R2, RZ, PT ;  /* 0x000000ff0200720c */ /* 0x000fc80003f05270 */
[----:B------:R-:W-:-:S04]  /*3590*/  ISETP.GT.AND P0, PT, R46, RZ, !P0 ;  /* 0x000000ff2e00720c */ /* 0x000fc80004704270 */
[----:B------:R-:W-:-:S04]  /*35a0*/  ISETP.LT.OR P0, PT, R47, 0x1, P0 ;  /* 0x000000012f00780c */ /* 0x000fc80000701670 */
[----:B------:R-:W-:Y:S02]  /*35b0*/  FSEL R44, R44, -INF , !P0 ;  /* 0xff8000002c2c7808 */ /* 0x000fe40004000000 */
[----:B------:R-:W-:-:S04]  /*35c0*/  ISETP.GT.AND P0, PT, R46, 0x29, !P1 ;  /* 0x000000292e00780c */ /* 0x000fc80004f04270 */
[----:B------:R-:W-:-:S04]  /*35d0*/  ISETP.LT.OR P0, PT, R47, 0x2a, P0 ;  /* 0x0000002a2f00780c */ /* 0x000fc80000701670 */
[----:B------:R-:W-:Y:S02]  /*35e0*/  FSEL R56, R56, -INF , !P0 ;  /* 0xff80000038387808 */ /* 0x000fe40004000000 */
[----:B------:R-:W-:-:S13]  /*35f0*/  PLOP3.LUT P0, PT, PT, PT, UP1, 0x40, 0x0 ;  /* 0x000000000000781c */ /* 0x000fda0003f0e818 */
[----:B------:R-:W-:Y:S05]  /*3600*/  @P0 BRA `(.L_x_168) ;  /* 0x0000015000000947 */ /* 0x000fea0003800000 */
[----:B-1234-:R-:W-:Y:S01]  /*3610*/  IADD3 R12, R12, c[0x0][0x1d0], RZ ;  /* 0x000074000c0c7a10 */ /* 0x01efe20007ffe0ff */
        /* <DEDUP_REMOVED lines=11> */
.L_x_170:
[----:B------:R-:W-:-:S04]  /*36d0*/  MOV R12, c[0x0][0x32c] ;  /* 0x0000cb00000c7a02 */ /* 0x000fc80000000f00 */
[----:B------:R-:W-:-:S13]  /*36e0*/  ISETP.NE.AND P0, PT, R12, 0x1, PT ;  /* 0x000000010c00780c */ /* 0x000fda0003f05270 */
[----:B------:R-:W-:-:S05]  /*36f0*/  @P0 IMAD.HI.U32 R12, R16, c[0x0][0x330], RZ ;  /* 0x0000cc00100c0a27 */ /* 0x000fca00078e00ff */
[----:B------:R-:W-:Y:S02]  /*3700*/  @P0 SHF.R.U32.HI R16, RZ, c[0x0][0x334], R12 ;  /* 0x0000cd00ff100a19 */ /* 0x000fe4000001160c */
.L_x_171:
[----:B------:R-:W-:Y:S05]  /*3710*/  BSYNC B0 ;  /* 0x0000000000007941 */ /* 0x000fea0003800000 */
.L_x_169:
[----:B------:R-:W-:-:S05]  /*3720*/  IMAD R13, R16, c[0x0][0x32c], R65 ;  /* 0x0000cb00100d7a24 */ /* 0x000fca00078e0241 */
[----:B------:R-:W-:Y:S02]  /*3730*/  IADD3 R12, R13, c[0x0][0x32c], RZ ;  /* 0x0000cb000d0c7a10 */ /* 0x000fe40007ffe0ff */
[----:B------:R-:W-:Y:S02]  /*3740*/  IMNMX R8, R8, R13, !PT ;  /* 0x0000000d08087217 */ /* 0x000fe40007800200 */
[----:B------:R-:W-:Y:S02]  /*3750*/  IMNMX R9, R9, R12, PT ;  /* 0x0000000c09097217 */ /* 0x000fe40003800200 */
.L_x_168:
[----:B-1234-:R-:W-:Y:S01]  /*3760*/  ISETP.NE.AND P0, PT, R68, RZ, PT ;  /* 0x000000ff4400720c */ /* 0x01efe20003f05270 */
[----:B------:R-:W-:Y:S02]  /*3770*/  FMUL.FTZ R74, R74, c[0x0][0x320] ;  /* 0x0000c8004a4a7a20 */ /* 0x000fe40000410000 */
[----:B------:R-:W-:Y:S01]  /*3780*/  FMUL.FTZ R190, R75, c[0x0][0x320] ;  /* 0x0000c8004bbe7a20 */ /* 0x000fe20000410000 */
[----:B------:R-:W-:Y:S01]  /*3790*/  ISETP.GT.AND P0, PT, R8, 0x1, !P0 ;  /* 0x000000010800780c */ /* 0x000fe20004704270 */
[----:B------:R1:W2:Y:S01]  /*37a0*/  MUFU.TANH R180, R74 ;  /* 0x0000004a00b47308 */ /* 0x0002a20000002400 */
        /* <DEDUP_REMOVED lines=8> */
[----:B------:R3:W4:Y:S01]  /*3830*/  MUFU.TANH R124, R18 ;  /* 0x00000012007c7308 */ /* 0x0007220000002400 */
[----:B------:R-:W-:Y:S01]  /*3840*/  FMUL.FTZ R23, R23, c[0x0][0x320] ;  /* 0x0000c80017177a20 */ /* 0x000fe20000410000 */
[----:B------:R-:W-:Y:S01]  /*3850*/  ISETP.GT.AND P0, PT, R8, 0x8, !P0 ;  /* 0x000000080800780c */ /* 0x000fe20004704270 */
[----:B------:R-:W-:-:S02]  /*3860*/  FMUL.FTZ R19, R19, c[0x0][0x320] ;  /* 0x0000c80013137a20 */ /* 0x000fc40000410000 */
[----:B-1----:R-:W-:Y:S01]  /*3870*/  FMUL.FTZ R74, R15, c[0x0][0x320] ;  /* 0x0000c8000f4a7a20 */ /* 0x002fe20000410000 */
[----:B------:R-:W-:Y:S01]  /*3880*/  ISETP.LT.OR P0, PT, R9, 0x9, P0 ;  /* 0x000000090900780c */ /* 0x000fe20000701670 */
[----:B------:R-:W-:Y:S01]  /*3890*/  FMUL.FTZ R50, R50, c[0x0][0x320] ;  /* 0x0000c80032327a20 */ /* 0x000fe20000410000 */
[----:B------:R-:W1:Y:S01]  /*38a0*/  MUFU.TANH R190, R190 ;  /* 0x000000be00be7308 */ /* 0x000e620000002400 */
[----:B------:R-:W-:Y:S01]  /*38b0*/  FMUL.FTZ R51, R51, c[0x0][0x320] ;  /* 0x0000c80033337a20 */ /* 0x000fe20000410000 */
[----:B------:R-:W-:Y:S02]  /*38c0*/  FSEL R142, R142, -INF , !P0 ;  /* 0xff8000008e8e7808 */ /* 0x000fe40004000000 */
[----:B------:R-:W-:-:S04]  /*38d0*/  ISETP.NE.AND P0, PT, R60, RZ, PT ;  /* 0x000000ff3c00720c */ /* 0x000fc80003f05270 */
[----:B------:R-:W-:Y:S01]  /*38e0*/  ISETP.GT.AND P0, PT, R8, 0x9, !P0 ;  /* 0x000000090800780c */ /* 0x000fe20004704270 */
[----:B------:R3:W1:Y:S03]  /*38f0*/  MUFU.TANH R73, R10 ;  /* 0x0000000a00497308 */ /* 0x0006660000002400 */
[----:B------:R-:W-:-:S04]  /*3900*/  ISETP.LT.OR P0, PT, R9, 0xa, P0 ;  /* 0x0000000a0900780c */ /* 0x000fc80000701670 */
[----:B------:R-:W-:Y:S01]  /*3910*/  FSEL R126, R126, -INF , !P0 ;  /* 0xff8000007e7e7808 */ /* 0x000fe20004000000 */
[----:B------:R3:W1:Y:S01]  /*3920*/  MUFU.TANH R72, R11 ;  /* 0x0000000b00487308 */ /* 0x0006620000002400 */
[----:B------:R-:W-:-:S04]  /*3930*/  ISETP.NE.AND P0, PT, R53, RZ, PT ;  /* 0x000000ff3500720c */ /* 0x000fc80003f05270 */
[----:B------:R-:W-:-:S03]  /*3940*/  ISETP.GT.AND P0, PT, R8, 0x10, !P0 ;  /* 0x000000100800780c */ /* 0x000fc60004704270 */
[----:B------:R3:W1:Y:S01]  /*3950*/  MUFU.TANH R75, R22 ;  /* 0x00000016004b7308 */ /* 0x0006620000002400 */
[----:B------:R-:W-:-:S04]  /*3960*/  ISETP.LT.OR P0, PT, R9, 0x11, P0 ;  /* 0x000000110900780c */ /* 0x000fc80000701670 */
[----:B------:R-:W-:Y:S02]  /*3970*/  FSEL R94, R94, -INF , !P0 ;  /* 0xff8000005e5e7808 */ /* 0x000fe40004000000 */
[----:B------:R-:W-:Y:S01]  /*3980*/  ISETP.NE.AND P0, PT, R52, RZ, PT ;  /* 0x000000ff3400720c */ /* 0x000fe20003f05270 */
[----:B------:R3:W1:Y:S03]  /*3990*/  MUFU.TANH R140, R23 ;  /* 0x00000017008c7308 */ /* 0x0006660000002400 */
[----:B------:R-:W-:-:S04]  /*39a0*/  ISETP.GT.AND P0, PT, R8, 0x11, !P0 ;  /* 0x000000110800780c */ /* 0x000fc80004704270 */
[----:B------:R-:W-:Y:S01]  /*39b0*/  ISETP.LT.OR P0, PT, R9, 0x12, P0 ;  /* 0x000000120900780c */ /* 0x000fe20000701670 */
[----:B------:R3:W1:Y:S03]  /*39c0*/  MUFU.TANH R110, R19 ;  /* 0x00000013006e7308 */ /* 0x0006660000002400 */
[----:B------:R-:W-:Y:S02]  /*39d0*/  FSEL R92, R92, -INF , !P0 ;  /* 0xff8000005c5c7808 */ /* 0x000fe40004000000 */
[----:B------:R-:W-:-:S03]  /*39e0*/  ISETP.NE.AND P0, PT, R45, RZ, PT ;  /* 0x000000ff2d00720c */ /* 0x000fc60003f05270 */
[----:B------:R3:W1:Y:S01]  /*39f0*/  MUFU.TANH R189, R50 ;  /* 0x0000003200bd7308 */ /* 0x0006620000002400 */
[----:B------:R-:W-:-:S04]  /*3a00*/  ISETP.GT.AND P0, PT, R8, 0x18, !P0 ;  /* 0x000000180800780c */ /* 0x000fc80004704270 */
[----:B------:R-:W-:-:S03]  /*3a10*/  ISETP.LT.OR P0, PT, R9, 0x19, P0 ;  /* 0x000000190900780c */ /* 0x000fc60000701670 */
[----:B------:R3:W1:Y:S01]  /*3a20*/  MUFU.TANH R187, R51 ;  /* 0x0000003300bb7308 */ /* 0x0006620000002400 */
[----:B------:R-:W-:Y:S02]  /*3a30*/  FSEL R90, R90, -INF , !P0 ;  /* 0xff8000005a5a7808 */ /* 0x000fe40004000000 */
[----:B------:R-:W-:-:S04]  /*3a40*/  ISETP.NE.AND P0, PT, R43, RZ, PT ;  /* 0x000000ff2b00720c */ /* 0x000fc80003f05270 */
[----:B------:R-:W-:Y:S01]  /*3a50*/  ISETP.GT.AND P0, PT, R8, 0x19, !P0 ;  /* 0x000000190800780c */ /* 0x000fe20004704270 */
[----:B------:R-:W1:Y:S03]  /*3a60*/  MUFU.TANH R108, R108 ;  /* 0x0000006c006c7308 */ /* 0x000e660000002400 */
[----:B------:R-:W-:-:S04]  /*3a70*/  ISETP.LT.OR P0, PT, R9, 0x1a, P0 ;  /* 0x0000001a0900780c */ /* 0x000fc80000701670 */
[----:B------:R-:W-:Y:S01]  /*3a80*/  FSEL R88, R88, -INF , !P0 ;  /* 0xff80000058587808 */ /* 0x000fe20004000000 */
[----:B------:R-:W1:Y:S01]  /*3a90*/  MUFU.TANH R74, R74 ;  /* 0x0000004a004a7308 */ /* 0x000e620000002400 */
[----:B------:R-:W-:-:S04]  /*3aa0*/  ISETP.NE.AND P0, PT, R3, RZ, PT ;  /* 0x000000ff0300720c */ /* 0x000fc80003f05270 */
[----:B------:R-:W-:-:S04]  /*3ab0*/  ISETP.GT.AND P0, PT, R8, 0x20, !P0 ;  /* 0x000000200800780c */ /* 0x000fc80004704270 */
[----:B------:R-:W-:-:S04]  /*3ac0*/  ISETP.LT.OR P0, PT, R9, 0x21, P0 ;  /* 0x000000210900780c */ /* 0x000fc80000701670 */
[----:B------:R-:W-:Y:S02]  /*3ad0*/  FSEL R182, R182, -INF , !P0 ;  /* 0xff800000b6b67808 */ /* 0x000fe40004000000 */
[----:B------:R-:W-:-:S04]  /*3ae0*/  ISETP.NE.AND P0, PT, R42, RZ, PT ;  /* 0x000000ff2a00720c */ /* 0x000fc80003f05270 */
[----:B------:R-:W-:-:S04]  /*3af0*/  ISETP.GT.AND P0, PT, R8, 0x21, !P0 ;  /* 0x000000210800780c */ /* 0x000fc80004704270 */
        /* <DEDUP_REMOVED lines=9> */
[----:B------:R-:W-:Y:S02]  /*3b90*/  ISETP.GT.AND P0, PT, R8, 0x29, !P1 ;  /* 0x000000290800780c */ /* 0x000fe40004f04270 */
[----:B------:R-:W5:Y:S02]  /*3ba0*/  SHFL.IDX PT, R8, R61, 0x3, 0x1c1f ;  /* 0x007c1f003d087f89 */ /* 0x000f6400000e0000 */
[----:B------:R-:W-:-:S04]  /*3bb0*/  ISETP.LT.OR P0, PT, R9, 0x2a, P0 ;  /* 0x0000002a0900780c */ /* 0x000fc80000701670 */
[----:B------:R-:W-:Y:S02]  /*3bc0*/  FSEL R177, R177, -INF , !P0 ;  /* 0xff800000b1b17808 */ /* 0x000fe40004000000 */
[----:B------:R-:W-:Y:S01]  /*3bd0*/  PLOP3.LUT P0, PT, PT, PT, UP1, 0x40, 0x0 ;  /* 0x000000000000781c */ /* 0x000fe20003f0e818 */
[--C-:B-----5:R-:W-:Y:S02]  /*3be0*/  IMAD.IADD R77, R77, 0x1, R8.reuse ;  /* 0x000000014d4d7824 */ /* 0x120fe400078e0208 */
[----:B------:R-:W-:-:S03]  /*3bf0*/  IMAD.IADD R15, R69, 0x1, R8 ;  /* 0x00000001450f7824 */ /* 0x000fc600078e0208 */
[----:B------:R-:W-:-:S07]  /*3c00*/  IMNMX R14, R77, R76, PT ;  /* 0x0000004c4d0e7217 */ /* 0x000fce0003800200 */
        /* <DEDUP_REMOVED lines=13> */
.L_x_174:
[----:B------:R-:W-:-:S04]  /*3ce0*/  MOV R8, c[0x0][0x32c] ;  /* 0x0000cb0000087a02 */ /* 0x000fc80000000f00 */
[----:B------:R-:W-:-:S13]  /*3cf0*/  ISETP.NE.AND P0, PT, R8, 0x1, PT ;  /* 0x000000010800780c */ /* 0x000fda0003f05270 */
[----:B------:R-:W-:-:S05]  /*3d00*/  @P0 IMAD.HI.U32 R8, R10, c[0x0][0x330], RZ ;  /* 0x0000cc000a080a27 */ /* 0x000fca00078e00ff */
[----:B------:R-:W-:Y:S02]  /*3d10*/  @P0 SHF.R.U32.HI R10, RZ, c[0x0][0x334], R8 ;  /* 0x0000cd00ff0a0a19 */ /* 0x000fe40000011608 */
.L_x_175:
[----:B------:R-:W-:Y:S05]  /*3d20*/  BSYNC B0 ;  /* 0x0000000000007941 */ /* 0x000fea0003800000 */
.L_x_173:
[----:B------:R-:W-:-:S05]  /*3d30*/  IMAD R10, R10, c[0x0][0x32c], R65 ;  /* 0x0000cb000a0a7a24 */ /* 0x000fca00078e0241 */
[----:B------:R-:W-:Y:S02]  /*3d40*/  IADD3 R9, R10, c[0x0][0x32c], RZ ;  /* 0x0000cb000a097a10 */ /* 0x000fe40007ffe0ff */
[----:B------:R-:W-:Y:S02]  /*3d50*/  IMNMX R15, R15, R10, !PT ;  /* 0x0000000a0f0f7217 */ /* 0x000fe40007800200 */
[----:B------:R-:W-:Y:S02]  /*3d60*/  IMNMX R14, R14, R9, PT ;  /* 0x000000090e0e7217 */ /* 0x000fe40003800200 */
.L_x_172:
[----:B-1234-:R-:W-:Y:S01]  /*3d70*/  ISETP.NE.AND P0, PT, R68, RZ, PT ;  /* 0x000000ff4400720c */ /* 0x01efe20003f05270 */
[----:B------:R-:W-:Y:S01]  /*3d80*/  IMAD.SHL.U32 R214, R4, 0x2, RZ ;  /* 0x0000000204d67824 */ /* 0x000fe200078e00ff */
[----:B------:R-:W-:Y:S01]  /*3d90*/  FMNMX.FTZ R9, R44, R40, !PT ;  /* 0x000000282c097209 */ /* 0x000fe20007810000 */
[----:B------:R-:W-:Y:S01]  /*3da0*/  ULDC.64 UR4, c[0x0][0x2c8] ;  /* 0x0000b20000047ab9 */ /* 0x000fe20000000a00 */
[C---:B------:R-:W-:Y:S01]  /*3db0*/  ISETP.GT.AND P0, PT, R15.reuse, 0x1, !P0 ;  /* 0x000000010f00780c */ /* 0x040fe20004704270 */
[----:B------:R-:W-:Y:S01]  /*3dc0*/  IMAD R212, R0, 0x2, R214 ;  /* 0x0000000200d47824 */ /* 0x000fe200078e02d6 */
[----:B------:R-:W-:Y:S01]  /*3dd0*/  FMNMX.FTZ R9, R38, R9, !PT ;  /* 0x0000000926097209 */ /* 0x000fe20007810000 */
[----:B------:R-:W-:Y:S01]  /*3de0*/  LDSM.16.MT88.4 R136, [R214+0x1880] ;  /* 0x00188000d688783b */ /* 0x000fe20000004200 */
[----:B------:R-:W-:Y:S01]  /*3df0*/  ISETP.LT.OR P0, PT, R14, 0x2, P0 ;  /* 0x000000020e00780c */ /* 0x000fe20000701670 */
[----:B------:R-:W-:Y:S01]  /*3e00*/  UIMAD.WIDE.U32 UR12, UR11, UR4, URZ ;  /* 0x000000040b0c72a5 */ /* 0x000fe2000f8e003f */
[----:B------:R-:W-:Y:S01]  /*3e10*/  FMNMX.FTZ R9, R6, R9, !PT ;  /* 0x0000000906097209 */ /* 0x000fe20007810000 */
[----:B------:R-:W-:Y:S01]  /*3e20*/  LDSM.16.MT88.4 R120, [R212+0x1880] ;  /* 0x00188000d478783b */ /* 0x000fe20000004200 */
[----:B------:R-:W-:Y:S01]  /*3e30*/  FSEL R140, R140, -INF , !P0 ;  /* 0xff8000008c8c7808 */ /* 0x000fe20004000000 */
[----:B------:R-:W-:Y:S01]  /*3e40*/  @UP2 USHF.R.U32.HI UR11, URZ, UR5, UR13 ;  /* 0x000000053f0b2299 */ /* 0x000fe2000801160d */
[----:B------:R-:W-:Y:S01]  /*3e50*/  ISETP.NE.AND P0, PT, R64, RZ, PT ;  /* 0x000000ff4000720c */ /* 0x000fe20003f05270 */
[----:B------:R-:W-:Y:S01]  /*3e60*/  LDSM.16.MT88.4 R104, [R214+0x2480] ;  /* 0x00248000d668783b */ /* 0x000fe20000004200 */
[----:B------:R-:W-:Y:S01]  /*3e70*/  FMNMX.FTZ R9, R36, R9, !PT ;  /* 0x0000000924097209 */ /* 0x000fe20007810000 */
[----:B------:R-:W-:Y:S01]  /*3e80*/  UIADD3 UR4, UR10, UR11, URZ ;  /* 0x0000000b0a047290 */ /* 0x000fe2000fffe03f */
[----:B------:R-:W-:Y:S01]  /*3e90*/  ISETP.GT.AND P0, PT, R15, 0x8, !P0 ;  /* 0x000000080f00780c */ /* 0x000fe20004704270 */
[----:B------:R-:W-:Y:S01]  /*3ea0*/  LDSM.16.MT88.4 R76, [R214+0x3080] ;  /* 0x00308000d64c783b */ /* 0x000fe20000004200 */
[----:B------:R-:W-:Y:S01]  /*3eb0*/  FMNMX.FTZ R9, R34, R9, !PT ;  /* 0x0000000922097209 */ /* 0x000fe20007810000 */
[----:B------:R-:W-:Y:S01]  /*3ec0*/  ULDC UR11, c[0x0][0x328] ;  /* 0x0000ca00000b7ab9 */ /* 0x000fe20000000800 */
[----:B------:R-:W-:Y:S01]  /*3ed0*/  ISETP.LT.OR P0, PT, R14, 0x9, P0 ;  /* 0x000000090e00780c */ /* 0x000fe20000701670 */
[----:B------:R-:W-:Y:S01]  /*3ee0*/  LDSM.16.MT88.4 R148, [R214+0x1c80] ;  /* 0x001c8000d694783b */ /* 0x000fe20000004200 */
[----:B------:R-:W-:Y:S01]  /*3ef0*/  FMNMX.FTZ R9, R32, R9, !PT ;  /* 0x0000000920097209 */ /* 0x000fe20007810000 */
[----:B------:R-:W-:Y:S01]  /*3f00*/  UIADD3 UR11, UR4, UR11, URZ ;  /* 0x0000000b040b7290 */ /* 0x000fe2000fffe03f */
[----:B------:R-:W-:Y:S01]  /*3f10*/  FSEL R124, R124, -INF , !P0 ;  /* 0xff8000007c7c7808 */ /* 0x000fe20004000000 */
[----:B------:R-:W-:Y:S01]  /*3f20*/  LDSM.16.MT88.4 R48, [R212+0x1c80] ;  /* 0x001c8000d430783b */ /* 0x000fe20000004200 */
[----:B------:R-:W-:-:S02]  /*3f30*/  ISETP.NE.AND P0, PT, R60, RZ, PT ;  /* 0x000000ff3c00720c */ /* 0x000fc40003f05270 */
[----:B------:R-:W-:Y:S01]  /*3f40*/  FMNMX.FTZ R9, R30, R9, !PT ;  /* 0x000000091e097209 */ /* 0x000fe20007810000 */
[----:B------:R-:W-:Y:S01]  /*3f50*/  LDSM.16.MT88.4 R60, [R212+0x2480] ;  /* 0x00248000d43c783b */ /* 0x000fe20000004200 */
[----:B------:R-:W-:Y:S02]  /*3f60*/  ISETP.GT.AND P0, PT, R15, 0x9, !P0 ;  /* 0x000000090f00780c */ /* 0x000fe40004704270 */
[----:B------:R-:W-:Y:S01]  /*3f70*/  FMNMX.FTZ R9, R28, R9, !PT ;  /* 0x000000091c097209 */ /* 0x000fe20007810000 */
[----:B------:R-:W-:Y:S01]  /*3f80*/  LDSM.16.MT88.4 R20, [R214+0x2c80] ;  /* 0x002c8000d614783b */ /* 0x000fe20000004200 */
[----:B------:R-:W-:Y:S02]  /*3f90*/  ISETP.LT.OR P0, PT, R14, 0xa, P0 ;  /* 0x0000000a0e00780c */ /* 0x000fe40000701670 */
[----:B------:R-:W-:Y:S02]  /*3fa0*/  FMNMX.FTZ R17, R89, R152, !PT ;  /* 0x0000009859117209 */ /* 0x000fe40007810000 */
[----:B------:R-:W-:-:S02]  /*3fb0*/  FSEL R110, R110, -INF , !P0 ;  /* 0xff8000006e6e7808 */ /* 0x000fc40004000000 */
[----:B------:R-:W-:Y:S02]  /*3fc0*/  ISETP.NE.AND P0, PT, R53, RZ, PT ;  /* 0x000000ff3500720c */ /* 0x000fe40003f05270 */
[----:B------:R-:W-:Y:S02]  /*3fd0*/  FMNMX.FTZ R17, R142, R17, !PT ;  /* 0x000000118e117209 */ /* 0x000fe40007810000 */
[----:B------:R-:W-:Y:S02]  /*3fe0*/  ISETP.GT.AND P0, PT, R15, 0x10, !P0 ;  /* 0x000000100f00780c */ /* 0x000fe40004704270 */
[----:B------:R-:W-:Y:S02]  /*3ff0*/  FMNMX.FTZ R17, R126, R17, !PT ;  /* 0x000000117e117209 */ /* 0x000fe40007810000 */
[----:B------:R-:W-:Y:S02]  /*4000*/  ISETP.LT.OR P0, PT, R14, 0x11, P0 ;  /* 0x000000110e00780c */ /* 0x000fe40000701670 */
[----:B------:R-:W-:-:S02]  /*4010*/  FMNMX.FTZ R17, R94, R17, !PT ;  /* 0x000000115e117209 */ /* 0x000fc40007810000 */
[----:B------:R-:W-:Y:S02]  /*4020*/  FSEL R108, R108, -INF , !P0 ;  /* 0xff8000006c6c7808 */ /* 0x000fe40004000000 */
[----:B------:R-:W-:Y:S02]  /*4030*/  ISETP.NE.AND P0, PT, R52, RZ, PT ;  /* 0x000000ff3400720c */ /* 0x000fe40003f05270 */
[----:B------:R-:W-:Y:S02]  /*4040*/  FMNMX.FTZ R17, R92, R17, !PT ;  /* 0x000000115c117209 */ /* 0x000fe40007810000 */
[----:B------:R-:W-:Y:S02]  /*4050*/  ISETP.GT.AND P0, PT, R15, 0x11, !P0 ;  /* 0x000000110f00780c */ /* 0x000fe40004704270 */
[----:B------:R-:W-:Y:S02]  /*4060*/  FMNMX.FTZ R17, R90, R17, !PT ;  /* 0x000000115a117209 */ /* 0x000fe40007810000 */
[----:B------:R-:W-:-:S02]  /*4070*/  ISETP.LT.OR P0, PT, R14, 0x12, P0 ;  /* 0x000000120e00780c */ /* 0x000fc40000701670 */
[----:B------:R-:W-:Y:S02]  /*4080*/  FMNMX.FTZ R17, R88, R17, !PT ;  /* 0x0000001158117209 */ /* 0x000fe40007810000 */
[----:B------:R-:W-:Y:S02]  /*4090*/  FSEL R74, R74, -INF , !P0 ;  /* 0xff8000004a4a7808 */ /* 0x000fe40004000000 */
[----:B------:R-:W-:Y:S02]  /*40a0*/  ISETP.NE.AND P0, PT, R45, RZ, PT ;  /* 0x000000ff2d00720c */ /* 0x000fe40003f05270 */
[----:B------:R-:W-:Y:S02]  /*40b0*/  FMNMX.FTZ R0, R182, R17, !PT ;  /* 0x00000011b6007209 */ /* 0x000fe40007810000 */
[----:B------:R-:W-:Y:S02]  /*40c0*/  ISETP.GT.AND P0, PT, R15, 0x18, !P0 ;  /* 0x000000180f00780c */ /* 0x000fe40004704270 */
[----:B------:R-:W-:-:S02]  /*40d0*/  FMNMX.FTZ R19, R179, R0, !PT ;  /* 0x00000000b3137209 */ /* 0x000fc40007810000 */
[----:B------:R-:W-:Y:S02]  /*40e0*/  ISETP.LT.OR P0, PT, R14, 0x19, P0 ;  /* 0x000000190e00780c */ /* 0x000fe40000701670 */
[----:B------:R-:W-:Y:S02]  /*40f0*/  FMNMX.FTZ R0, R178, R19, !PT ;  /* 0x00000013b2007209 */ /* 0x000fe40007810000 */
[----:B------:R-:W-:Y:S02]  /*4100*/  FSEL R73, R73, -INF , !P0 ;  /* 0xff80000049497808 */ /* 0x000fe40004000000 */
[----:B------:R-:W-:Y:S02]  /*4110*/  ISETP.NE.AND P0, PT, R43, RZ, PT ;  /* 0x000000ff2b00720c */ /* 0x000fe40003f05270 */
[C---:B------:R-:W-:Y:S02]  /*4120*/  ISETP.GT.AND P2, PT, R15.reuse, 0x28, !P2 ;  /* 0x000000280f00780c */ /* 0x040fe40005744270 */
[----:B------:R-:W-:-:S02]  /*4130*/  ISETP.GT.AND P0, PT, R15, 0x19, !P0 ;  /* 0x000000190f00780c */ /* 0x000fc40004704270 */
[----:B------:R-:W-:Y:S02]  /*4140*/  ISETP.GT.AND P1, PT, R15, 0x29, !P1 ;  /* 0x000000290f00780c */ /* 0x000fe40004f24270 */
[----:B------:R-:W-:Y:S02]  /*4150*/  ISETP.LT.OR P0, PT, R14, 0x1a, P0 ;  /* 0x0000001a0e00780c */ /* 0x000fe40000701670 */
[----:B------:R-:W-:Y:S02]  /*4160*/  FMNMX.FTZ R0, R177, R0, !PT ;  /* 0x00000000b1007209 */ /* 0x000fe40007810000 */
[----:B------:R-:W-:Y:S02]  /*4170*/  FSEL R72, R72, -INF , !P0 ;  /* 0xff80000048487808 */ /* 0x000fe40004000000 */
[----:B------:R-:W-:Y:S02]  /*4180*/  ISETP.NE.AND P0, PT, R3, RZ, PT ;  /* 0x000000ff0300720c */ /* 0x000fe40003f05270 */
[----:B------:R-:W-:-:S02]  /*4190*/  ISETP.LT.OR P2, PT, R14, 0x29, P2 ;  /* 0x000000290e00780c */ /* 0x000fc40001741670 */
[----:B------:R-:W-:Y:S02]  /*41a0*/  ISETP.GT.AND P0, PT, R15, 0x20, !P0 ;  /* 0x000000200f00780c */ /* 0x000fe40004704270 */
[C---:B------:R-:W-:Y:S02]  /*41b0*/  ISETP.LT.OR P1, PT, R14.reuse, 0x2a, P1 ;  /* 0x0000002a0e00780c */ /* 0x040fe40000f21670 */
[----:B------:R-:W-:Y:S02]  /*41c0*/  ISETP.LT.OR P0, PT, R14, 0x21, P0 ;  /* 0x000000210e00780c */ /* 0x000fe40000701670 */
[----:B------:R-:W-:Y:S02]  /*41d0*/  FSEL R189, R189, -INF , !P2 ;  /* 0xff800000bdbd7808 */ /* 0x000fe40005000000 */
[----:B------:R-:W-:Y:S02]  /*41e0*/  FSEL R180, R180, -INF , !P0 ;  /* 0xff800000b4b47808 */ /* 0x000fe40004000000 */
[----:B------:R-:W-:-:S02]  /*41f0*/  ISETP.NE.AND P0, PT, R2, RZ, PT ;  /* 0x000000ff0200720c */ /* 0x000fc40003f05270 */
[----:B------:R-:W-:Y:S02]  /*4200*/  FMNMX.FTZ R2, R41, R39, !PT ;  /* 0x0000002729027209 */ /* 0x000fe40007810000 */
[----:B------:R-:W-:Y:S02]  /*4210*/  ISETP.GT.AND P0, PT, R15, RZ, !P0 ;  /* 0x000000ff0f00720c */ /* 0x000fe40004704270 */
[----:B------:R-:W-:Y:S02]  /*4220*/  FMNMX.FTZ R2, R7, R2, !PT ;  /* 0x0000000207027209 */ /* 0x000fe40007810000 */
[----:B------:R-:W-:Y:S02]  /*4230*/  ISETP.LT.OR P0, PT, R14, 0x1, P0 ;  /* 0x000000010e00780c */ /* 0x000fe40000701670 */
[----:B------:R-:W-:Y:S02]  /*4240*/  FMNMX.FTZ R2, R5, R2, !PT ;  /* 0x0000000205027209 */ /* 0x000fe40007810000 */
[----:B------:R-:W-:-:S02]  /*4250*/  FSEL R75, R75, -INF , !P0 ;  /* 0xff8000004b4b7808 */ /* 0x000fc40004000000 */
[----:B------:R-:W-:Y:S02]  /*4260*/  FMNMX.FTZ R2, R37, R2, !PT ;  /* 0x0000000225027209 */ /* 0x000fe40007810000 */
[----:B------:R-:W-:Y:S02]  /*4270*/  FMNMX.FTZ R17, R75, R140, !PT ;  /* 0x0000008c4b117209 */ /* 0x000fe40007810000 */
[----:B------:R-:W-:Y:S02]  /*4280*/  FMNMX.FTZ R2, R35, R2, !PT ;  /* 0x0000000223027209 */ /* 0x000fe40007810000 */
[----:B------:R-:W-:Y:S02]  /*4290*/  FMNMX.FTZ R17, R124, R17, !PT ;  /* 0x000000117c117209 */ /* 0x000fe40007810000 */
[----:B------:R-:W-:Y:S02]  /*42a0*/  FMNMX.FTZ R2, R33, R2, !PT ;  /* 0x0000000221027209 */ /* 0x000fe40007810000 */
[----:B------:R-:W-:-:S02]  /*42b0*/  FMNMX.FTZ R17, R110, R17, !PT ;  /* 0x000000116e117209 */ /* 0x000fc40007810000 */
[----:B------:R-:W-:Y:S02]  /*42c0*/  FMNMX.FTZ R2, R31, R2, !PT ;  /* 0x000000021f027209 */ /* 0x000fe40007810000 */
[----:B------:R-:W-:Y:S02]  /*42d0*/  FMNMX.FTZ R19, R108, R17, !PT ;  /* 0x000000116c137209 */ /* 0x000fe40007810000 */
[----:B------:R-:W-:Y:S01]  /*42e0*/  FMNMX.FTZ R2, R29, R2, !PT ;  /* 0x000000021d027209 */ /* 0x000fe20007810000 */
[----:B------:R-:W1:Y:S01]  /*42f0*/  SHFL.BFLY PT, R17, R0, 0x2, 0x1f ;  /* 0x0c401f0000117f89 */ /* 0x000e6200000e0000 */
[----:B------:R-:W-:Y:S02]  /*4300*/  FMNMX.FTZ R16, R74, R19, !PT ;  /* 0x000000134a107209 */ /* 0x000fe40007810000 */
[----:B------:R-:W-:Y:S02]  /*4310*/  FMNMX.FTZ R3, R27, R2, !PT ;  /* 0x000000021b037209 */ /* 0x000fe40007810000 */
[----:B------:R-:W-:-:S02]  /*4320*/  FSEL R187, R187, -INF , !P1 ;  /* 0xff800000bbbb7808 */ /* 0x000fc40004800000 */
[----:B------:R-:W-:Y:S02]  /*4330*/  FMNMX.FTZ R2, R26, R3, !PT ;  /* 0x000000031a027209 */ /* 0x000fe40007810000 */
[----:B------:R-:W-:Y:S02]  /*4340*/  IADD3 R233, R153, -0x2, RZ ;  /* 0xfffffffe99e97810 */ /* 0x000fe40007ffe0ff */
[----:B------:R-:W-:-:S05]  /*4350*/  FMNMX.FTZ R11, R25, R2, !PT ;  /* 0x00000002190b7209 */ /* 0x000fca0007810000 */
[----:B------:R-:W2:Y:S01]  /*4360*/  SHFL.BFLY PT, R2, R11, 0x2, 0x1f ;  /* 0x0c401f000b027f89 */ /* 0x000ea200000e0000 */
[----:B-1----:R-:W-:-:S05]  /*4370*/  FMNMX.FTZ R0, R0, R17, !PT ;  /* 0x0000001100007209 */ /* 0x002fca0007810000 */
[----:B------:R-:W1:Y:S01]  /*4380*/  SHFL.BFLY PT, R59, R0, 0x1, 0x1f ;  /* 0x0c201f00003b7f89 */ /* 0x000e6200000e0000 */
[----:B--2---:R-:W-:-:S05]  /*4390*/  FMNMX.FTZ R2, R11, R2, !PT ;  /* 0x000000020b027209 */ /* 0x004fca0007810000 */
[----:B------:R-:W2:Y:S01]  /*43a0*/  SHFL.BFLY PT, R3, R2, 0x1, 0x1f ;  /* 0x0c201f0002037f89 */ /* 0x000ea200000e0000 */
[----:B-1----:R-:W-:-:S05]  /*43b0*/  FMNMX.FTZ R0, R0, R59, !PT ;  /* 0x0000003b00007209 */ /* 0x002fca0007810000 */
[----:B------:R-:W-:Y:S01]  /*43c0*/  FMUL.FTZ R201, R0, c[0x0][0x2d0] ;  /* 0x0000b40000c97a20 */ /* 0x000fe20000410000 */
[----:B--2---:R-:W-:Y:S02]  /*43d0*/  FMNMX.FTZ R3, R2, R3, !PT ;  /* 0x0000000302037209 */ /* 0x004fe40007810000 */
[----:B------:R-:W-:Y:S02]  /*43e0*/  FMNMX.FTZ R2, R24, R9, !PT ;  /* 0x0000000918027209 */ /* 0x000fe40007810000 */
[C---:B------:R-:W-:Y:S01]  /*43f0*/  FSETP.NEU.FTZ.AND P0, PT, R3.reuse, -INF , PT ;  /* 0xff8000000300780b */ /* 0x040fe20003f1d000 */
[----:B------:R-:W-:Y:S01]  /*4400*/  FMUL.FTZ R12, R3, c[0x0][0x2d0] ;  /* 0x0000b400030c7a20 */ /* 0x000fe20000410000 */
[----:B------:R-:W-:-:S04]  /*4410*/  FMNMX.FTZ R9, R57, R2, !PT ;  /* 0x0000000239097209 */ /* 0x000fc80007810000 */
[----:B------:R-:W-:Y:S02]  /*4420*/  FMNMX.FTZ R8, R56, R9, !PT ;  /* 0x0000000938087209 */ /* 0x000fe40007810000 */
[----:B------:R-:W-:-:S03]  /*4430*/  FSEL R12, R12, RZ, P0 ;  /* 0x000000ff0c0c7208 */ /* 0x000fc60000000000 */
[----:B------:R-:W1:Y:S02]  /*4440*/  SHFL.BFLY PT, R9, R8, 0x2, 0x1f ;  /* 0x0c401f0008097f89 */ /* 0x000e6400000e0000 */
[--C-:B------:R-:W-:Y:S02]  /*4450*/  FFMA.FTZ R167, R41, c[0x0][0x2d0], -R12.reuse ;  /* 0x0000b40029a77a23 */ /* 0x100fe4000001080c */
[--C-:B------:R-:W-:Y:S02]  /*4460*/  FFMA.FTZ R166, R39, c[0x0][0x2d0], -R12.reuse ;  /* 0x0000b40027a67a23 */ /* 0x100fe4000001080c */
[--C-:B------:R-:W-:Y:S02]  /*4470*/  FFMA.FTZ R163, R7, c[0x0][0x2d0], -R12.reuse ;  /* 0x0000b40007a37a23 */ /* 0x100fe4000001080c */
[--C-:B------:R-:W-:Y:S01]  /*4480*/  FFMA.FTZ R162, R5, c[0x0][0x2d0], -R12.reuse ;  /* 0x0000b40005a27a23 */ /* 0x100fe2000001080c */
[----:B------:R-:W-:Y:S01]  /*4490*/  MUFU.EX2 R167, R167 ;  /* 0x000000a700a77308 */ /* 0x000fe20000000800 */
[----:B------:R-:W-:-:S02]  /*44a0*/  FFMA.FTZ R161, R37, c[0x0][0x2d0], -R12 ;  /* 0x0000b40025a17a23 */ /* 0x000fc4000001080c */
[--C-:B------:R-:W-:Y:S02]  /*44b0*/  FFMA.FTZ R160, R35, c[0x0][0x2d0], -R12.reuse ;  /* 0x0000b40023a07a23 */ /* 0x100fe4000001080c */
[--C-:B------:R-:W-:Y:S02]  /*44c0*/  FFMA.FTZ R158, R33, c[0x0][0x2d0], -R12.reuse ;  /* 0x0000b400219e7a23 */ /* 0x100fe4000001080c */
[--C-:B------:R-:W-:Y:S01]  /*44d0*/  FFMA.FTZ R155, R31, c[0x0][0x2d0], -R12.reuse ;  /* 0x0000b4001f9b7a23 */ /* 0x100fe2000001080c */
[----:B------:R-:W2:Y:S01]  /*44e0*/  MUFU.EX2 R166, R166 ;  /* 0x000000a600a67308 */ /* 0x000ea20000000800 */
[--C-:B------:R-:W-:Y:S02]  /*44f0*/  FFMA.FTZ R170, R29, c[0x0][0x2d0], -R12.reuse ;  /* 0x0000b4001daa7a23 */ /* 0x100fe4000001080c */
[--C-:B------:R-:W-:Y:S02]  /*4500*/  FFMA.FTZ R171, R27, c[0x0][0x2d0], -R12.reuse ;  /* 0x0000b4001bab7a23 */ /* 0x100fe4000001080c */
[--C-:B------:R-:W-:Y:S01]  /*4510*/  FFMA.FTZ R172, R26, c[0x0][0x2d0], -R12.reuse ;  /* 0x0000b4001aac7a23 */ /* 0x100fe2000001080c */
[----:B-1----:R-:W-:Y:S01]  /*4520*/  FMNMX.FTZ R9, R8, R9, !PT ;  /* 0x0000000908097209 */ /* 0x002fe20007810000 */
[----:B------:R-:W-:Y:S01]  /*4530*/  FFMA.FTZ R173, R25, c[0x0][0x2d0], -R12 ;  /* 0x0000b40019ad7a23 */ /* 0x000fe2000001080c */
[----:B------:R-:W-:Y:S03]  /*4540*/  MUFU.EX2 R163, R163 ;  /* 0x000000a300a37308 */ /* 0x000fe60000000800 */
[----:B------:R-:W1:Y:S01]  /*4550*/  SHFL.BFLY PT, R2, R9, 0x1, 0x1f ;  /* 0x0c201f0009027f89 */ /* 0x000e6200000e0000 */
[----:B--2---:R-:W-:-:S04]  /*4560*/  F2FP.BF16.PACK_AB R96, R166, R167 ;  /* 0x000000a7a660723e */ /* 0x004fc800000010ff */
[----:B------:R-:W2:Y:S01]  /*4570*/  MUFU.EX2 R162, R162 ;  /* 0x000000a200a27308 */ /* 0x000ea20000000800 */
[----:B------:R-:W-:-:S07]  /*4580*/  FADD.FTZ R166, R167, R166 ;  /* 0x000000a6a7a67221 */ /* 0x000fce0000010000 */
[----:B------:R-:W-:Y:S01]  /*4590*/  MUFU.EX2 R161, R161 ;  /* 0x000000a100a17308 */ /* 0x000fe20000000800 */
[----:B--2---:R-:W-:-:S07]  /*45a0*/  F2FP.BF16.PACK_AB R98, R162, R163 ;  /* 0x000000a3a262723e */ /* 0x004fce00000010ff */
[----:B------:R-:W2:Y:S01]  /*45b0*/  MUFU.EX2 R160, R160 ;  /* 0x000000a000a07308 */ /* 0x000ea20000000800 */
[----:B------:R-:W-:Y:S01]  /*45c0*/  FADD.FTZ R163, R163, R166 ;  /* 0x000000a6a3a37221 */ /* 0x000fe20000010000 */
[----:B-1----:R-:W-:-:S03]  /*45d0*/  FMNMX.FTZ R2, R9, R2, !PT ;  /* 0x0000000209027209 */ /* 0x002fc60007810000 */
[----:B------:R-:W-:Y:S01]  /*45e0*/  FADD.FTZ R162, R162, R163 ;  /* 0x000000a3a2a27221 */ /* 0x000fe20000010000 */
[C---:B------:R-:W-:Y:S01]  /*45f0*/  FSETP.NEU.FTZ.AND P0, PT, R2.reuse, -INF , PT ;  /* 0xff8000000200780b */ /* 0x040fe20003f1d000 */
[----:B------:R-:W-:Y:S01]  /*4600*/  FMUL.FTZ R13, R2, c[0x0][0x2d0] ;  /* 0x0000b400020d7a20 */ /* 0x000fe20000410000 */
[----:B------:R-:W-:Y:S04]  /*4610*/  MUFU.EX2 R158, R158 ;  /* 0x0000009e009e7308 */ /* 0x000fe80000000800 */
[----:B------:R-:W-:Y:S02]  /*4620*/  FSEL R13, R13, RZ, P0 ;  /* 0x000000ff0d0d7208 */ /* 0x000fe40000000000 */
[----:B------:R-:W-:Y:S02]  /*4630*/  ISETP.NE.AND P0, PT, R42, RZ, PT ;  /* 0x000000ff2a00720c */ /* 0x000fe40003f05270 */
[----:B------:R-:W1:Y:S01]  /*4640*/  MUFU.EX2 R155, R155 ;  /* 0x0000009b009b7308 */ /* 0x000e620000000800 */
[--C-:B------:R-:W-:Y:S01]  /*4650*/  FFMA.FTZ R164, R6, c[0x0][0x2d0], -R13.reuse ;  /* 0x0000b40006a47a23 */ /* 0x100fe2000001080d */
[----:B------:R-:W-:Y:S01]  /*4660*/  ISETP.GT.AND P0, PT, R15, 0x21, !P0 ;  /* 0x000000210f00780c */ /* 0x000fe20004704270 */
[----:B------:R-:W-:Y:S01]  /*4670*/  LDSM.16.MT88.4 R4, [R212+0x3080] ;  /* 0x00308000d404783b */ /* 0x000fe20000004200 */
[----:B------:R-:W-:Y:S01]  /*4680*/  FMNMX.FTZ R15, R73, R16, !PT ;  /* 0x00000010490f7209 */ /* 0x000fe20007810000 */
[--C-:B------:R-:W-:Y:S01]  /*4690*/  FFMA.FTZ R169, R44, c[0x0][0x2d0], -R13.reuse ;  /* 0x0000b4002ca97a23 */ /* 0x100fe2000001080d */
[----:B------:R-:W-:Y:S01]  /*46a0*/  ISETP.LT.OR P0, PT, R14, 0x22, P0 ;  /* 0x000000220e00780c */ /* 0x000fe20000701670 */
[--C-:B------:R-:W-:Y:S01]  /*46b0*/  FFMA.FTZ R168, R40, c[0x0][0x2d0], -R13.reuse ;  /* 0x0000b40028a87a23 */ /* 0x100fe2000001080d */
[----:B------:R-:W-:Y:S01]  /*46c0*/  FMNMX.FTZ R15, R72, R15, !PT ;  /* 0x0000000f480f7209 */ /* 0x000fe20007810000 */
[--C-:B------:R-:W-:Y:S01]  /*46d0*/  FFMA.FTZ R165, R38, c[0x0][0x2d0], -R13.reuse ;  /* 0x0000b40026a57a23 */ /* 0x100fe2000001080d */
[----:B------:R-:W-:Y:S01]  /*46e0*/  FSEL R190, R190, -INF , !P0 ;  /* 0xff800000bebe7808 */ /* 0x000fe20004000000 */
[----:B------:R-:W-:Y:S01]  /*46f0*/  MUFU.EX2 R169, R169 ;  /* 0x000000a900a97308 */ /* 0x000fe20000000800 */
[----:B------:R-:W-:Y:S01]  /*4700*/  FMNMX.FTZ R15, R180, R15, !PT ;  /* 0x0000000fb40f7209 */ /* 0x000fe20007810000 */
[--C-:B------:R-:W-:Y:S01]  /*4710*/  FFMA.FTZ R159, R36, c[0x0][0x2d0], -R13.reuse ;  /* 0x0000b400249f7a23 */ /* 0x100fe2000001080d */
[----:B------:R-:W-:Y:S01]  /*4720*/  LDSM.16.MT88.4 R44, [R214+0x2880] ;  /* 0x00288000d62c783b */ /* 0x000fe20000004200 */
[--C-:B------:R-:W-:Y:S01]  /*4730*/  FFMA.FTZ R156, R34, c[0x0][0x2d0], -R13.reuse ;  /* 0x0000b400229c7a23 */ /* 0x100fe2000001080d */
[----:B------:R-:W-:Y:S01]  /*4740*/  FMNMX.FTZ R12, R190, R15, !PT ;  /* 0x0000000fbe0c7209 */ /* 0x000fe20007810000 */
[--C-:B------:R-:W-:Y:S01]  /*4750*/  FFMA.FTZ R157, R32, c[0x0][0x2d0], -R13.reuse ;  /* 0x0000b400209d7a23 */ /* 0x100fe2000001080d */
[----:B------:R-:W-:Y:S01]  /*4760*/  LDSM.16.MT88.4 R40, [R212+0x2880] ;  /* 0x00288000d428783b */ /* 0x000fe20000004200 */
[----:B------:R-:W3:Y:S01]  /*4770*/  MUFU.EX2 R168, R168 ;  /* 0x000000a800a87308 */ /* 0x000ee20000000800 */
[----:B------:R-:W-:Y:S01]  /*4780*/  FMNMX.FTZ R12, R189, R12, !PT ;  /* 0x0000000cbd0c7209 */ /* 0x000fe20007810000 */
[--C-:B------:R-:W-:Y:S01]  /*4790*/  FFMA.FTZ R154, R30, c[0x0][0x2d0], -R13.reuse ;  /* 0x0000b4001e9a7a23 */ /* 0x100fe2000001080d */
[----:B------:R-:W-:Y:S01]  /*47a0*/  LDSM.16.MT88.4 R36, [R214+0x3480] ;  /* 0x00348000d624783b */ /* 0x000fe20000004200 */
[----:B------:R-:W-:Y:S01]  /*47b0*/  FSETP.NEU.FTZ.AND P0, PT, R0, -INF , PT ;  /* 0xff8000000000780b */ /* 0x000fe20003f1d000 */
[--C-:B------:R-:W-:Y:S01]  /*47c0*/  FFMA.FTZ R174, R28, c[0x0][0x2d0], -R13.reuse ;  /* 0x0000b4001cae7a23 */ /* 0x100fe2000001080d */
[----:B------:R-:W-:Y:S01]  /*47d0*/  FMNMX.FTZ R91, R187, R12, !PT ;  /* 0x0000000cbb5b7209 */ /* 0x000fe20007810000 */
[----:B------:R-:W-:Y:S01]  /*47e0*/  LDSM.16.MT88.4 R32, [R212+0x3480] ;  /* 0x00348000d420783b */ /* 0x000fe20000004200 */
[----:B------:R-:W-:Y:S01]  /*47f0*/  MUFU.EX2 R165, R165 ;  /* 0x000000a500a57308 */ /* 0x000fe20000000800 */
[----:B------:R-:W-:Y:S01]  /*4800*/  FSEL R201, R201, RZ, P0 ;  /* 0x000000ffc9c97208 */ /* 0x000fe20000000000 */
[--C-:B------:R-:W-:Y:S01]  /*4810*/  FFMA.FTZ R175, R24, c[0x0][0x2d0], -R13.reuse ;  /* 0x0000b40018af7a23 */ /* 0x100fe2000001080d */
[----:B------:R-:W4:Y:S01]  /*4820*/  SHFL.BFLY PT, R58, R91, 0x2, 0x1f ;  /* 0x0c401f005b3a7f89 */ /* 0x000f2200000e0000 */
[----:B--2---:R-:W-:Y:S01]  /*4830*/  F2FP.BF16.PACK_AB R8, R160, R161 ;  /* 0x000000a1a008723e */ /* 0x004fe200000010ff */
[----:B------:R-:W-:Y:S01]  /*4840*/  FFMA.FTZ R176, R57, c[0x0][0x2d0], -R13 ;  /* 0x0000b40039b07a23 */ /* 0x000fe2000001080d */
[----:B-1----:R-:W-:Y:S01]  /*4850*/  F2FP.BF16.PACK_AB R10, R155, R158 ;  /* 0x0000009e9b0a723e */ /* 0x002fe200000010ff */
[----:B------:R-:W-:Y:S01]  /*4860*/  FFMA.FTZ R184, R152, c[0x0][0x2d0], -R201 ;  /* 0x0000b40098b87a23 */ /* 0x000fe200000108c9 */
[----:B------:R-:W1:Y:S01]  /*4870*/  MUFU.EX2 R164, R164 ;  /* 0x000000a400a47308 */ /* 0x000e620000000800 */
[----:B---3--:R-:W-:Y:S01]  /*4880*/  F2FP.BF16.PACK_AB R97, R168, R169 ;  /* 0x000000a9a861723e */ /* 0x008fe200000010ff */
[----:B------:R-:W-:Y:S01]  /*4890*/  FFMA.FTZ R231, R56, c[0x0][0x2d0], -R13 ;  /* 0x0000b40038e77a23 */ /* 0x000fe2000001080d */
[----:B------:R-:W-:Y:S01]  /*48a0*/  LDSM.16.MT88.4 R28, [R214+0x2080] ;  /* 0x00208000d61c783b */ /* 0x000fe20000004200 */
[----:B------:R-:W-:-:S02]  /*48b0*/  FFMA.FTZ R181, R89, c[0x0][0x2d0], -R201 ;  /* 0x0000b40059b57a23 */ /* 0x000fc400000108c9 */
[--C-:B------:R-:W-:Y:S01]  /*48c0*/  FFMA.FTZ R183, R142, c[0x0][0x2d0], -R201.reuse ;  /* 0x0000b4008eb77a23 */ /* 0x100fe200000108c9 */
[----:B------:R-:W-:Y:S01]  /*48d0*/  LDSM.16.MT88.4 R24, [R212+0x2080] ;  /* 0x00208000d418783b */ /* 0x000fe20000004200 */
[----:B------:R-:W-:Y:S01]  /*48e0*/  MUFU.EX2 R159, R159 ;  /* 0x0000009f009f7308 */ /* 0x000fe20000000800 */
[--C-:B------:R-:W-:Y:S02]  /*48f0*/  FFMA.FTZ R193, R94, c[0x0][0x2d0], -R201.reuse ;  /* 0x0000b4005ec17a23 */ /* 0x100fe400000108c9 */
[----:B------:R-:W-:Y:S01]  /*4900*/  LDSM.16.MT88.4 R16, [R212+0x2c80] ;  /* 0x002c8000d410783b */ /* 0x000fe20000004200 */
[--C-:B------:R-:W-:Y:S02]  /*4910*/  FFMA.FTZ R196, R92, c[0x0][0x2d0], -R201.reuse ;  /* 0x0000b4005cc47a23 */ /* 0x100fe400000108c9 */
[--C-:B------:R-:W-:Y:S01]  /*4920*/  FFMA.FTZ R195, R90, c[0x0][0x2d0], -R201.reuse ;  /* 0x0000b4005ac37a23 */ /* 0x100fe200000108c9 */
[----:B------:R-:W-:Y:S01]  /*4930*/  LDSM.16.MT88.4 R12, [R214+0x3880] ;  /* 0x00388000d60c783b */ /* 0x000fe20000004200 */
[----:B-1----:R-:W-:Y:S01]  /*4940*/  F2FP.BF16.PACK_AB R99, R164, R165 ;  /* 0x000000a5a463723e */ /* 0x002fe200000010ff */
[----:B------:R-:W1:Y:S01]  /*4950*/  MUFU.EX2 R156, R156 ;  /* 0x0000009c009c7308 */ /* 0x000e620000000800 */
[----:B------:R-:W-:Y:S01]  /*4960*/  FFMA.FTZ R194, R88, c[0x0][0x2d0], -R201 ;  /* 0x0000b40058c27a23 */ /* 0x000fe200000108c9 */
[----:B----4-:R-:W-:Y:S01]  /*4970*/  FMNMX.FTZ R91, R91, R58, !PT ;  /* 0x0000003a5b5b7209 */ /* 0x010fe20007810000 */
[----:B------:R-:W-:-:S02]  /*4980*/  FADD.FTZ R168, R169, R168 ;  /* 0x000000a8a9a87221 */ /* 0x000fc40000010000 */
[----:B------:R-:W-:Y:S01]  /*4990*/  FADD.FTZ R161, R161, R162 ;  /* 0x000000a2a1a17221 */ /* 0x000fe20000010000 */
[C---:B------:R-:W-:Y:S01]  /*49a0*/  HMMA.16816.F32.BF16 R144, R96.reuse, R136, RZ ;  /* 0x000000886090723c */ /* 0x040fe200000418ff */
[----:B------:R-:W2:Y:S01]  /*49b0*/  SHFL.BFLY PT, R186, R91, 0x1, 0x1f ;  /* 0x0c201f005bba7f89 */ /* 0x000ea200000e0000 */
[----:B------:R-:W-:Y:S01]  /*49c0*/  MUFU.EX2 R157, R157 ;  /* 0x0000009d009d7308 */ /* 0x000fe20000000800 */
[----:B------:R-:W-:Y:S02]  /*49d0*/  FADD.FTZ R165, R165, R168 ;  /* 0x000000a8a5a57221 */ /* 0x000fe40000010000 */
[----:B------:R-:W-:Y:S02]  /*49e0*/  FADD.FTZ R161, R160, R161 ;  /* 0x000000a1a0a17221 */ /* 0x000fe40000010000 */
[----:B------:R-:W-:Y:S01]  /*49f0*/  FADD.FTZ R164, R164, R165 ;  /* 0x000000a5a4a47221 */ /* 0x000fe20000010000 */
[----:B------:R-:W-:Y:S01]  /*4a00*/  HMMA.16816.F32.BF16 R128, R96, R120, RZ ;  /* 0x000000786080723c */ /* 0x000fe200000418ff */
[----:B------:R-:W-:Y:S01]  /*4a10*/  FADD.FTZ R158, R158, R161 ;  /* 0x000000a19e9e7221 */ /* 0x000fe20000010000 */
[----:B------:R-:W3:Y:S01]  /*4a20*/  MUFU.EX2 R154, R154 ;  /* 0x0000009a009a7308 */ /* 0x000ee20000000800 */
[----:B-1----:R-:W-:Y:S01]  /*4a30*/  F2FP.BF16.PACK_AB R9, R156, R159 ;  /* 0x0000009f9c09723e */ /* 0x002fe200000010ff */
[----:B------:R-:W-:-:S02]  /*4a40*/  FADD.FTZ R159, R159, R164 ;  /* 0x000000a49f9f7221 */ /* 0x000fc40000010000 */
[----:B------:R-:W-:Y:S02]  /*4a50*/  FADD.FTZ R155, R155, R158 ;  /* 0x0000009e9b9b7221 */ /* 0x000fe40000010000 */
[C---:B------:R-:W-:Y:S01]  /*4a60*/  HMMA.16816.F32.BF16 R112, R96.reuse, R104, RZ ;  /* 0x000000686070723c */ /* 0x040fe200000418ff */
[----:B------:R-:W-:Y:S01]  /*4a70*/  FADD.FTZ R156, R156, R159 ;  /* 0x0000009f9c9c7221 */ /* 0x000fe20000010000 */
[----:B------:R-:W-:Y:S06]  /*4a80*/  MUFU.EX2 R181, R181 ;  /* 0x000000b500b57308 */ /* 0x000fec0000000800 */
[----:B------:R-:W-:Y:S01]  /*4a90*/  HMMA.16816.F32.BF16 R52, R96, R60, RZ ;  /* 0x0000003c6034723c */ /* 0x000fe200000418ff */
[----:B--2---:R-:W-:Y:S01]  /*4aa0*/  FMNMX.FTZ R152, R91, R186, !PT ;  /* 0x000000ba5b987209 */ /* 0x004fe20007810000 */
[----:B------:R-:W-:Y:S01]  /*4ab0*/  FFMA.FTZ R186, R126, c[0x0][0x2d0], -R201 ;  /* 0x0000b4007eba7a23 */ /* 0x000fe200000108c9 */
[----:B---3--:R-:W-:Y:S01]  /*4ac0*/  F2FP.BF16.PACK_AB R11, R154, R157 ;  /* 0x0000009d9a0b723e */ /* 0x008fe200000010ff */
[----:B------:R-:W1:Y:S01]  /*4ad0*/  MUFU.EX2 R184, R184 ;  /* 0x000000b800b87308 */ /* 0x000e620000000800 */
[C---:B------:R-:W-:Y:S01]  /*4ae0*/  FSETP.NEU.FTZ.AND P0, PT, R152.reuse, -INF , PT ;  /* 0xff8000009800780b */ /* 0x040fe20003f1d000 */
[----:B------:R-:W-:-:S02]  /*4af0*/  FMUL.FTZ R203, R152, c[0x0][0x2d0] ;  /* 0x0000b40098cb7a20 */ /* 0x000fc40000410000 */
[C---:B------:R-:W-:Y:S01]  /*4b00*/  HMMA.16816.F32.BF16 R68, R96.reuse, R76, RZ ;  /* 0x0000004c6044723c */ /* 0x040fe200000418ff */
[----:B------:R-:W-:Y:S02]  /*4b10*/  FADD.FTZ R157, R157, R156 ;  /* 0x0000009c9d9d7221 */ /* 0x000fe40000010000 */
[----:B------:R-:W-:Y:S01]  /*4b20*/  FSEL R203, R203, RZ, P0 ;  /* 0x000000ffcbcb7208 */ /* 0x000fe20000000000 */
[----:B------:R-:W-:Y:S01]  /*4b30*/  MUFU.EX2 R183, R183 ;  /* 0x000000b700b77308 */ /* 0x000fe20000000800 */
[----:B------:R-:W-:Y:S01]  /*4b40*/  FADD.FTZ R157, R154, R157 ;  /* 0x0000009d9a9d7221 */ /* 0x000fe20000010000 */
[----:B------:R-:W-:Y:S02]  /*4b50*/  PLOP3.LUT P0, PT, PT, PT, UP1, 0x40, 0x0 ;  /* 0x000000000000781c */ /* 0x000fe40003f0e818 */
[C---:B------:R-:W-:Y:S01]  /*4b60*/  HMMA.16816.F32.BF16 R84, R96.reuse, R4, RZ ;  /* 0x000000046054723c */ /* 0x040fe200000418ff */
[--C-:B------:R-:W-:Y:S02]  /*4b70*/  FFMA.FTZ R185, R75, c[0x0][0x2d0], -R203.reuse ;  /* 0x0000b4004bb97a23 */ /* 0x100fe400000108cb */
[--C-:B------:R-:W-:Y:S01]  /*4b80*/  FFMA.FTZ R188, R140, c[0x0][0x2d0], -R203.reuse ;  /* 0x0000b4008cbc7a23 */ /* 0x100fe200000108cb */
[----:B------:R-:W2:Y:S01]  /*4b90*/  MUFU.EX2 R186, R186 ;  /* 0x000000ba00ba7308 */ /* 0x000ea20000000800 */
[--C-:B------:R-:W-:Y:S01]  /*4ba0*/  FFMA.FTZ R192, R124, c[0x0][0x2d0], -R203.reuse ;  /* 0x0000b4007cc07a23 */ /* 0x100fe200000108cb */
[----:B-1----:R-:W-:Y:S01]  /*4bb0*/  F2FP.BF16.PACK_AB R92, R184, R181 ;  /* 0x000000b5b85c723e */ /* 0x002fe200000010ff */
[--C-:B------:R-:W-:Y:S01]  /*4bc0*/  FFMA.FTZ R191, R110, c[0x0][0x2d0], -R203.reuse ;  /* 0x0000b4006ebf7a23 */ /* 0x100fe200000108cb */
[----:B------:R-:W-:Y:S01]  /*4bd0*/  HMMA.16816.F32.BF16 R132, R96, R138, RZ ;  /* 0x0000008a6084723c */ /* 0x000fe200000418ff */
[----:B------:R-:W-:-:S02]  /*4be0*/  FFMA.FTZ R200, R108, c[0x0][0x2d0], -R203 ;  /* 0x0000b4006cc87a23 */ /* 0x000fc400000108cb */
[--C-:B------:R-:W-:Y:S01]  /*4bf0*/  FFMA.FTZ R197, R74, c[0x0][0x2d0], -R203.reuse ;  /* 0x0000b4004ac57a23 */ /* 0x100fe200000108cb */
[----:B------:R-:W-:Y:S01]  /*4c00*/  MUFU.EX2 R185, R185 ;  /* 0x000000b900b97308 */ /* 0x000fe20000000800 */
[--C-:B------:R-:W-:Y:S02]  /*4c10*/  FFMA.FTZ R198, R73, c[0x0][0x2d0], -R203.reuse ;  /* 0x0000b40049c67a23 */ /* 0x100fe400000108cb */
[--C-:B------:R-:W-:Y:S01]  /*4c20*/  FFMA.FTZ R199, R72, c[0x0][0x2d0], -R203.reuse ;  /* 0x0000b40048c77a23 */ /* 0x100fe200000108cb */
[----:B------:R-:W-:Y:S01]  /*4c30*/  HMMA.16816.F32.BF16 R116, R96, R122, RZ ;  /* 0x0000007a6074723c */ /* 0x000fe200000418ff */
[----:B------:R-:W-:Y:S02]  /*4c40*/  FADD.FTZ R184, R181, R184 ;  /* 0x000000b8b5b87221 */ /* 0x000fe40000010000 */
[----:B------:R-:W-:Y:S01]  /*4c50*/  FFMA.FTZ R227, R187, c[0x0][0x2d0], -R203 ;  /* 0x0000b400bbe37a23 */ /* 0x000fe200000108cb */
[----:B------:R-:W1:Y:S01]  /*4c60*/  MUFU.EX2 R188, R188 ;  /* 0x000000bc00bc7308 */ /* 0x000e620000000800 */
[----:B--2---:R-:W-:Y:S01]  /*4c70*/  F2FP.BF16.PACK_AB R94, R186, R183 ;  /* 0x000000b7ba5e723e */ /* 0x004fe200000010ff */
[----:B------:R-:W-:-:S02]  /*4c80*/  FADD.FTZ R183, R183, R184 ;  /* 0x000000b8b7b77221 */ /* 0x000fc40000010000 */
[C---:B------:R-:W-:Y:S02]  /*4c90*/  HMMA.16816.F32.BF16 R100, R96.reuse, R106, RZ ;  /* 0x0000006a6064723c */ /* 0x040fe400000418ff */
[----:B------:R-:W-:Y:S02]  /*4ca0*/  FADD.FTZ R186, R186, R183 ;  /* 0x000000b7baba7221 */ /* 0x000fe40000010000 */
[----:B------:R-:W-:Y:S04]  /*4cb0*/  MUFU.EX2 R192, R192 ;  /* 0x000000c000c07308 */ /* 0x000fe80000000800 */
[----:B------:R-:W-:Y:S04]  /*4cc0*/  HMMA.16816.F32.BF16 R64, R96, R62, RZ ;  /* 0x0000003e6040723c */ /* 0x000fe800000418ff */
[----:B------:R-:W2:Y:S01]  /*4cd0*/  MUFU.EX2 R191, R191 ;  /* 0x000000bf00bf7308 */ /* 0x000ea20000000800 */
[----:B-1----:R-:W-:Y:S01]  /*4ce0*/  F2FP.BF16.PACK_AB R93, R188, R185 ;  /* 0x000000b9bc5d723e */ /* 0x002fe200000010ff */
[----:B------:R-:W-:-:S02]  /*4cf0*/  FADD.FTZ R185, R185, R188 ;  /* 0x000000bcb9b97221 */ /* 0x000fc40000010000 */
[C---:B------:R-:W-:Y:S04]  /*4d00*/  HMMA.16816.F32.BF16 R80, R96.reuse, R78, RZ ;  /* 0x0000004e6050723c */ /* 0x040fe800000418ff */
[----:B------:R-:W-:Y:S04]  /*4d10*/  MUFU.EX2 R170, R170 ;  /* 0x000000aa00aa7308 */ /* 0x000fe80000000800 */
[----:B------:R-:W-:Y:S04]  /*4d20*/  HMMA.16816.F32.BF16 R96, R96, R6, RZ ;  /* 0x000000066060723c */ /* 0x000fe800000418ff */
[----:B------:R-:W1:Y:S01]  /*4d30*/  MUFU.EX2 R171, R171 ;  /* 0x000000ab00ab7308 */ /* 0x000e620000000800 */
[----:B--2---:R-:W-:Y:S01]  /*4d40*/  F2FP.BF16.PACK_AB R95, R191, R192 ;  /* 0x000000c0bf5f723e */ /* 0x004fe200000010ff */
[----:B------:R-:W-:-:S02]  /*4d50*/  FADD.FTZ R192, R192, R185 ;  /* 0x000000b9c0c07221 */ /* 0x000fc40000010000 */
[C---:B------:R-:W-:Y:S02]  /*4d60*/  HMMA.16816.F32.BF16 R144, R8.reuse, R148, R144 ;  /* 0x000000940890723c */ /* 0x040fe40000041890 */
[----:B------:R-:W-:Y:S02]  /*4d70*/  FADD.FTZ R191, R191, R192 ;  /* 0x000000c0bfbf7221 */ /* 0x000fe40000010000 */
[----:B------:R-:W-:Y:S04]  /*4d80*/  MUFU.EX2 R172, R172 ;  /* 0x000000ac00ac7308 */ /* 0x000fe80000000800 */
[----:B------:R-:W-:Y:S04]  /*4d90*/  HMMA.16816.F32.BF16 R128, R8, R48, R128 ;  /* 0x000000300880723c */ /* 0x000fe80000041880 */
[----:B------:R-:W2:Y:S01]  /*4da0*/  MUFU.EX2 R173, R173 ;  /* 0x000000ad00ad7308 */ /* 0x000ea20000000800 */
[----:B-1----:R-:W-:Y:S01]  /*4db0*/  F2FP.BF16.PACK_AB R56, R171, R170 ;  /* 0x000000aaab38723e */ /* 0x002fe200000010ff */
[----:B------:R-:W-:-:S02]  /*4dc0*/  FADD.FTZ R170, R170, R155 ;  /* 0x0000009baaaa7221 */ /* 0x000fc40000010000 */
[C---:B------:R-:W-:Y:S02]  /*4dd0*/  HMMA.16816.F32.BF16 R112, R8.reuse, R44, R112 ;  /* 0x0000002c0870723c */ /* 0x040fe40000041870 */
[----:B------:R-:W-:Y:S02]  /*4de0*/  FADD.FTZ R171, R171, R170 ;  /* 0x000000aaabab7221 */ /* 0x000fe40000010000 */
[----:B------:R-:W-:Y:S04]  /*4df0*/  MUFU.EX2 R174, R174 ;  /* 0x000000ae00ae7308 */ /* 0x000fe80000000800 */
[----:B------:R-:W-:Y:S04]  /*4e00*/  HMMA.16816.F32.BF16 R52, R8, R40, R52 ;  /* 0x000000280834723c */ /* 0x000fe80000041834 */
        /* <DEDUP_REMOVED lines=13> */
[----:B------:R-:W-:Y:S01]  /*4ee0*/  HMMA.16816.F32.BF16 R116, R8, R50, R116 ;  /* 0x000000320874723c */ /* 0x000fe20000041874 */
[----:B--2---:R-:W-:-:S03]  /*4ef0*/  F2FP.BF16.PACK_AB R59, R231, R176 ;  /* 0x000000b0e73b723e */ /* 0x004fc600000010ff */
[----:B------:R-:W1:Y:S01]  /*4f00*/  MUFU.EX2 R196, R196 ;  /* 0x000000c400c47308 */ /* 0x000e620000000800 */
[----:B------:R-:W-:-:S03]  /*4f10*/  FADD.FTZ R176, R176, R175 ;  /* 0x000000afb0b07221 */ /* 0x000fc60000010000 */
[----:B------:R-:W-:Y:S01]  /*4f20*/  HMMA.16816.F32.BF16 R100, R8, R46, R100 ;  /* 0x0000002e0864723c */ /* 0x000fe20000041864 */
[----:B------:R-:W-:-:S03]  /*4f30*/  FADD.FTZ R231, R231, R176 ;  /* 0x000000b0e7e77221 */ /* 0x000fc60000010000 */
[----:B------:R-:W-:Y:S04]  /*4f40*/  MUFU.EX2 R195, R195 ;  /* 0x000000c300c37308 */ /* 0x000fe80000000800 */
[C---:B------:R-:W-:Y:S04]  /*4f50*/  HMMA.16816.F32.BF16 R64, R8.reuse, R42, R64 ;  /* 0x0000002a0840723c */ /* 0x040fe80000041840 */
[----:B------:R-:W-:Y:S04]  /*4f60*/  MUFU.EX2 R194, R194 ;  /* 0x000000c200c27308 */ /* 0x000fe80000000800 */
[C---:B------:R-:W-:Y:S04]  /*4f70*/  HMMA.16816.F32.BF16 R80, R8.reuse, R38, R80 ;  /* 0x000000260850723c */ /* 0x040fe80000041850 */
[----:B------:R-:W-:Y:S04]  /*4f80*/  MUFU.EX2 R200, R200 ;  /* 0x000000c800c87308 */ /* 0x000fe80000000800 */
[----:B------:R-:W-:Y:S01]  /*4f90*/  HMMA.16816.F32.BF16 R96, R8, R34, R96 ;  /* 0x000000220860723c */ /* 0x000fe20000041860 */
[----:B------:R-:W2:Y:S03]  /*4fa0*/  LDSM.16.MT88.4 R8, [R212+0x3880] ;  /* 0x00388000d408783b */ /* 0x000ea60000004200 */
[----:B------:R-:W3:Y:S04]  /*4fb0*/  MUFU.EX2 R197, R197 ;  /* 0x000000c500c57308 */ /* 0x000ee80000000800 */
[C---:B------:R-:W-:Y:S04]  /*4fc0*/  HMMA.16816.F32.BF16 R124, R92.reuse, R120, RZ ;  /* 0x000000785c7c723c */ /* 0x040fe800000418ff */
[----:B------:R-:W-:Y:S04]  /*4fd0*/  MUFU.EX2 R198, R198 ;  /* 0x000000c600c67308 */ /* 0x000fe80000000800 */
[C---:B------:R-:W-:Y:S04]  /*4fe0*/  HMMA.16816.F32.BF16 R108, R92.reuse, R104, RZ ;  /* 0x000000685c6c723c */ /* 0x040fe800000418ff */
[----:B------:R-:W4:Y:S04]  /*4ff0*/  MUFU.EX2 R199, R199 ;  /* 0x000000c700c77308 */ /* 0x000f280000000800 */
[----:B------:R-:W-:Y:S04]  /*5000*/  HMMA.16816.F32.BF16 R88, R92, R4, RZ ;  /* 0x000000045c58723c */ /* 0x000fe800000418ff */
[----:B------:R-:W-:Y:S03]  /*5010*/  MUFU.EX2 R227, R227 ;  /* 0x000000e300e37308 */ /* 0x000fe60000000800 */
[----:B-1----:R-:W-:Y:S01]  /*5020*/  F2FP.BF16.PACK_AB R4, R196, R193 ;  /* 0x000000c1c404723e */ /* 0x002fe200000010ff */
[----:B------:R-:W-:Y:S01]  /*5030*/  HMMA.16816.F32.BF16 R144, R56, R28, R144 ;  /* 0x0000001c3890723c */ /* 0x000fe20000041890 */
[----:B---3--:R-:W-:Y:S01]  /*5040*/  F2FP.BF16.PACK_AB R5, R197, R200 ;  /* 0x000000c8c505723e */ /* 0x008fe200000010ff */
[----:B------:R-:W-:-:S02]  /*5050*/  FADD.FTZ R193, R193, R186 ;  /* 0x000000bac1c17221 */ /* 0x000fc40000010000 */
[----:B------:R-:W-:Y:S02]  /*5060*/  FADD.FTZ R200, R200, R191 ;  /* 0x000000bfc8c87221 */ /* 0x000fe40000010000 */
[----:B------:R-:W-:Y:S02]  /*5070*/  FADD.FTZ R196, R196, R193 ;  /* 0x000000c1c4c47221 */ /* 0x000fe40000010000 */
[----:B------:R-:W-:Y:S01]  /*5080*/  HMMA.16816.F32.BF16 R128, R56, R24, R128 ;  /* 0x000000183880723c */ /* 0x000fe20000041880 */
[----:B------:R-:W-:-:S07]  /*5090*/  FADD.FTZ R197, R197, R200 ;  /* 0x000000c8c5c57221 */ /* 0x000fce0000010000 */
[C---:B------:R-:W-:Y:S08]  /*50a0*/  HMMA.16816.F32.BF16 R112, R56.reuse, R20, R112 ;  /* 0x000000143870723c */ /* 0x040ff00000041870 */
[C---:B------:R-:W-:Y:S08]  /*50b0*/  HMMA.16816.F32.BF16 R52, R56.reuse, R16, R52 ;  /* 0x000000103834723c */ /* 0x040ff00000041834 */
[C---:B------:R-:W-:Y:S08]  /*50c0*/  HMMA.16816.F32.BF16 R68, R56.reuse, R12, R68 ;  /* 0x0000000c3844723c */ /* 0x040ff00000041844 */
[C---:B--2---:R-:W-:Y:S08]  /*50d0*/  HMMA.16816.F32.BF16 R84, R56.reuse, R8, R84 ;  /* 0x000000083854723c */ /* 0x044ff00000041854 */
[C---:B------:R-:W-:Y:S08]  /*50e0*/  HMMA.16816.F32.BF16 R132, R56.reuse, R30, R132 ;  /* 0x0000001e3884723c */ /* 0x040ff00000041884 */
[C---:B------:R-:W-:Y:S08]  /*50f0*/  HMMA.16816.F32.BF16 R116, R56.reuse, R26, R116 ;  /* 0x0000001a3874723c */ /* 0x040ff00000041874 */
[C---:B------:R-:W-:Y:S08]  /*5100*/  HMMA.16816.F32.BF16 R100, R56.reuse, R22, R100 ;  /* 0x000000163864723c */ /* 0x040ff00000041864 */
[C---:B------:R-:W-:Y:S08]  /*5110*/  HMMA.16816.F32.BF16 R64, R56.reuse, R18, R64 ;  /* 0x000000123840723c */ /* 0x040ff00000041840 */
[C---:B------:R-:W-:Y:S08]  /*5120*/  HMMA.16816.F32.BF16 R80, R56.reuse, R14, R80 ;  /* 0x0000000e3850723c */ /* 0x040ff00000041850 */
[----:B------:R-:W-:Y:S08]  /*5130*/  HMMA.16816.F32.BF16 R96, R56, R10, R96 ;  /* 0x0000000a3860723c */ /* 0x000ff00000041860 */
[C---:B------:R-:W-:Y:S08]  /*5140*/  HMMA.16816.F32.BF16 R56, R92.reuse, R60, RZ ;  /* 0x0000003c5c38723c */ /* 0x040ff000000418ff */
[C---:B------:R-:W-:Y:S08]  /*5150*/  HMMA.16816.F32.BF16 R72, R92.reuse, R76, RZ ;  /* 0x0000004c5c48723c */ /* 0x040ff000000418ff */
[C---:B------:R-:W-:Y:S08]  /*5160*/  HMMA.16816.F32.BF16 R140, R92.reuse, R136, RZ ;  /* 0x000000885c8c723c */ /* 0x040ff000000418ff */
[C---:B------:R-:W-:Y:S08]  /*5170*/  HMMA.16816.F32.BF16 R136, R92.reuse, R138, RZ ;  /* 0x0000008a5c88723c */ /* 0x040ff000000418ff */
[C---:B------:R-:W-:Y:S08]  /*5180*/  HMMA.16816.F32.BF16 R120, R92.reuse, R122, RZ ;  /* 0x0000007a5c78723c */ /* 0x040ff000000418ff */
[C---:B------:R-:W-:Y:S08]  /*5190*/  HMMA.16816.F32.BF16 R104, R92.reuse, R106, RZ ;  /* 0x0000006a5c68723c */ /* 0x040ff000000418ff */
[C---:B------:R-:W-:Y:S08]  /*51a0*/  HMMA.16816.F32.BF16 R60, R92.reuse, R62, RZ ;  /* 0x0000003e5c3c723c */ /* 0x040ff000000418ff */
[C---:B------:R-:W-:Y:S08]  /*51b0*/  HMMA.16816.F32.BF16 R76, R92.reuse, R78, RZ ;  /* 0x0000004e5c4c723c */ /* 0x040ff000000418ff */
[----:B------:R-:W-:Y:S07]  /*51c0*/  HMMA.16816.F32.BF16 R92, R92, R6, RZ ;  /* 0x000000065c5c723c */ /* 0x000fee00000418ff */
[----:B------:R-:W-:Y:S01]  /*51d0*/  F2FP.BF16.PACK_AB R6, R194, R195 ;  /* 0x000000c3c206723e */ /* 0x000fe200000010ff */
[----:B------:R-:W-:Y:S01]  /*51e0*/  FADD.FTZ R195, R195, R196 ;  /* 0x000000c4c3c37221 */ /* 0x000fe20000010000 */
[----:B----4-:R-:W-:Y:S01]  /*51f0*/  F2FP.BF16.PACK_AB R7, R199, R198 ;  /* 0x000000c6c707723e */ /* 0x010fe200000010ff */
[----:B------:R-:W-:-:S02]  /*5200*/  FADD.FTZ R198, R198, R197 ;  /* 0x000000c5c6c67221 */ /* 0x000fc40000010000 */
[----:B------:R-:W-:Y:S02]  /*5210*/  FADD.FTZ R195, R194, R195 ;  /* 0x000000c3c2c37221 */ /* 0x000fe40000010000 */
[----:B------:R-:W-:Y:S02]  /*5220*/  FADD.FTZ R199, R199, R198 ;  /* 0x000000c6c7c77221 */ /* 0x000fe40000010000 */
[C---:B------:R-:W-:Y:S07]  /*5230*/  HMMA.16816.F32.BF16 R124, R4.reuse, R48, R124 ;  /* 0x00000030047c723c */ /* 0x040fee000004187c */
[--C-:B------:R-:W-:Y:S01]  /*5240*/  FFMA.FTZ R48, R182, c[0x0][0x2d0], -R201.reuse ;  /* 0x0000b400b6307a23 */ /* 0x100fe200000108c9 */
[C---:B------:R-:W-:Y:S05]  /*5250*/  HMMA.16816.F32.BF16 R108, R4.reuse, R44, R108 ;  /* 0x0000002c046c723c */ /* 0x040fea000004186c */
[----:B------:R-:W-:Y:S02]  /*5260*/  MUFU.EX2 R48, R48 ;  /* 0x0000003000307308 */ /* 0x000fe40000000800 */
[----:B------:R-:W-:Y:S01]  /*5270*/  FFMA.FTZ R45, R179, c[0x0][0x2d0], -R201 ;  /* 0x0000b400b32d7a23 */ /* 0x000fe200000108c9 */
[C---:B------:R-:W-:Y:S05]  /*5280*/  HMMA.16816.F32.BF16 R88, R4.reuse, R32, R88 ;  /* 0x000000200458723c */ /* 0x040fea0000041858 */
[----:B------:R-:W1:Y:S02]  /*5290*/  MUFU.EX2 R45, R45 ;  /* 0x0000002d002d7308 */ /* 0x000e640000000800 */
[--C-:B------:R-:W-:Y:S01]  /*52a0*/  FFMA.FTZ R32, R180, c[0x0][0x2d0], -R203.reuse ;  /* 0x0000b400b4207a23 */ /* 0x100fe200000108cb */
[----:B------:R-:W-:Y:S01]  /*52b0*/  HMMA.16816.F32.BF16 R56, R4, R40, R56 ;  /* 0x000000280438723c */ /* 0x000fe20000041838 */
[----:B------:R-:W-:-:S04]  /*52c0*/  FFMA.FTZ R33, R190, c[0x0][0x2d0], -R203 ;  /* 0x0000b400be217a23 */ /* 0x000fc800000108cb */
[----:B------:R-:W-:Y:S02]  /*52d0*/  MUFU.EX2 R32, R32 ;  /* 0x0000002000207308 */ /* 0x000fe40000000800 */
[--C-:B------:R-:W-:Y:S01]  /*52e0*/  FFMA.FTZ R40, R178, c[0x0][0x2d0], -R201.reuse ;  /* 0x0000b400b2287a23 */ /* 0x100fe200000108c9 */
[C---:B------:R-:W-:Y:S05]  /*52f0*/  HMMA.16816.F32.BF16 R72, R4.reuse, R36, R72 ;  /* 0x000000240448723c */ /* 0x040fea0000041848 */
[----:B------:R-:W2:Y:S02]  /*5300*/  MUFU.EX2 R33, R33 ;  /* 0x0000002100217308 */ /* 0x000ea40000000800 */
[----:B------:R-:W-:Y:S01]  /*5310*/  FFMA.FTZ R37, R177, c[0x0][0x2d0], -R201 ;  /* 0x0000b400b1257a23 */ /* 0x000fe200000108c9 */
[----:B------:R-:W-:Y:S01]  /*5320*/  HMMA.16816.F32.BF16 R140, R4, R148, R140 ;  /* 0x00000094048c723c */ /* 0x000fe2000004188c */
[----:B------:R-:W-:-:S04]  /*5330*/  FFMA.FTZ R36, R189, c[0x0][0x2d0], -R203 ;  /* 0x0000b400bd247a23 */ /* 0x000fc800000108cb */
[----:B------:R-:W-:Y:S03]  /*5340*/  MUFU.EX2 R40, R40 ;  /* 0x0000002800287308 */ /* 0x000fe60000000800 */
[C---:B------:R-:W-:Y:S05]  /*5350*/  HMMA.16816.F32.BF16 R136, R4.reuse, R150, R136 ;  /* 0x000000960488723c */ /* 0x040fea0000041888 */
[----:B------:R-:W3:Y:S03]  /*5360*/  MUFU.EX2 R37, R37 ;  /* 0x0000002500257308 */ /* 0x000ee60000000800 */
[C---:B------:R-:W-:Y:S05]  /*5370*/  HMMA.16816.F32.BF16 R120, R4.reuse, R50, R120 ;  /* 0x000000320478723c */ /* 0x040fea0000041878 */
[----:B------:R-:W4:Y:S03]  /*5380*/  MUFU.EX2 R36, R36 ;  /* 0x0000002400247308 */ /* 0x000f260000000800 */
[C---:B------:R-:W-:Y:S08]  /*5390*/  HMMA.16816.F32.BF16 R104, R4.reuse, R46, R104 ;  /* 0x0000002e0468723c */ /* 0x040ff00000041868 */
[C---:B------:R-:W-:Y:S08]  /*53a0*/  HMMA.16816.F32.BF16 R60, R4.reuse, R42, R60 ;  /* 0x0000002a043c723c */ /* 0x040ff0000004183c */
[C---:B------:R-:W-:Y:S08]  /*53b0*/  HMMA.16816.F32.BF16 R76, R4.reuse, R38, R76 ;  /* 0x00000026044c723c */ /* 0x040ff0000004184c */
[----:B------:R-:W-:Y:S07]  /*53c0*/  HMMA.16816.F32.BF16 R92, R4, R34, R92 ;  /* 0x00000022045c723c */ /* 0x000fee000004185c */
[----:B-1----:R-:W-:Y:S01]  /*53d0*/  F2FP.BF16.PACK_AB R4, R45, R48 ;  /* 0x000000302d04723e */ /* 0x002fe200000010ff */
[----:B------:R-:W-:Y:S01]  /*53e0*/  FADD.FTZ R48, R48, R195 ;  /* 0x000000c330307221 */ /* 0x000fe20000010000 */
[----:B--2---:R-:W-:Y:S01]  /*53f0*/  F2FP.BF16.PACK_AB R5, R33, R32 ;  /* 0x000000202105723e */ /* 0x004fe200000010ff */
[----:B------:R-:W-:Y:S01]  /*5400*/  FADD.FTZ R32, R32, R199 ;  /* 0x000000c720207221 */ /* 0x000fe20000010000 */
[----:B---3--:R-:W-:Y:S01]  /*5410*/  F2FP.BF16.PACK_AB R6, R37, R40 ;  /* 0x000000282506723e */ /* 0x008fe200000010ff */
[----:B------:R-:W-:Y:S01]  /*5420*/  FADD.FTZ R45, R45, R48 ;  /* 0x000000302d2d7221 */ /* 0x000fe20000010000 */
[----:B----4-:R-:W-:Y:S01]  /*5430*/  F2FP.BF16.PACK_AB R7, R227, R36 ;  /* 0x00000024e307723e */ /* 0x010fe200000010ff */
[----:B------:R-:W-:-:S02]  /*5440*/  FADD.FTZ R33, R33, R32 ;  /* 0x0000002021217221 */ /* 0x000fc40000010000 */
[----:B------:R-:W-:Y:S02]  /*5450*/  FADD.FTZ R40, R40, R45 ;  /* 0x0000002d28287221 */ /* 0x000fe40000010000 */
[----:B------:R-:W-:Y:S02]  /*5460*/  FADD.FTZ R36, R36, R33 ;  /* 0x0000002124247221 */ /* 0x000fe40000010000 */
[----:B------:R-:W-:Y:S01]  /*5470*/  HMMA.16816.F32.BF16 R140, R4, R28, R140 ;  /* 0x0000001c048c723c */ /* 0x000fe2000004188c */
[----:B------:R-:W-:Y:S02]  /*5480*/  FADD.FTZ R230, R37, R40 ;  /* 0x0000002825e67221 */ /* 0x000fe40000010000 */
[----:B------:R-:W-:-:S05]  /*5490*/  FADD.FTZ R227, R227, R36 ;  /* 0x00000024e3e37221 */ /* 0x000fca0000010000 */
[C---:B------:R-:W-:Y:S08]  /*54a0*/  HMMA.16816.F32.BF16 R136, R4.reuse, R30, R136 ;  /* 0x0000001e0488723c */ /* 0x040ff00000041888 */
        /* <DEDUP_REMOVED lines=9> */
[----:B------:R-:W-:Y:S01]  /*5540*/  HMMA.16816.F32.BF16 R92, R4, R10, R92 ;  /* 0x0000000a045c723c */ /* 0x000fe2000004185c */
[----:B------:R-:W-:Y:S07]  /*5550*/  @P0 BRA `(.L_x_176) ;  /* 0x0000015000000947 */ /* 0x000fee0003800000 */
[----:B------:R-:W-:Y:S01]  /*5560*/  ISETP.LT.AND P0, PT, RZ, UR4, PT ;  /* 0x00000004ff007c0c */ /* 0x000fe2000bf01270 */
[----:B------:R-:W-:-:S02]  /*5570*/  UIADD3 UR12, UR4, -0x1, URZ ;  /* 0xffffffff040c7890 */ /* 0x000fc4000fffe03f */
[----:B------:R-:W-:-:S10]  /*5580*/  ULDC UR10, c[0x0][0x32c] ;  /* 0x0000cb00000a7ab9 */ /* 0x000fd40000000800 */
[----:B------:R-:W-:Y:S05]  /*5590*/  @P0 BRA `(.L_x_177) ;  /* 0x0000008000000947 */ /* 0x000fea0003800000 */
[----:B------:R-:W-:Y:S02]  /*55a0*/  UISETP.NE.AND UP0, UPT, UR10, 0x1, UPT ;  /* 0x000000010a00788c */ /* 0x000fe4000bf05270 */
[----:B------:R-:W-:-:S03]  /*55b0*/  UIADD3 UR12, -UR4, URZ, URZ ;  /* 0x0000003f040c7290 */ /* 0x000fc6000fffe13f */
[----:B------:R-:W-:Y:S02]  /*55c0*/  ULDC.64 UR4, c[0x0][0x330] ;  /* 0x0000cc0000047ab9 */ /* 0x000fe40000000a00 */
[----:B------:R-:W-:-:S07]  /*55d0*/  UIMAD.WIDE.U32 UR14, UR12, UR4, URZ ;  /* 0x000000040c0e72a5 */ /* 0x000fce000f8e003f */
[----:B------:R-:W-:Y:S02]  /*55e0*/  @UP0 UMOV UR13, UR15 ;  /* 0x0000000f000d0c82 */ /* 0x000fe40008000000 */
[----:B------:R-:W-:-:S04]  /*55f0*/  @UP0 USHF.R.U32.HI UR12, URZ, UR5, UR13 ;  /* 0x000000053f0c0299 */ /* 0x000fc8000801160d */
[----:B------:R-:W-:Y:S01]  /*5600*/  ULOP3.LUT UR12, URZ, UR12, URZ, 0x33, !UPT ;  /* 0x0000000c3f0c7292 */ /* 0x000fe2000f8e333f */
[----:B------:R-:W-:Y:S05]  /*5610*/  BRA `(.L_x_178) ;  /* 0x0000005000007947 */ /* 0x000fea0003800000 */
.L_x_177:
[----:B------:R-:W-:Y:S02]  /*5620*/  UISETP.NE.AND UP0, UPT, UR10, 0x1, UPT ;  /* 0x000000010a00788c */ /* 0x000fe4000bf05270 */
[----:B------:R-:W-:Y:S02]  /*5630*/  ULDC.64 UR4, c[0x0][0x330] ;  /* 0x0000cc0000047ab9 */ /* 0x000fe40000000a00 */
[----:B------:R-:W-:-:S07]  /*5640*/  UIMAD.WIDE.U32 UR14, UR12, UR4, URZ ;  /* 0x000000040c0e72a5 */ /* 0x000fce000f8e003f */
[----:B------:R-:W-:Y:S02]  /*5650*/  @UP0 UMOV UR13, UR15 ;  /* 0x0000000f000d0c82 */ /* 0x000fe40008000000 */
[----:B------:R-:W-:Y:S02]  /*5660*/  @UP0 USHF.R.U32.HI UR12, URZ, UR5, UR13 ;  /* 0x000000053f0c0299 */ /* 0x000fe4000801160d */
.L_x_178:
[----:B------:R-:W-:Y:S02]  /*5670*/  ULDC UR4, c[0x0][0x32c] ;  /* 0x0000cb0000047ab9 */ /* 0x000fe40000000800 */
[----:B------:R-:W-:-:S04]  /*5680*/  UIMAD UR4, UR12, UR10, UR4 ;  /* 0x0000000a0c0472a4 */ /* 0x000fc8000f8e0204 */
[----:B------:R-:W-:-:S04]  /*5690*/  UISETP.LT.AND UP0, UPT, UR11, UR4, UPT ;  /* 0x000000040b00728c */ /* 0x000fc8000bf01270 */
[----:B------:R-:W-:-:S04]  /*56a0*/  USEL UR11, UR11, UR4, UP0 ;  /* 0x000000040b0b7287 */ /* 0x000fc80008000000 */
.L_x_176:
[----:B------:R-:W-:-:S04]  /*56b0*/  UIMAD.WIDE UR4, UR11, 0x2aaaaaab, URZ ;  /* 0x2aaaaaab0b0478a5 */ /* 0x000fc8000f8e023f */
[----:B------:R-:W-:-:S04]  /*56c0*/  USHF.R.U32.HI UR4, URZ, 0x1f, UR5 ;  /* 0x0000001f3f047899 */ /* 0x000fc80008011605 */
[----:B------:R-:W-:-:S04]  /*56d0*/  ULEA.HI.SX32 UR4, UR5, UR4, 0x1d ;  /* 0x0000000405047291 */ /* 0x000fc8000f8fea3f */
[----:B------:R-:W-:-:S04]  /*56e0*/  UISETP.LT.AND UP0, UPT, UR6, UR4, UPT ;  /* 0x000000040600728c */ /* 0x000fc8000bf01270 */
[----:B------:R-:W-:-:S06]  /*56f0*/  USEL UR4, UR6, UR4, !UP0 ;  /* 0x0000000406047287 */ /* 0x000fcc000c000000 */
[----:B------:R-:W-:-:S13]  /*5700*/  ISETP.GE.AND P0, PT, R233, UR4, PT ;  /* 0x00000004e9007c0c */ /* 0x000fda000bf06270 */
[----:B------:R-:W-:Y:S05]  /*5710*/  @!P0 BRA `(.L_x_179) ;  /* 0x000044e000008947 */ /* 0x000fea0003800000 */
[----:B------:R-:W-:Y:S01]  /*5720*/  IADD3 R242, P0, R234, 0x20, RZ ;  /* 0x00000020eaf27810 */ /* 0x000fe20007f1e0ff */
[----:B------:R-:W-:Y:S01]  /*5730*/  IMAD.MOV.U32 R150, RZ, RZ, R2 ;  /* 0x000000ffff967224 */ /* 0x000fe200078e0002 */
[----:B------:R-:W-:Y:S01]  /*5740*/  IADD3 R203, P1, R220, 0x20, RZ ;  /* 0x00000020dccb7810 */ /* 0x000fe20007f3e0ff */
[----:B------:R-:W-:Y:S01]  /*5750*/  IMAD.MOV.U32 R151, RZ, RZ, R3 ;  /* 0x000000ffff977224 */ /* 0x000fe200078e0003 */
[-C--:B------:R-:W-:Y:S01]  /*5760*/  IADD3.X R241, RZ, R237.reuse, RZ, P0, !PT ;  /* 0x000000edfff17210 */ /* 0x080fe200007fe4ff */
[----:B------:R-:W-:Y:S01]  /*5770*/  IMAD.MOV.U32 R148, RZ, RZ, R152 ;  /* 0x000000ffff947224 */ /* 0x000fe200078e0098 */
[----:B------:R-:W-:Y:S01]  /*5780*/  IADD3 R240, P2, R234, 0x40, RZ ;  /* 0x00000040eaf07810 */ /* 0x000fe20007f5e0ff */
[----:B------:R-:W-:Y:S01]  /*5790*/  IMAD.MOV.U32 R149, RZ, RZ, R0 ;  /* 0x000000ffff957224 */ /* 0x000fe200078e0000 */
[----:B------:R-:W-:Y:S01]  /*57a0*/  IADD3 R201, P0, R220, 0x40, RZ ;  /* 0x00000040dcc97810 */ /* 0x000fe20007f1e0ff */
[----:B------:R-:W-:Y:S01]  /*57b0*/  IMAD.X R202, RZ, RZ, R229, P1 ;  /* 0x000000ffffca7224 */ /* 0x000fe200008e06e5 */
[----:B------:R-:W-:-:S02]  /*57c0*/  IADD3.X R239, RZ, R237, RZ, P2, !PT ;  /* 0x000000edffef7210 */ /* 0x000fc400017fe4ff */
[----:B------:R-:W-:Y:S02]  /*57d0*/  IADD3.X R200, RZ, R229, RZ, P0, !PT ;  /* 0x000000e5ffc87210 */ /* 0x000fe400007fe4ff */
.L_x_198:
[----:B------:R-:W-:Y:S04]  /*57e0*/  DEPBAR.LE SB0, 0x0 ;  /* 0x000080000000791a */ /* 0x000fe80000000000 */
[----:B------:R-:W-:Y:S01]  /*57f0*/  BAR.SYNC.DEFER_BLOCKING 0x0 ;  /* 0x0000000000007b1d */ /* 0x000fe20000010000 */
[----:B------:R-:W-:Y:S05]  /*5800*/  ISETP.LT.AND P0, PT, R233, UR6, PT ;  /* 0x00000006e9007c0c */ /* 0x000fea000bf01270 */
[----:B------:R1:W2:Y:S04]  /*5810*/  LDSM.16.M88.4 R152, [R217+0x6080] ;  /* 0x00608000d998783b */ /* 0x0002a80000000200 */
[----:B------:R1:W3:Y:S04]  /*5820*/  LDSM.16.M88.4 R160, [R217+0x7080] ;  /* 0x00708000d9a0783b */ /* 0x0002e80000000200 */
[----:B------:R1:W4:Y:S04]  /*5830*/  LDSM.16.M88.4 R156, [R216+0x3c80] ;  /* 0x003c8000d89c783b */ /* 0x0003280000000200 */
[----:B------:R1:W1:Y:S04]  /*5840*/  LDSM.16.M88.4 R164, [R216+0x4080] ;  /* 0x00408000d8a4783b */ /* 0x0002680000000200 */
[----:B------:R1:W1:Y:S04]  /*5850*/  LDSM.16.M88.4 R168, [R216+0x4480] ;  /* 0x00448000d8a8783b */ /* 0x0002680000000200 */
[----:B------:R1:W1:Y:S04]  /*5860*/  LDSM.16.M88.4 R172, [R213+0x6080] ;  /* 0x00608000d5ac783b */ /* 0x0002680000000200 */
[----:B------:R1:W1:Y:S04]  /*5870*/  LDSM.16.M88.4 R180, [R213+0x7080] ;  /* 0x00708000d5b4783b */ /* 0x0002680000000200 */
[----:B------:R1:W1:Y:S04]  /*5880*/  LDSM.16.M88.4 R176, [R215] ;  /* 0x00000000d7b0783b */ /* 0x0002680000000200 */
[----:B------:R1:W1:Y:S04]  /*5890*/  LDSM.16.M88.4 R184, [R211] ;  /* 0x00000000d3b8783b */ /* 0x0002680000000200 */
[----:B------:R1:W1:Y:S01]  /*58a0*/  LDSM.16.M88.4 R188, [R210] ;  /* 0x00000000d2bc783b */ /* 0x0002620000000200 */
[----:B------:R-:W-:-:S05]  /*58b0*/  @P0 BRA `(.L_x_180) ;  /* 0x000002b000000947 */ /* 0x000fca0003800000 */
[----:B------:R-:W-:Y:S01]  /*58c0*/  SHF.R.S32.HI R3, RZ, 0x1f, R233 ;  /* 0x0000001fff037819 */ /* 0x000fe200000114e9 */
[----:B------:R-:W-:Y:S04]  /*58d0*/  IMAD.WIDE.U32 R4, R233, c[0x0][0x208], RZ ;  /* 0x00008200e9047a25 */ /* 0x000fe800078e00ff */
[----:B------:R-:W-:Y:S04]  /*58e0*/  IMAD R3, R3, c[0x0][0x208], RZ ;  /* 0x0000820003037a24 */ /* 0x000fe800078e02ff */
[----:B------:R-:W-:Y:S04]  /*58f0*/  IMAD R3, R233, c[0x0][0x20c], R3 ;  /* 0x00008300e9037a24 */ /* 0x000fe800078e0203 */
[----:B------:R-:W-:Y:S02]  /*5900*/  IMAD.IADD R3, R5, 0x1, R3 ;  /* 0x0000000105037824 */ /* 0x000fe400078e0203 */
[----:B------:R-:W-:Y:S04]  /*5910*/  IMAD.WIDE.U32 R4, R4, 0x30, RZ ;  /* 0x0000003004047825 */ /* 0x000fe800078e00ff */
[----:B------:R-:W-:Y:S01]  /*5920*/  IMAD R3, R3, 0x30, RZ ;  /* 0x0000003003037824 */ /* 0x000fe200078e02ff */
[-C--:B------:R-:W-:Y:S03]  /*5930*/  IADD3 R7, P0, R234, R4.reuse, RZ ;  /* 0x00000004ea077210 */ /* 0x080fe60007f1e0ff */
[----:B------:R-:W-:Y:S01]  /*5940*/  IMAD.IADD R0, R5, 0x1, R3 ;  /* 0x0000000105007824 */ /* 0x000fe200078e0203 */
[C---:B------:R-:W-:Y:S02]  /*5950*/  LEA R12, P2, R7.reuse, c[0x0][0x1f8], 0x1 ;  /* 0x00007e00070c7a11 */ /* 0x040fe400078408ff */
[-C--:B------:R-:W-:Y:S01]  /*5960*/  IADD3 R5, P1, R240, R4.reuse, RZ ;  /* 0x00000004f0057210 */ /* 0x080fe20007f3e0ff */
[----:B------:R-:W-:Y:S01]  /*5970*/  IMAD.X R2, R0, 0x1, R237, P0 ;  /* 0x0000000100027824 */ /* 0x000fe200000e06ed */
[-C--:B------:R-:W-:Y:S04]  /*5980*/  IADD3 R3, P0, R242, R4.reuse, RZ ;  /* 0x00000004f2037210 */ /* 0x080fe80007f1e0ff */
[----:B------:R-:W-:Y:S01]  /*5990*/  LEA.HI.X R13, R7, c[0x0][0x1fc], R2, 0x1, P2 ;  /* 0x00007f00070d7a11 */ /* 0x000fe200010f0c02 */
[C---:B------:R-:W-:Y:S01]  /*59a0*/  IMAD.X R2, R0.reuse, 0x1, R241, P0 ;  /* 0x0000000100027824 */ /* 0x040fe200000e06f1 */
[----:B------:R-:W-:Y:S02]  /*59b0*/  LEA R10, P2, R3, c[0x0][0x1f8], 0x1 ;  /* 0x00007e00030a7a11 */ /* 0x000fe400078408ff */
[----:B------:R-:W-:Y:S01]  /*59c0*/  @!P3 IADD3 R7, P0, R225, R4, RZ ;  /* 0x00000004e107b210 */ /* 0x000fe20007f1e0ff */
[----:B------:R-:W-:Y:S01]  /*59d0*/  @!PT LDS RZ, [RZ] ;  /* 0x00000000fffff984 */ /* 0x000fe20000000800 */
[----:B------:R-:W-:Y:S01]  /*59e0*/  @!PT LDS RZ, [RZ] ;  /* 0x00000000fffff984 */ /* 0x000fe20000000800 */
[----:B------:R-:W-:Y:S01]  /*59f0*/  @!PT LDS RZ, [RZ] ;  /* 0x00000000fffff984 */ /* 0x000fe20000000800 */
[----:B------:R4:W-:Y:S01]  /*5a00*/  LDGSTS.E.BYPASS.LTC128B.128 [R218+0x1880], [R12.64], !P6 ;  /* 0x018800000cda7fae */ /* 0x0009e2000f101d48 */
[----:B------:R-:W-:Y:S01]  /*5a10*/  LEA.HI.X R11, R3, c[0x0][0x1fc], R2, 0x1, P2 ;  /* 0x00007f00030b7a11 */ /* 0x000fe200010f0c02 */
[C---:B------:R-:W-:Y:S01]  /*5a20*/  IMAD.X R4, R0.reuse, 0x1, R239, P1 ;  /* 0x0000000100047824 */ /* 0x040fe200008e06ef */
[----:B------:R-:W-:Y:S01]  /*5a30*/  @!P3 IADD3 R2, P2, R7, R234, RZ ;  /* 0x000000ea0702b210 */ /* 0x000fe20007f5e0ff */
[----:B------:R-:W-:Y:S01]  /*5a40*/  @!P3 IMAD.X R0, R0, 0x1, R224, P0 ;  /* 0x000000010000b824 */ /* 0x000fe200000e06e0 */
[C---:B------:R-:W-:Y:S01]  /*5a50*/  LEA R8, P1, R5.reuse, c[0x0][0x1f8], 0x1 ;  /* 0x00007e0005087a11 */ /* 0x040fe200078208ff */
[----:B------:R4:W-:Y:S03]  /*5a60*/  LDGSTS.E.BYPASS.LTC128B.128 [R218+0x2480], [R10.64], !P5 ;  /* 0x024800000ada7fae */ /* 0x0009e6000e901d48 */
[----:B------:R-:W-:Y:S01]  /*5a70*/  LEA.HI.X R9, R5, c[0x0][0x1fc], R4, 0x1, P1 ;  /* 0x00007f0005097a11 */ /* 0x000fe200008f0c04 */
[----:B------:R-:W-:Y:S01]  /*5a80*/  @!P3 IMAD.X R5, R0, 0x1, R237, P2 ;  /* 0x000000010005b824 */ /* 0x000fe200010e06ed */
[C---:B------:R-:W-:Y:S02]  /*5a90*/  @!P3 IADD3 R3, P1, R7.reuse, R242, RZ ;  /* 0x000000f20703b210 */ /* 0x040fe40007f3e0ff */
[----:B------:R-:W-:Y:S01]  /*5aa0*/  @!P3 LEA R16, P2, R2, c[0x0][0x1f8], 0x1 ;  /* 0x00007e000210ba11 */ /* 0x000fe200078408ff */
[----:B------:R4:W-:Y:S01]  /*5ab0*/  LDGSTS.E.BYPASS.LTC128B.128 [R218+0x3080], [R8.64], !P4 ;  /* 0x0308000008da7fae */ /* 0x0009e2000e101d48 */
[----:B------:R-:W-:Y:S01]  /*5ac0*/  @!P3 IADD3 R7, P0, R7, R240, RZ ;  /* 0x000000f00707b210 */ /* 0x000fe20007f1e0ff */
[----:B------:R-:W-:Y:S01]  /*5ad0*/  @!P3 IMAD.X R4, R0, 0x1, R241, P1 ;  /* 0x000000010004b824 */ /* 0x000fe200008e06f1 */
[----:B------:R-:W-:Y:S02]  /*5ae0*/  @!P3 LEA.HI.X R17, R2, c[0x0][0x1fc], R5, 0x1, P2 ;  /* 0x00007f000211ba11 */ /* 0x000fe400010f0c05 */
[----:B------:R-:W-:Y:S01]  /*5af0*/  @!P3 LEA R14, P1, R3, c[0x0][0x1f8], 0x1 ;  /* 0x00007e00030eba11 */ /* 0x000fe200078208ff */
[----:B------:R-:W-:Y:S01]  /*5b00*/  @!P3 IMAD.X R0, R0, 0x1, R239, P0 ;  /* 0x000000010000b824 */ /* 0x000fe200000e06ef */
[----:B------:R-:W-:Y:S01]  /*5b10*/  @!P3 LEA R6, P0, R7, c[0x0][0x1f8], 0x1 ;  /* 0x00007e000706ba11 */ /* 0x000fe200078008ff */
[----:B------:R4:W-:Y:S01]  /*5b20*/  @!P3 LDGSTS.E.BYPASS.LTC128B.128 [R218+0x2080], [R16.64], !P6 ;  /* 0x0208000010dabfae */ /* 0x0009e2000f101d48 */
[----:B------:R-:W-:Y:S02]  /*5b30*/  @!P3 LEA.HI.X R15, R3, c[0x0][0x1fc], R4, 0x1, P1 ;  /* 0x00007f00030fba11 */ /* 0x000fe400008f0c04 */
[----:B------:R-:W-:Y:S03]  /*5b40*/  @!P3 LEA.HI.X R7, R7, c[0x0][0x1fc], R0, 0x1, P0 ;  /* 0x00007f000707ba11 */ /* 0x000fe600000f0c00 */
[----:B------:R4:W-:Y:S05]  /*5b50*/  @!P3 LDGSTS.E.BYPASS.LTC128B.128 [R218+0x2c80], [R14.64], !P5 ;  /* 0x02c800000edabfae */ /* 0x0009ea000e901d48 */
[----:B------:R4:W-:Y:S02]  /*5b60*/  @!P3 LDGSTS.E.BYPASS.LTC128B.128 [R218+0x3880], [R6.64], !P4 ;  /* 0x0388000006dabfae */ /* 0x0009e4000e101d48 */
.L_x_180:
[-C--:B--2-4-:R-:W-:Y:S01]  /*5b70*/  HMMA.16816.F32.BF16 R4, R152, R156.reuse, RZ ;  /* 0x0000009c9804723c */ /* 0x094fe200000418ff */
[----:B------:R-:W-:Y:S02]  /*5b80*/  LDSM.16.M88.4 R192, [R216+0x4880] ;  /* 0x00488000d8c0783b */ /* 0x000fe40000000200 */
[----:B------:R-:W-:Y:S05]  /*5b90*/  ISETP.GT.AND P0, PT, R233, UR6, PT ;  /* 0x00000006e9007c0c */ /* 0x000fea000bf04270 */
[C---:B---3--:R-:W-:Y:S01]  /*5ba0*/  HMMA.16816.F32.BF16 R8, R160.reuse, R156, RZ ;  /* 0x0000009ca008723c */ /* 0x048fe200000418ff */
[----:B------:R-:W0:Y:S07]  /*5bb0*/  LDGDEPBAR ;  /* 0x00000000000079af */ /* 0x000e2e0000000000 */
[-C--:B------:R-:W-:Y:S01]  /*5bc0*/  HMMA.16816.F32.BF16 R12, R160, R158.reuse, RZ ;  /* 0x0000009ea00c723c */ /* 0x080fe200000418ff */
[----:B------:R-:W-:Y:S07]  /*5bd0*/  LDSM.16.M88.4 R196, [R217+0x9080] ;  /* 0x00908000d9c4783b */ /* 0x000fee0000000200 */
[C---:B------:R-:W-:Y:S01]  /*5be0*/  HMMA.16816.F32.BF16 R16, R152.reuse, R158, RZ ;  /* 0x0000009e9810723c */ /* 0x040fe200000418ff */
[----:B------:R-:W2:Y:S07]  /*5bf0*/  LDSM.16.M88.4 R156, [R217+0x8080] ;  /* 0x00808000d99c783b */ /* 0x000eae0000000200 */
[-C--:B-1----:R-:W-:Y:S08]  /*5c00*/  HMMA.16816.F32.BF16 R20, R152, R164.reuse, RZ ;  /* 0x000000a49814723c */ /* 0x082ff000000418ff */
[C---:B------:R-:W-:Y:S08]  /*5c10*/  HMMA.16816.F32.BF16 R24, R160.reuse, R164, RZ ;  /* 0x000000a4a018723c */ /* 0x040ff000000418ff */
[-C--:B------:R-:W-:Y:S08]  /*5c20*/  HMMA.16816.F32.BF16 R28, R160, R166.reuse, RZ ;  /* 0x000000a6a01c723c */ /* 0x080ff000000418ff */
[C---:B------:R-:W-:Y:S01]  /*5c30*/  HMMA.16816.F32.BF16 R32, R152.reuse, R166, RZ ;  /* 0x000000a69820723c */ /* 0x040fe200000418ff */
[----:B------:R-:W1:Y:S07]  /*5c40*/  LDSM.16.M88.4 R164, [R216+0x4c80] ;  /* 0x004c8000d8a4783b */ /* 0x000e6e0000000200 */
[-C--:B------:R-:W-:Y:S08]  /*5c50*/  HMMA.16816.F32.BF16 R36, R152, R168.reuse, RZ ;  /* 0x000000a89824723c */ /* 0x080ff000000418ff */
[C---:B------:R-:W-:Y:S08]  /*5c60*/  HMMA.16816.F32.BF16 R40, R160.reuse, R168, RZ ;  /* 0x000000a8a028723c */ /* 0x040ff000000418ff */
[-C--:B------:R-:W-:Y:S01]  /*5c70*/  HMMA.16816.F32.BF16 R44, R160, R170.reuse, RZ ;  /* 0x000000aaa02c723c */ /* 0x080fe200000418ff */
[----:B------:R-:W-:Y:S07]  /*5c80*/  LDSM.16.M88.4 R160, [R213+0x8080] ;  /* 0x00808000d5a0783b */ /* 0x000fee0000000200 */
[----:B------:R-:W-:Y:S01]  /*5c90*/  HMMA.16816.F32.BF16 R48, R152, R170, RZ ;  /* 0x000000aa9830723c */ /* 0x000fe200000418ff */
[----:B------:R-:W3:Y:S07]  /*5ca0*/  LDSM.16.M88.4 R152, [R216+0x5080] ;  /* 0x00508000d898783b */ /* 0x000eee0000000200 */
[-C--:B------:R-:W-:Y:S01]  /*5cb0*/  HMMA.16816.F32.BF16 R4, R172, R176.reuse, R4 ;  /* 0x000000b0ac04723c */ /* 0x080fe20000041804 */
[----:B------:R-:W4:Y:S07]  /*5cc0*/  LDSM.16.M88.4 R168, [R209] ;  /* 0x00000000d1a8783b */ /* 0x000f2e0000000200 */
[C---:B------:R-:W-:Y:S08]  /*5cd0*/  HMMA.16816.F32.BF16 R8, R180.reuse, R176, R8 ;  /* 0x000000b0b408723c */ /* 0x040ff00000041808 */
[-C--:B------:R-:W-:Y:S08]  /*5ce0*/  HMMA.16816.F32.BF16 R12, R180, R178.reuse, R12 ;  /* 0x000000b2b40c723c */ /* 0x080ff0000004180c */
[C---:B------:R-:W-:Y:S01]  /*5cf0*/  HMMA.16816.F32.BF16 R16, R172.reuse, R178, R16 ;  /* 0x000000b2ac10723c */ /* 0x040fe20000041810 */
[----:B------:R-:W5:Y:S07]  /*5d00*/  LDSM.16.M88.4 R176, [R213+0x9080] ;  /* 0x00908000d5b0783b */ /* 0x000f6e0000000200 */
[-C--:B------:R-:W-:Y:S08]  /*5d10*/  HMMA.16816.F32.BF16 R20, R172, R184.reuse, R20 ;  /* 0x000000b8ac14723c */ /* 0x080ff00000041814 */
[C---:B------:R-:W-:Y:S08]  /*5d20*/  HMMA.16816.F32.BF16 R24, R180.reuse, R184, R24 ;  /* 0x000000b8b418723c */ /* 0x040ff00000041818 */
[-C--:B------:R-:W-:Y:S08]  /*5d30*/  HMMA.16816.F32.BF16 R28, R180, R186.reuse, R28 ;  /* 0x000000bab41c723c */ /* 0x080ff0000004181c */
[C---:B------:R-:W-:Y:S01]  /*5d40*/  HMMA.16816.F32.BF16 R32, R172.reuse, R186, R32 ;  /* 0x000000baac20723c */ /* 0x040fe20000041820 */
[----:B------:R-:W-:Y:S07]  /*5d50*/  LDSM.16.M88.4 R184, [R216+0x5480] ;  /* 0x00548000d8b8783b */ /* 0x000fee0000000200 */
[-C--:B------:R-:W-:Y:S08]  /*5d60*/  HMMA.16816.F32.BF16 R36, R172, R188.reuse, R36 ;  /* 0x000000bcac24723c */ /* 0x080ff00000041824 */
[C---:B------:R-:W-:Y:S08]  /*5d70*/  HMMA.16816.F32.BF16 R40, R180.reuse, R188, R40 ;  /* 0x000000bcb428723c */ /* 0x040ff00000041828 */
[-C--:B------:R-:W-:Y:S01]  /*5d80*/  HMMA.16816.F32.BF16 R44, R180, R190.reuse, R44 ;  /* 0x000000beb42c723c */ /* 0x080fe2000004182c */
[----:B------:R-:W-:Y:S07]  /*5d90*/  LDSM.16.M88.4 R180, [R207] ;  /* 0x00000000cfb4783b */ /* 0x000fee0000000200 */
[----:B------:R-:W-:Y:S01]  /*5da0*/  HMMA.16816.F32.BF16 R48, R172, R190, R48 ;  /* 0x000000beac30723c */ /* 0x000fe20000041830 */
[----:B------:R-:W1:Y:S08]  /*5db0*/  LDSM.16.M88.4 R172, [R208] ;  /* 0x00000000d0ac783b */ /* 0x000e700000000200 */
[----:B------:R-:W-:Y:S01]  /*5dc0*/  LDSM.16.M88.4 R188, [R216+0x5c80] ;  /* 0x005c8000d8bc783b */ /* 0x000fe20000000200 */
[-C--:B--2---:R-:W-:Y:S08]  /*5dd0*/  HMMA.16816.F32.BF16 R4, R156, R192.reuse, R4 ;  /* 0x000000c09c04723c */ /* 0x084ff00000041804 */
[C---:B------:R-:W-:Y:S08]  /*5de0*/  HMMA.16816.F32.BF16 R8, R196.reuse, R192, R8 ;  /* 0x000000c0c408723c */ /* 0x040ff00000041808 */
[-C--:B------:R-:W-:Y:S08]  /*5df0*/  HMMA.16816.F32.BF16 R12, R196, R194.reuse, R12 ;  /* 0x000000c2c40c723c */ /* 0x080ff0000004180c */
[C---:B------:R-:W-:Y:S01]  /*5e00*/  HMMA.16816.F32.BF16 R16, R156.reuse, R194, R16 ;  /* 0x000000c29c10723c */ /* 0x040fe20000041810 */
[----:B------:R-:W-:Y:S07]  /*5e10*/  LDSM.16.M88.4 R192, [R206] ;  /* 0x00000000cec0783b */ /* 0x000fee0000000200 */
[-C--:B-1----:R-:W-:Y:S08]  /*5e20*/  HMMA.16816.F32.BF16 R20, R156, R164.reuse, R20 ;  /* 0x000000a49c14723c */ /* 0x082ff00000041814 */
[C---:B------:R-:W-:Y:S08]  /*5e30*/  HMMA.16816.F32.BF16 R24, R196.reuse, R164, R24 ;  /* 0x000000a4c418723c */ /* 0x040ff00000041818 */
[-C--:B------:R-:W-:Y:S08]  /*5e40*/  HMMA.16816.F32.BF16 R28, R196, R166.reuse, R28 ;  /* 0x000000a6c41c723c */ /* 0x080ff0000004181c */
[C---:B------:R-:W-:Y:S01]  /*5e50*/  HMMA.16816.F32.BF16 R32, R156.reuse, R166, R32 ;  /* 0x000000a69c20723c */ /* 0x040fe20000041820 */
[----:B------:R-:W1:Y:S07]  /*5e60*/  LDSM.16.M88.4 R164, [R217+0xa080] ;  /* 0x00a08000d9a4783b */ /* 0x000e6e0000000200 */
[-C--:B---3--:R-:W-:Y:S08]  /*5e70*/  HMMA.16816.F32.BF16 R36, R156, R152.reuse, R36 ;  /* 0x000000989c24723c */ /* 0x088ff00000041824 */
[C---:B------:R-:W-:Y:S08]  /*5e80*/  HMMA.16816.F32.BF16 R40, R196.reuse, R152, R40 ;  /* 0x00000098c428723c */ /* 0x040ff00000041828 */
[-C--:B------:R-:W-:Y:S08]  /*5e90*/  HMMA.16816.F32.BF16 R44, R196, R154.reuse, R44 ;  /* 0x0000009ac42c723c */ /* 0x080ff0000004182c */
[----:B------:R-:W-:Y:S01]  /*5ea0*/  HMMA.16816.F32.BF16 R48, R156, R154, R48 ;  /* 0x0000009a9c30723c */ /* 0x000fe20000041830 */
[----:B------:R-:W2:Y:S07]  /*5eb0*/  LDSM.16.M88.4 R152, [R217+0xb080] ;  /* 0x00b08000d998783b */ /* 0x000eae0000000200 */
[-C--:B----4-:R-:W-:Y:S01]  /*5ec0*/  HMMA.16816.F32.BF16 R4, R160, R168.reuse, R4 ;  /* 0x000000a8a004723c */ /* 0x090fe20000041804 */
[----:B------:R-:W3:Y:S07]  /*5ed0*/  LDSM.16.M88.4 R156, [R216+0x5880] ;  /* 0x00588000d89c783b */ /* 0x000eee0000000200 */
[C---:B-----5:R-:W-:Y:S08]  /*5ee0*/  HMMA.16816.F32.BF16 R8, R176.reuse, R168, R8 ;  /* 0x000000a8b008723c */ /* 0x060ff00000041808 */
[-C--:B------:R-:W-:Y:S08]  /*5ef0*/  HMMA.16816.F32.BF16 R12, R176, R170.reuse, R12 ;  /* 0x000000aab00c723c */ /* 0x080ff0000004180c */
[C---:B------:R-:W-:Y:S01]  /*5f00*/  HMMA.16816.F32.BF16 R16, R160.reuse, R170, R16 ;  /* 0x000000aaa010723c */ /* 0x040fe20000041810 */
[----:B------:R-:W4:Y:S07]  /*5f10*/  LDSM.16.M88.4 R168, [R213+0xa080] ;  /* 0x00a08000d5a8783b */ /* 0x000f2e0000000200 */
[-C--:B------:R-:W-:Y:S08]  /*5f20*/  HMMA.16816.F32.BF16 R20, R160, R172.reuse, R20 ;  /* 0x000000aca014723c */ /* 0x080ff00000041814 */
[C---:B------:R-:W-:Y:S08]  /*5f30*/  HMMA.16816.F32.BF16 R24, R176.reuse, R172, R24 ;  /* 0x000000acb018723c */ /* 0x040ff00000041818 */
[-C--:B------:R-:W-:Y:S08]  /*5f40*/  HMMA.16816.F32.BF16 R28, R176, R174.reuse, R28 ;  /* 0x000000aeb01c723c */ /* 0x080ff0000004181c */
[C---:B------:R-:W-:Y:S08]  /*5f50*/  HMMA.16816.F32.BF16 R32, R160.reuse, R174, R32 ;  /* 0x000000aea020723c */ /* 0x040ff00000041820 */
[-C--:B------:R-:W-:Y:S08]  /*5f60*/  HMMA.16816.F32.BF16 R36, R160, R180.reuse, R36 ;  /* 0x000000b4a024723c */ /* 0x080ff00000041824 */
[C---:B------:R-:W-:Y:S08]  /*5f70*/  HMMA.16816.F32.BF16 R40, R176.reuse, R180, R40 ;  /* 0x000000b4b028723c */ /* 0x040ff00000041828 */
[-C--:B------:R-:W-:Y:S08]  /*5f80*/  HMMA.16816.F32.BF16 R44, R176, R182.reuse, R44 ;  /* 0x000000b6b02c723c */ /* 0x080ff0000004182c */
[----:B------:R-:W-:Y:S01]  /*5f90*/  HMMA.16816.F32.BF16 R48, R160, R182, R48 ;  /* 0x000000b6a030723c */ /* 0x000fe20000041830 */
[----:B------:R-:W5:Y:S07]  /*5fa0*/  LDSM.16.M88.4 R160, [R213+0xb080] ;  /* 0x00b08000d5a0783b */ /* 0x000f6e0000000200 */
[-C--:B-1----:R-:W-:Y:S08]  /*5fb0*/  HMMA.16816.F32.BF16 R4, R164, R184.reuse, R4 ;  /* 0x000000b8a404723c */ /* 0x082ff00000041804 */
[C---:B--2---:R-:W-:Y:S08]  /*5fc0*/  HMMA.16816.F32.BF16 R8, R152.reuse, R184, R8 ;  /* 0x000000b89808723c */ /* 0x044ff00000041808 */
[-C--:B------:R-:W-:Y:S08]  /*5fd0*/  HMMA.16816.F32.BF16 R12, R152, R186.reuse, R12 ;  /* 0x000000ba980c723c */ /* 0x080ff0000004180c */
[C---:B------:R-:W-:Y:S08]  /*5fe0*/  HMMA.16816.F32.BF16 R16, R164.reuse, R186, R16 ;  /* 0x000000baa410723c */ /* 0x040ff00000041810 */
[-C--:B---3--:R-:W-:Y:S08]  /*5ff0*/  HMMA.16816.F32.BF16 R20, R164, R156.reuse, R20 ;  /* 0x0000009ca414723c */ /* 0x088ff00000041814 */
[C---:B------:R-:W-:Y:S08]  /*6000*/  HMMA.16816.F32.BF16 R24, R152.reuse, R156, R24 ;  /* 0x0000009c9818723c */ /* 0x040ff00000041818 */
[-C--:B------:R-:W-:Y:S08]  /*6010*/  HMMA.16816.F32.BF16 R28, R152, R158.reuse, R28 ;  /* 0x0000009e981c723c */ /* 0x080ff0000004181c */
[C---:B------:R-:W-:Y:S01]  /*6020*/  HMMA.16816.F32.BF16 R32, R164.reuse, R158, R32 ;  /* 0x0000009ea420723c */ /* 0x040fe20000041820 */
[----:B------:R-:W-:Y:S07]  /*6030*/  LDSM.16.M88.4 R156, [R204] ;  /* 0x00000000cc9c783b */ /* 0x000fee0000000200 */
[-C--:B------:R-:W-:Y:S08]  /*6040*/  HMMA.16816.F32.BF16 R36, R164, R188.reuse, R36 ;  /* 0x000000bca424723c */ /* 0x080ff00000041824 */
[C---:B------:R-:W-:Y:S08]  /*6050*/  HMMA.16816.F32.BF16 R40, R152.reuse, R188, R40 ;  /* 0x000000bc9828723c */ /* 0x040ff00000041828 */
[-C--:B------:R-:W-:Y:S01]  /*6060*/  HMMA.16816.F32.BF16 R44, R152, R190.reuse, R44 ;  /* 0x000000be982c723c */ /* 0x080fe2000004182c */
[----:B------:R-:W1:Y:S01]  /*6070*/  LDSM.16.M88.4 R152, [R205] ;  /* 0x00000000cd98783b */ /* 0x000e620000000200 */
[----:B------:R-:W-:Y:S06]  /*6080*/  DEPBAR.LE SB0, 0x0 ;  /* 0x000080000000791a */ /* 0x000fec0000000000 */
[----:B------:R-:W-:Y:S01]  /*6090*/  HMMA.16816.F32.BF16 R48, R164, R190, R48 ;  /* 0x000000bea430723c */ /* 0x000fe20000041830 */
[----:B------:R-:W-:Y:S07]  /*60a0*/  BAR.SYNC.DEFER_BLOCKING 0x0 ;  /* 0x0000000000007b1d */ /* 0x000fee0000010000 */
[-C--:B----4-:R-:W-:Y:S08]  /*60b0*/  HMMA.16816.F32.BF16 R4, R168, R192.reuse, R4 ;  /* 0x000000c0a804723c */ /* 0x090ff00000041804 */
[C---:B-----5:R-:W-:Y:S08]  /*60c0*/  HMMA.16816.F32.BF16 R8, R160.reuse, R192, R8 ;  /* 0x000000c0a008723c */ /* 0x060ff00000041808 */
[-C--:B------:R-:W-:Y:S08]  /*60d0*/  HMMA.16816.F32.BF16 R12, R160, R194.reuse, R12 ;  /* 0x000000c2a00c723c */ /* 0x080ff0000004180c */
[C---:B------:R-:W-:Y:S04]  /*60e0*/  HMMA.16816.F32.BF16 R16, R168.reuse, R194, R16 ;  /* 0x000000c2a810723c */ /* 0x040fe80000041810 */
[----:B------:R-:W-:Y:S02]  /*60f0*/  FMUL.FTZ R246, R4, c[0x0][0x320] ;  /* 0x0000c80004f67a20 */ /* 0x000fe40000410000 */
[----:B------:R-:W-:Y:S02]  /*6100*/  FMUL.FTZ R248, R5, c[0x0][0x320] ;  /* 0x0000c80005f87a20 */ /* 0x000fe40000410000 */
[-C--:B-1----:R-:W-:Y:S02]  /*6110*/  HMMA.16816.F32.BF16 R20, R168, R152.reuse, R20 ;  /* 0x00000098a814723c */ /* 0x082fe40000041814 */
[----:B------:R-:W1:Y:S02]  /*6120*/  MUFU.TANH R246, R246 ;  /* 0x000000f600f67308 */ /* 0x000e640000002400 */
[----:B------:R-:W-:Y:S02]  /*6130*/  FMUL.FTZ R243, R6, c[0x0][0x320] ;  /* 0x0000c80006f37a20 */ /* 0x000fe40000410000 */
[----:B------:R-:W-:Y:S02]  /*6140*/  FMUL.FTZ R244, R7, c[0x0][0x320] ;  /* 0x0000c80007f47a20 */ /* 0x000fe40000410000 */
[C---:B------:R-:W-:Y:S04]  /*6150*/  HMMA.16816.F32.BF16 R24, R160.reuse, R152, R24 ;  /* 0x00000098a018723c */ /* 0x040fe80000041818 */
[----:B------:R-:W2:Y:S01]  /*6160*/  MUFU.TANH R248, R248 ;  /* 0x000000f800f87308 */ /* 0x000ea20000002400 */
[----:B------:R-:W-:Y:S02]  /*6170*/  FMUL.FTZ R0, R8, c[0x0][0x320] ;  /* 0x0000c80008007a20 */ /* 0x000fe40000410000 */
[----:B------:R-:W-:Y:S01]  /*6180*/  FMUL.FTZ R245, R9, c[0x0][0x320] ;  /* 0x0000c80009f57a20 */ /* 0x000fe20000410000 */
[-C--:B------:R-:W-:Y:S04]  /*6190*/  HMMA.16816.F32.BF16 R28, R160, R154.reuse, R28 ;  /* 0x0000009aa01c723c */ /* 0x080fe8000004181c */
[----:B------:R-:W-:Y:S02]  /*61a0*/  FMUL.FTZ R2, R10, c[0x0][0x320] ;  /* 0x0000c8000a027a20 */ /* 0x000fe40000410000 */
[----:B------:R-:W3:Y:S01]  /*61b0*/  MUFU.TANH R243, R243 ;  /* 0x000000f300f37308 */ /* 0x000ee20000002400 */
[----:B------:R-:W-:Y:S01]  /*61c0*/  FMUL.FTZ R3, R11, c[0x0][0x320] ;  /* 0x0000c8000b037a20 */ /* 0x000fe20000410000 */
[C---:B------:R-:W-:Y:S04]  /*61d0*/  HMMA.16816.F32.BF16 R32, R168.reuse, R154, R32 ;  /* 0x0000009aa820723c */ /* 0x040fe80000041820 */
[----:B------:R-:W-:Y:S02]  /*61e0*/  FMUL.FTZ R187, R22, c[0x0][0x320] ;  /* 0x0000c80016bb7a20 */ /* 0x000fe40000410000 */
[----:B------:R-:W-:Y:S02]  /*61f0*/  FMUL.FTZ R251, R12, c[0x0][0x320] ;  /* 0x0000c8000cfb7a20 */ /* 0x000fe40000410000 */
[----:B------:R4:W1:Y:S01]  /*6200*/  MUFU.TANH R22, R187 ;  /* 0x000000bb00167308 */ /* 0x0008620000002400 */
[-C--:B------:R-:W-:Y:S03]  /*6210*/  HMMA.16816.F32.BF16 R36, R168, R156.reuse, R36 ;  /* 0x0000009ca824723c */ /* 0x080fe60000041824 */
[----:B------:R-:W-:Y:S02]  /*6220*/  FMUL.FTZ R25, R25, c[0x0][0x320] ;  /* 0x0000c80019197a20 */ /* 0x000fe40000410000 */
[----:B------:R-:W-:Y:S02]  /*6230*/  FMUL.FTZ R252, R13, c[0x0][0x320] ;  /* 0x0000c8000dfc7a20 */ /* 0x000fe40000410000 */
[----:B------:R-:W-:Y:S01]  /*6240*/  FMUL.FTZ R247, R14, c[0x0][0x320] ;  /* 0x0000c8000ef77a20 */ /* 0x000fe20000410000 */
[C---:B------:R-:W-:Y:S01]  /*6250*/  HMMA.16816.F32.BF16 R40, R160.reuse, R156, R40 ;  /* 0x0000009ca028723c */ /* 0x040fe20000041828 */
[----:B------:R5:W1:Y:S03]  /*6260*/  MUFU.TANH R199, R25 ;  /* 0x0000001900c77308 */ /* 0x000a660000002400 */
[----:B------:R-:W-:Y:S02]  /*6270*/  FMUL.FTZ R249, R15, c[0x0][0x320] ;  /* 0x0000c8000ff97a20 */ /* 0x000fe40000410000 */
[----:B------:R-:W-:Y:S02]  /*6280*/  FMUL.FTZ R250, R16, c[0x0][0x320] ;  /* 0x0000c80010fa7a20 */ /* 0x000fe40000410000 */
[-C--:B------:R-:W-:Y:S03]  /*6290*/  HMMA.16816.F32.BF16 R44, R160, R158.reuse, R44 ;  /* 0x0000009ea02c723c */ /* 0x080fe6000004182c */
[----:B------:R-:W1:Y:S01]  /*62a0*/  MUFU.TANH R244, R244 ;  /* 0x000000f400f47308 */ /* 0x000e620000002400 */
[----:B------:R-:W-:Y:S02]  /*62b0*/  FMUL.FTZ R191, R17, c[0x0][0x320] ;  /* 0x0000c80011bf7a20 */ /* 0x000fe40000410000 */
[----:B------:R-:W-:Y:S02]  /*62c0*/  FMUL.FTZ R185, R18, c[0x0][0x320] ;  /* 0x0000c80012b97a20 */ /* 0x000fe40000410000 */
[----:B------:R-:W-:Y:S04]  /*62d0*/  HMMA.16816.F32.BF16 R48, R168, R158, R48 ;  /* 0x0000009ea830723c */ /* 0x000fe80000041830 */
[----:B------:R-:W-:Y:S01]  /*62e0*/  FMUL.FTZ R186, R19, c[0x0][0x320] ;  /* 0x0000c80013ba7a20 */ /* 0x000fe20000410000 */
[----:B------:R-:W1:Y:S01]  /*62f0*/  MUFU.TANH R0, R0 ;  /* 0x0000000000007308 */ /* 0x000e620000002400 */
[----:B------:R-:W-:Y:S02]  /*6300*/  FMUL.FTZ R195, R20, c[0x0][0x320] ;  /* 0x0000c80014c37a20 */ /* 0x000fe40000410000 */
[----:B------:R-:W-:Y:S04]  /*6310*/  FMUL.FTZ R194, R21, c[0x0][0x320] ;  /* 0x0000c80015c27a20 */ /* 0x000fe80000410000 */
[----:B------:R-:W-:Y:S02]  /*6320*/  FMUL.FTZ R21, R23, c[0x0][0x320] ;  /* 0x0000c80017157a20 */ /* 0x000fe40000410000 */
[----:B------:R-:W-:Y:S01]  /*6330*/  FMUL.FTZ R190, R24, c[0x0][0x320] ;  /* 0x0000c80018be7a20 */ /* 0x000fe20000410000 */
[----:B------:R-:W1:Y:S01]  /*6340*/  MUFU.TANH R245, R245 ;  /* 0x000000f500f57308 */ /* 0x000e620000002400 */
[----:B------:R-:W-:Y:S02]  /*6350*/  FMUL.FTZ R189, R26, c[0x0][0x320] ;  /* 0x0000c8001abd7a20 */ /* 0x000fe40000410000 */
[----:B----4-:R-:W-:Y:S02]  /*6360*/  FMUL.FTZ R187, R27, c[0x0][0x320] ;  /* 0x0000c8001bbb7a20 */ /* 0x010fe40000410000 */
[----:B------:R-:W-:Y:S02]  /*6370*/  FMUL.FTZ R19, R28, c[0x0][0x320] ;  /* 0x0000c8001c137a20 */ /* 0x000fe40000410000 */
[----:B------:R-:W-:Y:S02]  /*6380*/  FMUL.FTZ R23, R29, c[0x0][0x320] ;  /* 0x0000c8001d177a20 */ /* 0x000fe40000410000 */
[----:B------:R-:W-:Y:S01]  /*6390*/  FMUL.FTZ R18, R30, c[0x0][0x320] ;  /* 0x0000c8001e127a20 */ /* 0x000fe20000410000 */
[----:B------:R-:W4:Y:S01]  /*63a0*/  MUFU.TANH R2, R2 ;  /* 0x0000000200027308 */ /* 0x000f220000002400 */
[----:B------:R-:W-:Y:S02]  /*63b0*/  FMUL.FTZ R17, R31, c[0x0][0x320] ;  /* 0x0000c8001f117a20 */ /* 0x000fe40000410000 */
[----:B------:R-:W-:Y:S02]  /*63c0*/  FMUL.FTZ R165, R32, c[0x0][0x320] ;  /* 0x0000c80020a57a20 */ /* 0x000fe40000410000 */
[----:B------:R-:W-:Y:S02]  /*63d0*/  FMUL.FTZ R33, R33, c[0x0][0x320] ;  /* 0x0000c80021217a20 */ /* 0x000fe40000410000 */
[----:B------:R-:W-:Y:S02]  /*63e0*/  FMUL.FTZ R26, R34, c[0x0][0x320] ;  /* 0x0000c800221a7a20 */ /* 0x000fe40000410000 */
[----:B-----5:R-:W-:Y:S01]  /*63f0*/  FMUL.FTZ R25, R35, c[0x0][0x320] ;  /* 0x0000c80023197a20 */ /* 0x020fe20000410000 */
[----:B------:R-:W1:Y:S01]  /*6400*/  MUFU.TANH R3, R3 ;  /* 0x0000000300037308 */ /* 0x000e620000002400 */
        /* <DEDUP_REMOVED lines=18> */
[----:B------:R-:W-:Y:S09]  /*6530*/  FMUL.FTZ R50, R50, c[0x0][0x320] ;  /* 0x0000c80032327a20 */ /* 0x000ff20000410000 */
[----:B------:R-:W1:Y:S10]  /*6540*/  MUFU.TANH R249, R249 ;  /* 0x000000f900f97308 */ /* 0x000e740000002400 */
        /* <DEDUP_REMOVED lines=23> */
[----:B------:R1:W1:Y:S10]  /*66c0*/  MUFU.TANH R167, R41 ;  /* 0x0000002900a77308 */ /* 0x0002740000002400 */
        /* <DEDUP_REMOVED lines=9> */
[----:B------:R-:W1:Y:S01]  /*6760*/  MUFU.TANH R49, R49 ;  /* 0x0000003100317308 */ /* 0x000e620000002400 */
[----:B------:R-:W-:-:S05]  /*6770*/  @!P0 BRA `(.L_x_181) ;  /* 0x000002f000008947 */ /* 0x000fca0003800000 */
[----:B--234-:R-:W-:Y:S02]  /*6780*/  IADD3 R6, R233, -0x1, RZ ;  /* 0xffffffffe9067810 */ /* 0x01cfe40007ffe0ff */
[----:B------:R-:W-:Y:S02]  /*6790*/  IADD3 R4, -R238, 0x30, RZ ;  /* 0x00000030ee047810 */ /* 0x000fe40007ffe1ff */
[----:B------:R-:W-:Y:S01]  /*67a0*/  SHF.R.S32.HI R5, RZ, 0x1f, R6 ;  /* 0x0000001fff057819 */ /* 0x000fe20000011406 */
[----:B------:R-:W-:Y:S01]  /*67b0*/  IMAD.WIDE.U32 R14, R6, c[0x0][0x1e0], RZ ;  /* 0x00007800060e7a25 */ /* 0x000fe200078e00ff */
[----:B------:R-:W-:Y:S03]  /*67c0*/  ISETP.GE.AND P1, PT, R4, 0x1, PT ;  /* 0x000000010400780c */ /* 0x000fe60003f26270 */
[----:B------:R-:W-:Y:S04]  /*67d0*/  IMAD R5, R5, c[0x0][0x1e0], RZ ;  /* 0x0000780005057a24 */ /* 0x000fe800078e02ff */
[----:B------:R-:W-:Y:S04]  /*67e0*/  IMAD R5, R6, c[0x0][0x1e4], R5 ;  /* 0x0000790006057a24 */ /* 0x000fe800078e0205 */
[----:B------:R-:W-:Y:S02]  /*67f0*/  IMAD.IADD R5, R15, 0x1, R5 ;  /* 0x000000010f057824 */ /* 0x000fe400078e0205 */
[----:B------:R-:W-:Y:S04]  /*6800*/  IMAD.WIDE.U32 R14, R14, 0x30, RZ ;  /* 0x000000300e0e7825 */ /* 0x000fe800078e00ff */
[----:B------:R-:W-:Y:S01]  /*6810*/  IMAD R5, R5, 0x30, RZ ;  /* 0x0000003005057824 */ /* 0x000fe200078e02ff */
[-C--:B------:R-:W-:Y:S02]  /*6820*/  @P1 IADD3 R7, P0, R220, R14.reuse, RZ ;  /* 0x0000000edc071210 */ /* 0x080fe40007f1e0ff */
[-C--:B------:R-:W-:Y:S01]  /*6830*/  @P1 IADD3 R9, P2, R203, R14.reuse, RZ ;  /* 0x0000000ecb091210 */ /* 0x080fe20007f5e0ff */
[----:B------:R-:W-:Y:S04]  /*6840*/  IMAD.IADD R5, R15, 0x1, R5 ;  /* 0x000000010f057824 */ /* 0x000fe800078e0205 */
[----:B------:R-:W-:Y:S01]  /*6850*/  @P1 IMAD.X R6, R5, 0x1, R229, P0 ;  /* 0x0000000105061824 */ /* 0x000fe200000e06e5 */
[----:B------:R-:W-:Y:S01]  /*6860*/  @P1 LEA R12, P0, R7, c[0x0][0x1c8], 0x1 ;  /* 0x00007200070c1a11 */ /* 0x000fe200078008ff */
[----:B------:R-:W-:Y:S01]  /*6870*/  @P1 IMAD.X R8, R5, 0x1, R202, P2 ;  /* 0x0000000105081824 */ /* 0x000fe200010e06ca */
[----:B------:R-:W-:Y:S02]  /*6880*/  @P1 LEA R10, P2, R9, c[0x0][0x1c8], 0x1 ;  /* 0x00007200090a1a11 */ /* 0x000fe400078408ff */
[----:B------:R-:W-:Y:S02]  /*6890*/  @P1 LEA.HI.X R13, R7, c[0x0][0x1cc], R6, 0x1, P0 ;  /* 0x00007300070d1a11 */ /* 0x000fe400000f0c06 */
[----:B------:R-:W-:Y:S02]  /*68a0*/  ISETP.GE.AND P0, PT, R4, 0x21, PT ;  /* 0x000000210400780c */ /* 0x000fe40003f06270 */
[----:B------:R-:W-:Y:S01]  /*68b0*/  @P1 LEA.HI.X R11, R9, c[0x0][0x1cc], R8, 0x1, P2 ;  /* 0x00007300090b1a11 */ /* 0x000fe200010f0c08 */
[----:B------:R-:W-:Y:S01]  /*68c0*/  @!PT LDS RZ, [RZ] ;  /* 0x00000000fffff984 */ /* 0x000fe20000000800 */
[----:B------:R-:W-:Y:S01]  /*68d0*/  @!PT LDS RZ, [RZ] ;  /* 0x00000000fffff984 */ /* 0x000fe20000000800 */
[----:B------:R-:W-:Y:S01]  /*68e0*/  @!PT LDS RZ, [RZ] ;  /* 0x00000000fffff984 */ /* 0x000fe20000000800 */
[----:B------:R2:W-:Y:S01]  /*68f0*/  @P1 LDGSTS.E.BYPASS.LTC128B.128 [R218+0x3c80], [R12.64], !P6 ;  /* 0x03c800000cda1fae */ /* 0x0005e2000f101d48 */
[-C--:B------:R-:W-:Y:S04]  /*6900*/  @P1 IADD3 R7, P2, R201, R14.reuse, RZ ;  /* 0x0000000ec9071210 */ /* 0x080fe80007f5e0ff */
[----:B------:R2:W-:Y:S01]  /*6910*/  @P1 LDGSTS.E.BYPASS.LTC128B.128 [R218+0x4880], [R10.64], !P5 ;  /* 0x048800000ada1fae */ /* 0x0005e2000e901d48 */
[----:B------:R-:W-:Y:S01]  /*6920*/  @P1 IMAD.X R4, R5, 0x1, R200, P2 ;  /* 0x0000000105041824 */ /* 0x000fe200010e06c8 */
[C---:B------:R-:W-:Y:S04]  /*6930*/  @P1 LEA R8, P2, R7.reuse, c[0x0][0x1c8], 0x1 ;  /* 0x0000720007081a11 */ /* 0x040fe800078408ff */
[----:B------:R-:W-:Y:S02]  /*6940*/  @P1 LEA.HI.X R9, R7, c[0x0][0x1cc], R4, 0x1, P2 ;  /* 0x0000730007091a11 */ /* 0x000fe400010f0c04 */
[----:B------:R-:W-:Y:S03]  /*6950*/  @P0 IADD3 R4, P2, R222, R14, RZ ;  /* 0x0000000ede040210 */ /* 0x000fe60007f5e0ff */
[----:B------:R2:W-:Y:S02]  /*6960*/  @P1 LDGSTS.E.BYPASS.LTC128B.128 [R218+0x5480], [R8.64], !P4 ;  /* 0x0548000008da1fae */ /* 0x0005e4000e101d48 */
[----:B------:R-:W-:Y:S01]  /*6970*/  @P0 IMAD.X R5, R223, 0x1, R5, P2 ;  /* 0x00000001df050824 */ /* 0x000fe200010e0605 */
[C---:B------:R-:W-:Y:S05]  /*6980*/  @P0 IADD3 R7, P2, R4.reuse, R220, RZ ;  /* 0x000000dc04070210 */ /* 0x040fea0007f5e0ff */
[----:B------:R-:W-:Y:S01]  /*6990*/  @P0 IMAD.X R6, R5, 0x1, R229, P2 ;  /* 0x0000000105060824 */ /* 0x000fe200010e06e5 */
[C---:B------:R-:W-:Y:S04]  /*69a0*/  @P0 LEA R14, P2, R7.reuse, c[0x0][0x1c8], 0x1 ;  /* 0x00007200070e0a11 */ /* 0x040fe800078408ff */
[----:B------:R-:W-:Y:S02]  /*69b0*/  @P0 LEA.HI.X R15, R7, c[0x0][0x1cc], R6, 0x1, P2 ;  /* 0x00007300070f0a11 */ /* 0x000fe400010f0c06 */
[C---:B------:R-:W-:Y:S03]  /*69c0*/  @P0 IADD3 R7, P2, R4.reuse, R203, RZ ;  /* 0x000000cb04070210 */ /* 0x040fe60007f5e0ff */
[----:B------:R2:W-:Y:S02]  /*69d0*/  @P0 LDGSTS.E.BYPASS.LTC128B.128 [R218+0x4480], [R14.64], !P6 ;  /* 0x044800000eda0fae */ /* 0x0005e4000f101d48 */
[----:B------:R-:W-:Y:S01]  /*69e0*/  @P0 IMAD.X R6, R5, 0x1, R202, P2 ;  /* 0x0000000105060824 */ /* 0x000fe200010e06ca */
[C---:B------:R-:W-:Y:S04]  /*69f0*/  @P0 LEA R40, P2, R7.reuse, c[0x0][0x1c8], 0x1 ;  /* 0x0000720007280a11 */ /* 0x040fe800078408ff */
[----:B-1----:R-:W-:Y:S02]  /*6a00*/  @P0 LEA.HI.X R41, R7, c[0x0][0x1cc], R6, 0x1, P2 ;  /* 0x0000730007290a11 */ /* 0x002fe400010f0c06 */
[----:B------:R-:W-:Y:S03]  /*6a10*/  @P0 IADD3 R4, P2, R4, R201, RZ ;  /* 0x000000c904040210 */ /* 0x000fe60007f5e0ff */
[----:B------:R2:W-:Y:S02]  /*6a20*/  @P0 LDGSTS.E.BYPASS.LTC128B.128 [R218+0x5080], [R40.64], !P5 ;  /* 0x0508000028da0fae */ /* 0x0005e4000e901d48 */
[----:B------:R-:W-:Y:S01]  /*6a30*/  @P0 IMAD.X R5, R5, 0x1, R200, P2 ;  /* 0x0000000105050824 */ /* 0x000fe200010e06c8 */
[C---:B------:R-:W-:Y:S04]  /*6a40*/  @P0 LEA R6, P2, R4.reuse, c[0x0][0x1c8], 0x1 ;  /* 0x0000720004060a11 */ /* 0x040fe800078408ff */
[----:B------:R-:W-:Y:S05]  /*6a50*/  @P0 LEA.HI.X R7, R4, c[0x0][0x1cc], R5, 0x1, P2 ;  /* 0x0000730004070a11 */ /* 0x000fea00010f0c05 */
[----:B------:R2:W-:Y:S04]  /*6a60*/  @P0 LDGSTS.E.BYPASS.LTC128B.128 [R218+0x5c80], [R6.64], !P4 ;  /* 0x05c8000006da0fae */ /* 0x0005e8000e101d48 */
.L_x_181:
[----:B--234-:R-:W-:Y:S01]  /*6a70*/  PLOP3.LUT P1, PT, PT, PT, UP2, 0x80, 0x0 ;  /* 0x000000000000781c */ /* 0x01cfe20003f2f028 */
[----:B------:R-:W0:Y:S01]  /*6a80*/  LDGDEPBAR ;  /* 0x00000000000079af */ /* 0x000e220000000000 */
[----:B------:R-:W-:Y:S01]  /*6a90*/  PLOP3.LUT P0, PT, PT, PT, UP2, 0x80, 0x0 ;  /* 0x000000000000781c */ /* 0x000fe20003f0f028 */
[----:B------:R-:W-:Y:S02]  /*6aa0*/  IMAD.MOV.U32 R10, RZ, RZ, R219 ;  /* 0x000000ffff0a7224 */ /* 0x000fe400078e00db */
[----:B------:R-:W-:Y:S05]  /*6ab0*/  IMAD R9, R233, -0x30, RZ ;  /* 0xffffffd0e9097824 */ /* 0x000fea00078e02ff */
[----:B------:R-:W-:Y:S03]  /*6ac0*/  IADD3 R5, -R226, 0x1, R9 ;  /* 0x00000001e2057810 */ /* 0x000fe60007ffe109 */
[----:B------:R-:W-:Y:S01]  /*6ad0*/  @P1 IMAD.HI.U32 R4, R219, c[0x0][0x2c8], RZ ;  /* 0x0000b200db041a27 */ /* 0x000fe200078e00ff */
[----:B------:R-:W-:Y:S04]  /*6ae0*/  IADD3 R5, R5, c[0x0][0x1d0], RZ ;  /* 0x0000740005057a10 */ /* 0x000fe80007ffe0ff */
[----:B------:R-:W-:Y:S02]  /*6af0*/  @P0 SHF.R.U32.HI R10, RZ, c[0x0][0x2cc], R4 ;  /* 0x0000b300ff0a0a19 */ /* 0x000fe40000011604 */
[----:B------:R-:W-:Y:S02]  /*6b00*/  PLOP3.LUT P0, PT, PT, PT, UP1, 0x40, 0x0 ;  /* 0x000000000000781c */ /* 0x000fe40003f0e818 */
[----:B------:R-:W-:Y:S01]  /*6b10*/  IADD3 R5, R5, -c[0x0][0x168], RZ ;  /* 0x80005a0005057a10 */ /* 0x000fe20007ffe0ff */
[----:B------:R-:W2:Y:S03]  /*6b20*/  SHFL.IDX PT, R4, R10, RZ, 0x1c1f ;  /* 0x001c1fff0a047589 */ /* 0x000ea600000e0000 */
[C---:B------:R-:W-:Y:S02]  /*6b30*/  IADD3 R8, R5.reuse, c[0x0][0x328], RZ ;  /* 0x0000ca0005087a10 */ /* 0x040fe40007ffe0ff */
[----:B------:R-:W-:Y:S03]  /*6b40*/  IADD3 R5, R5, UR7, RZ ;  /* 0x0000000705057c10 */ /* 0x000fe6000fffe0ff */
[----:B--2---:R-:W-:Y:S02]  /*6b50*/  IMAD.IADD R7, R8, 0x1, R4 ;  /* 0x0000000108077824 */ /* 0x004fe400078e0204 */
[----:B------:R-:W-:Y:S01]  /*6b60*/  IMAD.IADD R6, R4, 0x1, R5 ;  /* 0x0000000104067824 */ /* 0x000fe200078e0205 */
[----:B------:R-:W-:-:S05]  /*6b70*/  @P0 BRA `(.L_x_182) ;  /* 0x0000019000000947 */ /* 0x000fca0003800000 */
[----:B------:R-:W-:Y:S01]  /*6b80*/  IADD3 R4, R4, c[0x0][0x1d0], RZ ;  /* 0x0000740004047a10 */ /* 0x000fe20007ffe0ff */
[----:B------:R-:W-:Y:S03]  /*6b90*/  BSSY B0, `(.L_x_183) ;  /* 0x0000012000007945 */ /* 0x000fe60003800000 */
[----:B------:R-:W-:Y:S04]  /*6ba0*/  IADD3 R11, R4, -c[0x0][0x168], RZ ;  /* 0x80005a00040b7a10 */ /* 0x000fe80007ffe0ff */
[----:B------:R-:W-:Y:S11]  /*6bb0*/  ISETP.GT.AND P0, PT, R11, -0x1, PT ;  /* 0xffffffff0b00780c */ /* 0x000ff60003f04270 */
[----:B------:R-:W-:Y:S02]  /*6bc0*/  @!UPT UIADD3 URZ, URZ, URZ, URZ ;  /* 0x0000003f3f3ff290 */ /* 0x000fe4000fffe03f */
[----:B------:R-:W-:-:S05]  /*6bd0*/  @P0 BRA `(.L_x_184) ;  /* 0x0000008000000947 */ /* 0x000fca0003800000 */
[----:B------:R-:W-:Y:S01]  /*6be0*/  LOP3.LUT R11, RZ, R11, RZ, 0x33, !PT ;  /* 0x0000000bff0b7212 */ /* 0x000fe200078e33ff */
[----:B------:R-:W-:Y:S05]  /*6bf0*/  IMAD.MOV.U32 R4, RZ, RZ, c[0x0][0x32c] ;  /* 0x0000cb00ff047624 */ /* 0x000fea00078e00ff */
[----:B------:R-:W-:Y:S11]  /*6c00*/  ISETP.NE.AND P0, PT, R4, 0x1, PT ;  /* 0x000000010400780c */ /* 0x000ff60003f05270 */
[----:B------:R-:W-:Y:S02]  /*6c10*/  @!UPT UIADD3 URZ, URZ, URZ, URZ ;  /* 0x0000003f3f3ff290 */ /* 0x000fe4000fffe03f */
[----:B------:R-:W-:Y:S05]  /*6c20*/  @P0 IMAD.HI.U32 R4, R11, c[0x0][0x330], RZ ;  /* 0x0000cc000b040a27 */ /* 0x000fea00078e00ff */
[----:B------:R-:W-:Y:S04]  /*6c30*/  @P0 SHF.R.U32.HI R11, RZ, c[0x0][0x334], R4 ;  /* 0x0000cd00ff0b0a19 */ /* 0x000fe80000011604 */
[----:B------:R-:W-:Y:S01]  /*6c40*/  LOP3.LUT R11, RZ, R11, RZ, 0x33, !PT ;  /* 0x0000000bff0b7212 */ /* 0x000fe200078e33ff */
[----:B------:R-:W-:-:S05]  /*6c50*/  BRA `(.L_x_185) ;  /* 0x0000005000007947 */ /* 0x000fca0003800000 */
.L_x_184:
[----:B------:R-:W-:Y:S04]  /*6c60*/  MOV R4, c[0x0][0x32c] ;  /* 0x0000cb0000047a02 */ /* 0x000fe80000000f00 */
[----:B------:R-:W-:Y:S11]  /*6c70*/  ISETP.NE.AND P0, PT, R4, 0x1, PT ;  /* 0x000000010400780c */ /* 0x000ff60003f05270 */
[----:B------:R-:W-:Y:S02]  /*6c80*/  @!UPT UIADD3 URZ, URZ, URZ, URZ ;  /* 0x0000003f3f3ff290 */ /* 0x000fe4000fffe03f */
[----:B------:R-:W-:Y:S05]  /*6c90*/  @P0 IMAD.HI.U32 R4, R11, c[0x0][0x330], RZ ;  /* 0x0000cc000b040a27 */ /* 0x000fea00078e00ff */
[----:B------:R-:W-:Y:S02]  /*6ca0*/  @P0 SHF.R.U32.HI R11, RZ, c[0x0][0x334], R4 ;  /* 0x0000cd00ff0b0a19 */ /* 0x000fe40000011604 */
.L_x_185:
[----:B------:R-:W-:Y:S05]  /*6cb0*/  BSYNC B0 ;  /* 0x0000000000007941 */ /* 0x000fea0003800000 */
.L_x_183:
[----:B------:R-:W-:Y:S04]  /*6cc0*/  IMAD.IADD R4, R9, 0x1, -R226 ;  /* 0x0000000109047824 */ /* 0x000fe800078e0ae2 */
[----:B------:R-:W-:Y:S05]  /*6cd0*/  IMAD R11, R11, c[0x0][0x32c], R4 ;  /* 0x0000cb000b0b7a24 */ /* 0x000fea00078e0204 */
[----:B------:R-:W-:Y:S02]  /*6ce0*/  IADD3 R4, R11, c[0x0][0x32c], RZ ;  /* 0x0000cb000b047a10 */ /* 0x000fe40007ffe0ff */
[----:B------:R-:W-:Y:S02]  /*6cf0*/  IMNMX R6, R6, R11, !PT ;  /* 0x0000000b06067217 */ /* 0x000fe40007800200 */
[----:B------:R-:W-:Y:S02]  /*6d00*/  IMNMX R7, R7, R4, PT ;  /* 0x0000000407077217 */ /* 0x000fe40003800200 */
.L_x_182:
[C---:B------:R-:W-:Y:S02]  /*6d10*/  ISETP.GE.AND P0, PT, R9.reuse, 0x1, PT ;  /* 0x000000010900780c */ /* 0x040fe40003f06270 */
[----:B------:R-:W-:Y:S02]  /*6d20*/  ISETP.GE.AND P1, PT, R9, 0x2, PT ;  /* 0x000000020900780c */ /* 0x000fe40003f26270 */
[----:B------:R-:W-:Y:S02]  /*6d30*/  P2R R48, PR, RZ, 0x1 ;  /* 0x00000001ff307803 */ /* 0x000fe40000000000 */
[----:B------:R-:W-:Y:S02]  /*6d40*/  ISETP.GT.AND P0, PT, R6, RZ, !P0 ;  /* 0x000000ff0600720c */ /* 0x000fe40004704270 */
[----:B------:R-:W-:Y:S02]  /*6d50*/  P2R R12, PR, RZ, 0x2 ;  /* 0x00000002ff0c7803 */ /* 0x000fe40000000000 */
[----:B------:R-:W-:Y:S04]  /*6d60*/  ISETP.LT.OR P0, PT, R7, 0x1, P0 ;  /* 0x000000010700780c */ /* 0x000fe80000701670 */
[----:B-1----:R-:W-:Y:S02]  /*6d70*/  FSEL R20, R246, -INF , !P0 ;  /* 0xff800000f6147808 */ /* 0x002fe40004000000 */
[----:B------:R-:W-:Y:S02]  /*6d80*/  ISETP.GT.AND P0, PT, R6, 0x1, !P1 ;  /* 0x000000010600780c */ /* 0x000fe40004f04270 */
[----:B------:R-:W-:Y:S02]  /*6d90*/  ISETP.GE.AND P1, PT, R9, 0x9, PT ;  /* 0x000000090900780c */ /* 0x000fe40003f26270 */
[----:B------:R-:W-:Y:S02]  /*6da0*/  ISETP.LT.OR P0, PT, R7, 0x2, P0 ;  /* 0x000000020700780c */ /* 0x000fe40000701670 */
[----:B------:R-:W-:Y:S02]  /*6db0*/  P2R R47, PR, RZ, 0x2 ;  /* 0x00000002ff2f7803 */ /* 0x000fe40000000000 */
[----:B------:R-:W-:Y:S02]  /*6dc0*/  FSEL R16, R248, -INF , !P0 ;  /* 0xff800000f8107808 */ /* 0x000fe40004000000 */
[----:B------:R-:W-:Y:S02]  /*6dd0*/  ISETP.GT.AND P0, PT, R6, 0x8, !P1 ;  /* 0x000000080600780c */ /* 0x000fe40004f04270 */
[----:B------:R-:W-:Y:S02]  /*6de0*/  ISETP.GE.AND P1, PT, R9, 0xa, PT ;  /* 0x0000000a0900780c */ /* 0x000fe40003f26270 */
[----:B------:R-:W-:Y:S02]  /*6df0*/  ISETP.LT.OR P0, PT, R7, 0x9, P0 ;  /* 0x000000090700780c */ /* 0x000fe40000701670 */
[----:B------:R-:W-:Y:S02]  /*6e00*/  P2R R45, PR, RZ, 0x2 ;  /* 0x00000002ff2d7803 */ /* 0x000fe40000000000 */
[----:B------:R-:W-:Y:S02]  /*6e10*/  FSEL R14, R250, -INF , !P0 ;  /* 0xff800000fa0e7808 */ /* 0x000fe40004000000 */
[C---:B------:R-:W-:Y:S02]  /*6e20*/  ISETP.GT.AND P0, PT, R6.reuse, 0x9, !P1 ;  /* 0x000000090600780c */ /* 0x040fe40004f04270 */
        /* <DEDUP_REMOVED lines=31> */
[----:B------:R-:W-:Y:S04]  /*7020*/  ISETP.LT.OR P0, PT, R7, 0x22, P0 ;  /* 0x000000220700780c */ /* 0x000fe80000701670 */
[----:B------:R-:W-:Y:S02]  /*7030*/  FSEL R250, R177, -INF , !P0 ;  /* 0xff800000b1fa7808 */ /* 0x000fe40004000000 */
[C---:B------:R-:W-:Y:S04]  /*7040*/  ISETP.GT.AND P0, PT, R6.reuse, 0x28, !P1 ;  /* 0x000000280600780c */ /* 0x040fe80004f04270 */
[----:B------:R-:W-:Y:S04]  /*7050*/  ISETP.LT.OR P0, PT, R7, 0x29, P0 ;  /* 0x000000290700780c */ /* 0x000fe80000701670 */
[----:B------:R-:W-:Y:S02]  /*7060*/  FSEL R174, R169, -INF , !P0 ;  /* 0xff800000a9ae7808 */ /* 0x000fe40004000000 */
[----:B------:R-:W-:Y:S04]  /*7070*/  ISETP.GE.AND P0, PT, R9, 0x2a, PT ;  /* 0x0000002a0900780c */ /* 0x000fe80003f06270 */
[----:B------:R-:W-:Y:S02]  /*7080*/  ISETP.GT.AND P2, PT, R6, 0x29, !P0 ;  /* 0x000000290600780c */ /* 0x000fe40004744270 */
[----:B------:R-:W1:Y:S02]  /*7090*/  SHFL.IDX PT, R6, R10, 0x1, 0x1c1f ;  /* 0x003c1f000a067f89 */ /* 0x000e6400000e0000 */
[----:B------:R-:W-:Y:S04]  /*70a0*/  ISETP.LT.OR P2, PT, R7, 0x2a, P2 ;  /* 0x0000002a0700780c */ /* 0x000fe80001741670 */
[----:B------:R-:W-:Y:S02]  /*70b0*/  FSEL R172, R46, -INF , !P2 ;  /* 0xff8000002eac7808 */ /* 0x000fe40005000000 */
[----:B------:R-:W-:Y:S01]  /*70c0*/  PLOP3.LUT P2, PT, PT, PT, UP1, 0x40, 0x0 ;  /* 0x000000000000781c */ /* 0x000fe20003f4e818 */
[--C-:B-1----:R-:W-:Y:S02]  /*70d0*/  IMAD.IADD R11, R8, 0x1, R6.reuse ;  /* 0x00000001080b7824 */ /* 0x102fe400078e0206 */
[----:B------:R-:W-:Y:S10]  /*70e0*/  IMAD.IADD R7, R5, 0x1, R6 ;  /* 0x0000000105077824 */ /* 0x000ff400078e0206 */
        /* <DEDUP_REMOVED lines=15> */
.L_x_188:
[----:B------:R-:W-:Y:S04]  /*71e0*/  MOV R6, c[0x0][0x32c] ;  /* 0x0000cb0000067a02 */ /* 0x000fe80000000f00 */
[----:B------:R-:W-:Y:S11]  /*71f0*/  ISETP.NE.AND P2, PT, R6, 0x1, PT ;  /* 0x000000010600780c */ /* 0x000ff60003f45270 */
[----:B------:R-:W-:Y:S02]  /*7200*/  @!UPT UIADD3 URZ, URZ, URZ, URZ ;  /* 0x0000003f3f3ff290 */ /* 0x000fe4000fffe03f */
[----:B------:R-:W-:Y:S05]  /*7210*/  @P2 IMAD.HI.U32 R6, R13, c[0x0][0x330], RZ ;  /* 0x0000cc000d062a27 */ /* 0x000fea00078e00ff */
[----:B------:R-:W-:Y:S02]  /*7220*/  @P2 SHF.R.U32.HI R13, RZ, c[0x0][0x334], R6 ;  /* 0x0000cd00ff0d2a19 */ /* 0x000fe40000011606 */
.L_x_189:
[----:B------:R-:W-:Y:S05]  /*7230*/  BSYNC B0 ;  /* 0x0000000000007941 */ /* 0x000fea0003800000 */
.L_x_187:
[----:B------:R-:W-:Y:S04]  /*7240*/  IMAD.IADD R6, R9, 0x1, -R226 ;  /* 0x0000000109067824 */ /* 0x000fe800078e0ae2 */
[----:B------:R-:W-:Y:S05]  /*7250*/  IMAD R6, R13, c[0x0][0x32c], R6 ;  /* 0x0000cb000d067a24 */ /* 0x000fea00078e0206 */
[----:B------:R-:W-:Y:S02]  /*7260*/  IADD3 R24, R6, c[0x0][0x32c], RZ ;  /* 0x0000cb0006187a10 */ /* 0x000fe40007ffe0ff */
[----:B------:R-:W-:Y:S02]  /*7270*/  IMNMX R7, R7, R6, !PT ;  /* 0x0000000607077217 */ /* 0x000fe40007800200 */
[----:B------:R-:W-:Y:S02]  /*7280*/  IMNMX R11, R11, R24, PT ;  /* 0x000000180b0b7217 */ /* 0x000fe40003800200 */
.L_x_186:
[----:B------:R-:W-:Y:S04]  /*7290*/  ISETP.NE.AND P2, PT, R12, RZ, PT ;  /* 0x000000ff0c00720c */ /* 0x000fe80003f45270 */
[----:B------:R-:W-:Y:S04]  /*72a0*/  ISETP.GT.AND P2, PT, R7, 0x1, !P2 ;  /* 0x000000010700780c */ /* 0x000fe80005744270 */
[----:B------:R-:W-:Y:S04]  /*72b0*/  ISETP.LT.OR P2, PT, R11, 0x2, P2 ;  /* 0x000000020b00780c */ /* 0x000fe80001741670 */
[----:B------:R-:W-:Y:S02]  /*72c0*/  FSEL R24, R244, -INF , !P2 ;  /* 0xff800000f4187808 */ /* 0x000fe40005000000 */
        /* <DEDUP_REMOVED lines=32> */
[----:B------:R-:W-:Y:S04]  /*74d0*/  ISETP.GT.AND P2, PT, R7, 0x28, !P1 ;  /* 0x000000280700780c */ /* 0x000fe80004f44270 */
[----:B------:R-:W-:Y:S04]  /*74e0*/  ISETP.LT.OR P2, PT, R11, 0x29, P2 ;  /* 0x000000290b00780c */ /* 0x000fe80001741670 */
[----:B------:R-:W-:Y:S02]  /*74f0*/  FSEL R170, R170, -INF , !P2 ;  /* 0xff800000aaaa7808 */ /* 0x000fe40005000000 */
[----:B------:R-:W-:Y:S04]  /*7500*/  ISETP.NE.AND P2, PT, R48, RZ, PT ;  /* 0x000000ff3000720c */ /* 0x000fe80003f45270 */
[----:B------:R-:W-:Y:S04]  /*7510*/  ISETP.GT.AND P2, PT, R7, RZ, !P2 ;  /* 0x000000ff0700720c */ /* 0x000fe80005744270 */
[----:B------:R-:W-:Y:S04]  /*7520*/  ISETP.LT.OR P2, PT, R11, 0x1, P2 ;  /* 0x000000010b00780c */ /* 0x000fe80001741670 */
[----:B------:R-:W-:Y:S02]  /*7530*/  FSEL R21, R243, -INF , !P2 ;  /* 0xff800000f3157808 */ /* 0x000fe40005000000 */
        /* <DEDUP_REMOVED lines=22> */
.L_x_192:
[----:B------:R-:W-:Y:S04]  /*76a0*/  MOV R7, c[0x0][0x32c] ;  /* 0x0000cb0000077a02 */ /* 0x000fe80000000f00 */
[----:B------:R-:W-:Y:S11]  /*76b0*/  ISETP.NE.AND P2, PT, R7, 0x1, PT ;  /* 0x000000010700780c */ /* 0x000ff60003f45270 */
[----:B------:R-:W-:Y:S02]  /*76c0*/  @!UPT UIADD3 URZ, URZ, URZ, URZ ;  /* 0x0000003f3f3ff290 */ /* 0x000fe4000fffe03f */
[----:B------:R-:W-:Y:S05]  /*76d0*/  @P2 IMAD.HI.U32 R7, R26, c[0x0][0x330], RZ ;  /* 0x0000cc001a072a27 */ /* 0x000fea00078e00ff */
[----:B------:R-:W-:Y:S02]  /*76e0*/  @P2 SHF.R.U32.HI R26, RZ, c[0x0][0x334], R7 ;  /* 0x0000cd00ff1a2a19 */ /* 0x000fe40000011607 */
.L_x_193:
[----:B------:R-:W-:Y:S05]  /*76f0*/  BSYNC B0 ;  /* 0x0000000000007941 */ /* 0x000fea0003800000 */
.L_x_191:
[----:B------:R-:W-:Y:S04]  /*7700*/  IMAD.IADD R7, R9, 0x1, -R226 ;  /* 0x0000000109077824 */ /* 0x000fe800078e0ae2 */
[----:B------:R-:W-:Y:S05]  /*7710*/  IMAD R7, R26, c[0x0][0x32c], R7 ;  /* 0x0000cb001a077a24 */ /* 0x000fea00078e0207 */
[----:B------:R-:W-:Y:S02]  /*7720*/  IADD3 R26, R7, c[0x0][0x32c], RZ ;  /* 0x0000cb00071a7a10 */ /* 0x000fe40007ffe0ff */
[----:B------:R-:W-:Y:S02]  /*7730*/  IMNMX R22, R22, R7, !PT ;  /* 0x0000000716167217 */ /* 0x000fe40007800200 */
[----:B------:R-:W-:Y:S02]  /*7740*/  IMNMX R25, R25, R26, PT ;  /* 0x0000001a19197217 */ /* 0x000fe40003800200 */
.L_x_190:
[----:B------:R-:W-:Y:S01]  /*7750*/  ISETP.NE.AND P2, PT, R12, RZ, PT ;  /* 0x000000ff0c00720c */ /* 0x000fe20003f45270 */
[----:B------:R-:W1:Y:S03]  /*7760*/  SHFL.IDX PT, R10, R10, 0x3, 0x1c1f ;  /* 0x007c1f000a0a7f89 */ /* 0x000e6600000e0000 */
[C---:B------:R-:W-:Y:S04]  /*7770*/  ISETP.GT.AND P2, PT, R22.reuse, 0x1, !P2 ;  /* 0x000000011600780c */ /* 0x040fe80005744270 */
[----:B------:R-:W-:Y:S04]  /*7780*/  ISETP.LT.OR P2, PT, R25, 0x2, P2 ;  /* 0x000000021900780c */ /* 0x000fe80001741670 */
[----:B------:R-:W-:Y:S02]  /*7790*/  FSEL R13, R245, -INF , !P2 ;  /* 0xff800000f50d7808 */ /* 0x000fe40005000000 */
[----:B------:R-:W-:Y:S04]  /*77a0*/  ISETP.NE.AND P2, PT, R47, RZ, PT ;  /* 0x000000ff2f00720c */ /* 0x000fe80003f45270 */
[C---:B------:R-:W-:Y:S04]  /*77b0*/  ISETP.GT.AND P2, PT, R22.reuse, 0x8, !P2 ;  /* 0x000000081600780c */ /* 0x040fe80005744270 */
[----:B------:R-:W-:Y:S01]  /*77c0*/  ISETP.LT.OR P2, PT, R25, 0x9, P2 ;  /* 0x000000091900780c */ /* 0x000fe20001741670 */
[--C-:B-1----:R-:W-:Y:S03]  /*77d0*/  IMAD.IADD R5, R5, 0x1, R10.reuse ;  /* 0x0000000105057824 */ /* 0x102fe600078e020a */
        /* <DEDUP_REMOVED lines=22> */
[C---:B------:R-:W-:Y:S04]  /*7940*/  ISETP.GT.AND P2, PT, R22.reuse, 0x20, !P2 ;  /* 0x000000201600780c */ /* 0x040fe80005744270 */
[----:B------:R-:W-:Y:S04]  /*7950*/  ISETP.LT.OR P2, PT, R25, 0x21, P2 ;  /* 0x000000211900780c */ /* 0x000fe80001741670 */
[----:B------:R-:W-:Y:S02]  /*7960*/  FSEL R169, R37, -INF , !P2 ;  /* 0xff80000025a97808 */ /* 0x000fe40005000000 */
[----:B------:R-:W-:Y:S04]  /*7970*/  ISETP.NE.AND P2, PT, R15, RZ, PT ;  /* 0x000000ff0f00720c */ /* 0x000fe80003f45270 */
[C---:B------:R-:W-:Y:S04]  /*7980*/  ISETP.GT.AND P2, PT, R22.reuse, 0x21, !P2 ;  /* 0x000000211600780c */ /* 0x040fe80005744270 */
[----:B------:R-:W-:Y:S04]  /*7990*/  ISETP.LT.OR P2, PT, R25, 0x22, P2 ;  /* 0x000000221900780c */ /* 0x000fe80001741670 */
[----:B------:R-:W-:Y:S02]  /*79a0*/  FSEL R167, R167, -INF , !P2 ;  /* 0xff800000a7a77808 */ /* 0x000fe40005000000 */
[----:B------:R-:W-:Y:S04]  /*79b0*/  ISETP.GT.AND P2, PT, R22, 0x28, !P1 ;  /* 0x000000281600780c */ /* 0x000fe80004f44270 */
[C---:B------:R-:W-:Y:S04]  /*79c0*/  ISETP.LT.OR P2, PT, R25.reuse, 0x29, P2 ;  /* 0x000000291900780c */ /* 0x040fe80001741670 */
[----:B------:R-:W-:Y:S02]  /*79d0*/  FSEL R165, R38, -INF , !P2 ;  /* 0xff80000026a57808 */ /* 0x000fe40005000000 */
[----:B------:R-:W-:Y:S04]  /*79e0*/  ISETP.NE.AND P2, PT, R48, RZ, PT ;  /* 0x000000ff3000720c */ /* 0x000fe80003f45270 */
[----:B------:R-:W-:Y:S04]  /*79f0*/  ISETP.GT.AND P2, PT, R22, RZ, !P2 ;  /* 0x000000ff1600720c */ /* 0x000fe80005744270 */
[C---:B------:R-:W-:Y:S04]  /*7a00*/  ISETP.LT.OR P2, PT, R25.reuse, 0x1, P2 ;  /* 0x000000011900780c */ /* 0x040fe80001741670 */
[----:B------:R-:W-:Y:S01]  /*7a10*/  FSEL R19, R0, -INF , !P2 ;  /* 0xff80000000137808 */ /* 0x000fe20005000000 */
[----:B------:R-:W-:Y:S01]  /*7a20*/  IMAD.IADD R0, R8, 0x1, R10 ;  /* 0x0000000108007824 */ /* 0x000fe200078e020a */
[----:B------:R-:W-:Y:S04]  /*7a30*/  ISETP.GT.AND P2, PT, R22, 0x29, !P0 ;  /* 0x000000291600780c */ /* 0x000fe80004744270 */
[----:B------:R-:W-:Y:S04]  /*7a40*/  ISETP.LT.OR P2, PT, R25, 0x2a, P2 ;  /* 0x0000002a1900780c */ /* 0x000fe80001741670 */
[----:B------:R-:W-:Y:S02]  /*7a50*/  FSEL R163, R39, -INF , !P2 ;  /* 0xff80000027a37808 */ /* 0x000fe40005000000 */
[----:B------:R-:W-:Y:S11]  /*7a60*/  PLOP3.LUT P2, PT, PT, PT, UP1, 0x40, 0x0 ;  /* 0x000000000000781c */ /* 0x000ff60003f4e818 */
[----:B------:R-:W-:Y:S02]  /*7a70*/  @!UPT UIADD3 URZ, URZ, URZ, URZ ;  /* 0x0000003f3f3ff290 */ /* 0x000fe4000fffe03f */
        /* <DEDUP_REMOVED lines=15> */
.L_x_196:
[----:B------:R-:W-:Y:S04]  /*7b70*/  MOV R8, c[0x0][0x32c] ;  /* 0x0000cb0000087a02 */ /* 0x000fe80000000f00 */
[----:B------:R-:W-:Y:S11]  /*7b80*/  ISETP.NE.AND P2, PT, R8, 0x1, PT ;  /* 0x000000010800780c */ /* 0x000ff60003f45270 */
[----:B------:R-:W-:Y:S02]  /*7b90*/  @!UPT UIADD3 URZ, URZ, URZ, URZ ;  /* 0x0000003f3f3ff290 */ /* 0x000fe4000fffe03f */
[----:B------:R-:W-:Y:S05]  /*7ba0*/  @P2 IMAD.HI.U32 R8, R10, c[0x0][0x330], RZ ;  /* 0x0000cc000a082a27 */ /* 0x000fea00078e00ff */
[----:B------:R-:W-:Y:S02]  /*7bb0*/  @P2 SHF.R.U32.HI R10, RZ, c[0x0][0x334], R8 ;  /* 0x0000cd00ff0a2a19 */ /* 0x000fe40000011608 */
.L_x_197:
[----:B------:R-:W-:Y:S05]  /*7bc0*/  BSYNC B0 ;  /* 0x0000000000007941 */ /* 0x000fea0003800000 */
.L_x_195:
[----:B------:R-:W-:Y:S04]  /*7bd0*/  IMAD.IADD R9, R9, 0x1, -R226 ;  /* 0x0000000109097824 */ /* 0x000fe800078e0ae2 */
[----:B------:R-:W-:Y:S05]  /*7be0*/  IMAD R9, R10, c[0x0][0x32c], R9 ;  /* 0x0000cb000a097a24 */ /* 0x000fea00078e0209 */
[----:B------:R-:W-:Y:S02]  /*7bf0*/  IADD3 R23, R9, c[0x0][0x32c], RZ ;  /* 0x0000cb0009177a10 */ /* 0x000fe40007ffe0ff */
[----:B------:R-:W-:Y:S02]  /*7c00*/  IMNMX R5, R5, R9, !PT ;  /* 0x0000000905057217 */ /* 0x000fe40007800200 */
[----:B------:R-:W-:Y:S02]  /*7c10*/  IMNMX R0, R0, R23, PT ;  /* 0x0000001700007217 */ /* 0x000fe40003800200 */
.L_x_194:
[----:B------:R-:W-:Y:S02]  /*7c20*/  ISETP.NE.AND P2, PT, R48, RZ, PT ;  /* 0x000000ff3000720c */ /* 0x000fe40003f45270 */
[C---:B------:R-:W-:Y:S02]  /*7c30*/  ISETP.GT.AND P1, PT, R5.reuse, 0x28, !P1 ;  /* 0x000000280500780c */ /* 0x040fe40004f24270 */
[C---:B------:R-:W-:Y:S02]  /*7c40*/  ISETP.GT.AND P2, PT, R5.reuse, RZ, !P2 ;  /* 0x000000ff0500720c */ /* 0x040fe40005744270 */
[----:B------:R-:W-:Y:S02]  /*7c50*/  ISETP.GT.AND P0, PT, R5, 0x29, !P0 ;  /* 0x000000290500780c */ /* 0x000fe40004704270 */
[C---:B------:R-:W-:Y:S02]  /*7c60*/  ISETP.LT.OR P2, PT, R0.reuse, 0x1, P2 ;  /* 0x000000010000780c */ /* 0x040fe40001741670 */
[----:B------:R-:W-:Y:S02]  /*7c70*/  ISETP.LT.OR P1, PT, R0, 0x29, P1 ;  /* 0x000000290000780c */ /* 0x000fe40000f21670 */
[----:B------:R-:W-:Y:S02]  /*7c80*/  FSEL R9, R2, -INF , !P2 ;  /* 0xff80000002097808 */ /* 0x000fe40005000000 */
[----:B------:R-:W-:Y:S02]  /*7c90*/  ISETP.NE.AND P2, PT, R12, RZ, PT ;  /* 0x000000ff0c00720c */ /* 0x000fe40003f45270 */
[----:B------:R-:W-:Y:S02]  /*7ca0*/  FMNMX.FTZ R23, R9, R148, !PT ;  /* 0x0000009409177209 */ /* 0x000fe40007810000 */
[----:B------:R-:W-:Y:S02]  /*7cb0*/  ISETP.GT.AND P2, PT, R5, 0x1, !P2 ;  /* 0x000000010500780c */ /* 0x000fe40005744270 */
[----:B------:R-:W-:Y:S02]  /*7cc0*/  FSEL R160, R31, -INF , !P1 ;  /* 0xff8000001fa07808 */ /* 0x000fe40004800000 */
[C---:B------:R-:W-:Y:S02]  /*7cd0*/  ISETP.LT.OR P2, PT, R0.reuse, 0x2, P2 ;  /* 0x000000020000780c */ /* 0x040fe40001741670 */
[----:B------:R-:W-:Y:S02]  /*7ce0*/  ISETP.LT.OR P0, PT, R0, 0x2a, P0 ;  /* 0x0000002a0000780c */ /* 0x000fe40000701670 */
[----:B------:R-:W-:Y:S02]  /*7cf0*/  FSEL R12, R3, -INF , !P2 ;  /* 0xff800000030c7808 */ /* 0x000fe40005000000 */
[----:B------:R-:W-:Y:S02]  /*7d00*/  ISETP.NE.AND P2, PT, R47, RZ, PT ;  /* 0x000000ff2f00720c */ /* 0x000fe40003f45270 */
[----:B------:R-:W-:Y:S02]  /*7d10*/  FMNMX.FTZ R3, R20, R151, !PT ;  /* 0x0000009714037209 */ /* 0x000fe40007810000 */
[----:B------:R-:W-:Y:S02]  /*7d20*/  ISETP.GT.AND P2, PT, R5, 0x8, !P2 ;  /* 0x000000080500780c */ /* 0x000fe40005744270 */
[----:B------:R-:W-:Y:S02]  /*7d30*/  FMNMX.FTZ R3, R16, R3, !PT ;  /* 0x0000000310037209 */ /* 0x000fe40007810000 */
[----:B------:R-:W-:Y:S02]  /*7d40*/  ISETP.LT.OR P2, PT, R0, 0x9, P2 ;  /* 0x000000090000780c */ /* 0x000fe40001741670 */
[----:B------:R-:W-:Y:S02]  /*7d50*/  FMNMX.FTZ R3, R14, R3, !PT ;  /* 0x000000030e037209 */ /* 0x000fe40007810000 */
        /* <DEDUP_REMOVED lines=18> */
[----:B------:R-:W-:Y:S02]  /*7e80*/  FSEL R153, R30, -INF , !P0 ;  /* 0xff8000001e997808 */ /* 0x000fe40004000000 */
[----:B------:R-:W-:Y:S04]  /*7e90*/  ISETP.LT.OR P2, PT, R0, 0x12, P2 ;  /* 0x000000120000780c */ /* 0x000fe80001741670 */
[----:B------:R-:W-:Y:S02]  /*7ea0*/  FSEL R252, R187, -INF , !P2 ;  /* 0xff800000bbfc7808 */ /* 0x000fe40005000000 */
[----:B------:R-:W-:Y:S02]  /*7eb0*/  ISETP.NE.AND P2, PT, R36, RZ, PT ;  /* 0x000000ff2400720c */ /* 0x000fe40003f45270 */
[----:B------:R-:W-:Y:S02]  /*7ec0*/  LDSM.16.MT88.4 R36, [R212+0x1880] ;  /* 0x00188000d424783b */ /* 0x000fe40000004200 */
[C---:B------:R-:W-:Y:S04]  /*7ed0*/  ISETP.GT.AND P2, PT, R5.reuse, 0x18, !P2 ;  /* 0x000000180500780c */ /* 0x040fe80005744270 */
[----:B------:R-:W-:Y:S04]  /*7ee0*/  ISETP.LT.OR P2, PT, R0, 0x19, P2 ;  /* 0x000000190000780c */ /* 0x000fe80001741670 */
[----:B------:R-:W-:Y:S02]  /*7ef0*/  FSEL R249, R18, -INF , !P2 ;  /* 0xff80000012f97808 */ /* 0x000fe40005000000 */
[----:B------:R-:W-:Y:S04]  /*7f00*/  ISETP.NE.AND P2, PT, R32, RZ, PT ;  /* 0x000000ff2000720c */ /* 0x000fe80003f45270 */
[----:B------:R-:W-:Y:S04]  /*7f10*/  ISETP.GT.AND P2, PT, R5, 0x19, !P2 ;  /* 0x000000190500780c */ /* 0x000fe80005744270 */
[----:B------:R-:W-:Y:S04]  /*7f20*/  ISETP.LT.OR P2, PT, R0, 0x1a, P2 ;  /* 0x0000001a0000780c */ /* 0x000fe80001741670 */
[----:B------:R-:W-:Y:S02]  /*7f30*/  FSEL R247, R17, -INF , !P2 ;  /* 0xff80000011f77808 */ /* 0x000fe40005000000 */
[----:B------:R-:W-:Y:S02]  /*7f40*/  FMNMX.FTZ R17, R21, R150, !PT ;  /* 0x0000009615117209 */ /* 0x000fe40007810000 */
        /* <DEDUP_REMOVED lines=9> */
[----:B------:R-:W-:Y:S02]  /*7fe0*/  FMNMX.FTZ R17, R46, R17, !PT ;  /* 0x000000112e117209 */ /* 0x000fe40007810000 */
[----:B------:R-:W-:Y:S02]  /*7ff0*/  FMNMX.FTZ R15, R250, R15, !PT ;  /* 0x0000000ffa0f7209 */ /* 0x000fe40007810000 */
[----:B------:R-:W-:Y:S02]  /*8000*/  FMNMX.FTZ R17, R44, R17, !PT ;  /* 0x000000112c117209 */ /* 0x000fe40007810000 */
[----:B------:R-:W-:Y:S02]  /*8010*/  FMNMX.FTZ R15, R174, R15, !PT ;  /* 0x0000000fae0f7209 */ /* 0x000fe40007810000 */
[----:B------:R-:W-:Y:S02]  /*8020*/  FMNMX.FTZ R17, R196, R17, !PT ;  /* 0x00000011c4117209 */ /* 0x000fe40007810000 */
[----:B------:R-:W-:Y:S02]  /*8030*/  FMNMX.FTZ R3, R172, R15, !PT ;  /* 0x0000000fac037209 */ /* 0x000fe40007810000 */
[----:B------:R-:W-:Y:S02]  /*8040*/  FMNMX.FTZ R17, R246, R17, !PT ;  /* 0x00000011f6117209 */ /* 0x000fe40007810000 */
[----:B------:R-:W-:Y:S01]  /*8050*/  FMNMX.FTZ R2, R19, R149, !PT ;  /* 0x0000009513027209 */ /* 0x000fe20007810000 */
[----:B------:R-:W-:Y:S01]  /*8060*/  SHFL.BFLY PT, R22, R3, 0x2, 0x1f ;  /* 0x0c401f0003167f89 */ /* 0x000fe200000e0000 */
[----:B------:R-:W-:Y:S02]  /*8070*/  FMNMX.FTZ R17, R248, R17, !PT ;  /* 0x00000011f8117209 */ /* 0x000fe40007810000 */
[----:B------:R-:W-:Y:S02]  /*8080*/  FMNMX.FTZ R18, R13, R2, !PT ;  /* 0x000000020d127209 */ /* 0x000fe40007810000 */
[----:B------:R-:W-:Y:S02]  /*8090*/  FMNMX.FTZ R17, R244, R17, !PT ;  /* 0x00000011f4117209 */ /* 0x000fe40007810000 */
[----:B------:R-:W-:Y:S02]  /*80a0*/  FMNMX.FTZ R18, R11, R18, !PT ;  /* 0x000000120b127209 */ /* 0x000fe40007810000 */
[----:B------:R-:W-:Y:S02]  /*80b0*/  FMNMX.FTZ R17, R170, R17, !PT ;  /* 0x00000011aa117209 */ /* 0x000fe40007810000 */
[----:B------:R-:W-:Y:S02]  /*80c0*/  ISETP.GT.AND P2, PT, R5, 0x21, !P2 ;  /* 0x000000210500780c */ /* 0x000fe40005744270 */
[----:B------:R-:W-:Y:S02]  /*80d0*/  FMNMX.FTZ R15, R168, R17, !PT ;  /* 0x00000011a80f7209 */ /* 0x000fe40007810000 */
[----:B------:R-:W-:Y:S02]  /*80e0*/  FMNMX.FTZ R17, R7, R18, !PT ;  /* 0x0000001207117209 */ /* 0x000fe40007810000 */
[----:B------:R-:W-:Y:S01]  /*80f0*/  ISETP.LT.OR P2, PT, R0, 0x22, P2 ;  /* 0x000000220000780c */ /* 0x000fe20001741670 */
[----:B------:R-:W1:Y:S01]  /*8100*/  SHFL.BFLY PT, R2, R15, 0x2, 0x1f ;  /* 0x0c401f000f027f89 */ /* 0x000e6200000e0000 */
[----:B------:R-:W-:Y:S02]  /*8110*/  FMNMX.FTZ R18, R198, R17, !PT ;  /* 0x00000011c6127209 */ /* 0x000fe40007810000 */
[----:B------:R-:W-:Y:S02]  /*8120*/  FSEL R162, R27, -INF , !P2 ;  /* 0xff8000001ba27808 */ /* 0x000fe40005000000 */
[----:B------:R-:W-:Y:S04]  /*8130*/  FMNMX.FTZ R18, R199, R18, !PT ;  /* 0x00000012c7127209 */ /* 0x000fe80007810000 */
[----:B------:R-:W-:Y:S04]  /*8140*/  FMNMX.FTZ R18, R243, R18, !PT ;  /* 0x00000012f3127209 */ /* 0x000fe80007810000 */
[----:B------:R-:W-:Y:S04]  /*8150*/  FMNMX.FTZ R18, R251, R18, !PT ;  /* 0x00000012fb127209 */ /* 0x000fe80007810000 */
[----:B------:R-:W-:Y:S04]  /*8160*/  FMNMX.FTZ R18, R169, R18, !PT ;  /* 0x00000012a9127209 */ /* 0x000fe80007810000 */
[----:B------:R-:W-:Y:S02]  /*8170*/  FMNMX.FTZ R18, R167, R18, !PT ;  /* 0x00000012a7127209 */ /* 0x000fe40007810000 */
[----:B-1----:R-:W-:Y:S02]  /*8180*/  FMNMX.FTZ R2, R15, R2, !PT ;  /* 0x000000020f027209 */ /* 0x002fe40007810000 */
[----:B------:R-:W-:Y:S02]  /*8190*/  FMNMX.FTZ R22, R3, R22, !PT ;  /* 0x0000001603167209 */ /* 0x000fe40007810000 */
[----:B------:R-:W-:Y:S01]  /*81a0*/  FMNMX.FTZ R18, R165, R18, !PT ;  /* 0x00000012a5127209 */ /* 0x000fe20007810000 */
[----:B------:R-:W1:Y:S03]  /*81b0*/  SHFL.BFLY PT, R17, R2, 0x1, 0x1f ;  /* 0x0c201f0002117f89 */ /* 0x000e6600000e0000 */
[----:B------:R-:W-:Y:S05]  /*81c0*/  FMNMX.FTZ R15, R163, R18, !PT ;  /* 0x00000012a30f7209 */ /* 0x000fea0007810000 */
[----:B------:R-:W2:Y:S08]  /*81d0*/  SHFL.BFLY PT, R3, R22, 0x1, 0x1f ;  /* 0x0c201f0016037f89 */ /* 0x000eb000000e0000 */
[----:B------:R-:W3:Y:S01]  /*81e0*/  SHFL.BFLY PT, R18, R15, 0x2, 0x1f ;  /* 0x0c401f000f127f89 */ /* 0x000ee200000e0000 */
[----:B-1----:R-:W-:Y:S04]  /*81f0*/  FMNMX.FTZ R2, R2, R17, !PT ;  /* 0x0000001102027209 */ /* 0x002fe80007810000 */
[C---:B------:R-:W-:Y:S01]  /*8200*/  FSETP.NEU.FTZ.AND P1, PT, R2.reuse, -INF , PT ;  /* 0xff8000000200780b */ /* 0x040fe20003f3d000 */
[----:B------:R-:W-:Y:S01]  /*8210*/  FMUL.FTZ R171, R2, c[0x0][0x2d0] ;  /* 0x0000b40002ab7a20 */ /* 0x000fe20000410000 */
[----:B--2---:R-:W-:Y:S04]  /*8220*/  FMNMX.FTZ R3, R22, R3, !PT ;  /* 0x0000000316037209 */ /* 0x004fe80007810000 */
[----:B------:R-:W-:Y:S02]  /*8230*/  FSEL R171, R171, RZ, P1 ;  /* 0x000000ffabab7208 */ /* 0x000fe40000800000 */
[C---:B------:R-:W-:Y:S01]  /*8240*/  FSETP.NEU.FTZ.AND P2, PT, R3.reuse, -INF , PT ;  /* 0xff8000000300780b */ /* 0x040fe20003f5d000 */
[----:B------:R-:W-:Y:S02]  /*8250*/  FMUL.FTZ R173, R3, c[0x0][0x2d0] ;  /* 0x0000b40003ad7a20 */ /* 0x000fe40000410000 */
[--C-:B------:R-:W-:Y:S01]  /*8260*/  FFMA.FTZ R155, R21, c[0x0][0x2d0], -R171.reuse ;  /* 0x0000b400159b7a23 */ /* 0x100fe200000108ab */
[----:B---3--:R-:W-:Y:S01]  /*8270*/  FMNMX.FTZ R15, R15, R18, !PT ;  /* 0x000000120f0f7209 */ /* 0x008fe20007810000 */
[--C-:B------:R-:W-:Y:S01]  /*8280*/  FFMA.FTZ R183, R6, c[0x0][0x2d0], -R171.reuse ;  /* 0x0000b40006b77a23 */ /* 0x100fe200000108ab */
[----:B------:R-:W-:Y:S01]  /*8290*/  FSEL R173, R173, RZ, P2 ;  /* 0x000000ffadad7208 */ /* 0x000fe20001000000 */
[--C-:B------:R-:W-:Y:S02]  /*82a0*/  FFMA.FTZ R154, R24, c[0x0][0x2d0], -R171.reuse ;  /* 0x0000b400189a7a23 */ /* 0x100fe400000108ab */
[----:B------:R-:W-:Y:S01]  /*82b0*/  FFMA.FTZ R182, R186, c[0x0][0x2d0], -R171 ;  /* 0x0000b400bab67a23 */ /* 0x000fe200000108ab */
[----:B------:R-:W-:Y:S01]  /*82c0*/  MUFU.EX2 R155, R155 ;  /* 0x0000009b009b7308 */ /* 0x000fe20000000800 */
[--C-:B------:R-:W-:Y:S01]  /*82d0*/  FFMA.FTZ R177, R14, c[0x0][0x2d0], -R173.reuse ;  /* 0x0000b4000eb17a23 */ /* 0x100fe200000108ad */
[----:B------:R-:W-:Y:S01]  /*82e0*/  FMNMX.FTZ R14, R8, R23, !PT ;  /* 0x00000017080e7209 */ /* 0x000fe20007810000 */
[--C-:B------:R-:W-:Y:S02]  /*82f0*/  FFMA.FTZ R176, R4, c[0x0][0x2d0], -R173.reuse ;  /* 0x0000b40004b07a23 */ /* 0x100fe400000108ad */
[--C-:B------:R-:W-:Y:S01]  /*8300*/  FFMA.FTZ R179, R20, c[0x0][0x2d0], -R173.reuse ;  /* 0x0000b40014b37a23 */ /* 0x100fe200000108ad */
[----:B------:R-:W-:Y:S01]  /*8310*/  FMNMX.FTZ R17, R245, R14, !PT ;  /* 0x0000000ef5117209 */ /* 0x000fe20007810000 */
[----:B------:R-:W-:Y:S01]  /*8320*/  LDSM.16.MT88.4 R20, [R214+0x1880] ;  /* 0x00188000d614783b */ /* 0x000fe20000004200 */
[--C-:B------:R-:W-:Y:S02]  /*8330*/  FFMA.FTZ R178, R16, c[0x0][0x2d0], -R173.reuse ;  /* 0x0000b40010b27a23 */ /* 0x100fe400000108ad */
[----:B------:R-:W-:Y:S01]  /*8340*/  FMNMX.FTZ R4, R252, R17, !PT ;  /* 0x00000011fc047209 */ /* 0x000fe20007810000 */
[----:B------:R-:W-:Y:S01]  /*8350*/  MUFU.EX2 R179, R179 ;  /* 0x000000b300b37308 */ /* 0x000fe20000000800 */
[----:B------:R-:W-:Y:S02]  /*8360*/  FFMA.FTZ R174, R174, c[0x0][0x2d0], -R173 ;  /* 0x0000b400aeae7a23 */ /* 0x000fe400000108ad */
[----:B------:R-:W-:Y:S01]  /*8370*/  FMNMX.FTZ R4, R249, R4, !PT ;  /* 0x00000004f9047209 */ /* 0x000fe20007810000 */
[----:B------:R-:W1:Y:S01]  /*8380*/  SHFL.BFLY PT, R14, R15, 0x1, 0x1f ;  /* 0x0c201f000f0e7f89 */ /* 0x000e6200000e0000 */
[----:B------:R-:W-:Y:S02]  /*8390*/  FFMA.FTZ R170, R170, c[0x0][0x2d0], -R171 ;  /* 0x0000b400aaaa7a23 */ /* 0x000fe400000108ab */
[----:B------:R-:W-:Y:S01]  /*83a0*/  FMNMX.FTZ R17, R247, R4, !PT ;  /* 0x00000004f7117209 */ /* 0x000fe20007810000 */
[--C-:B------:R-:W-:Y:S02]  /*83b0*/  FFMA.FTZ R190, R42, c[0x0][0x2d0], -R173.reuse ;  /* 0x0000b4002abe7a23 */ /* 0x100fe400000108ad */
[----:B------:R-:W2:Y:S01]  /*83c0*/  MUFU.EX2 R178, R178 ;  /* 0x000000b200b27308 */ /* 0x000ea20000000800 */
[----:B------:R-:W-:Y:S01]  /*83d0*/  FMNMX.FTZ R5, R164, R17, !PT ;  /* 0x00000011a4057209 */ /* 0x000fe20007810000 */
[----:B------:R-:W-:Y:S02]  /*83e0*/  FFMA.FTZ R191, R40, c[0x0][0x2d0], -R173 ;  /* 0x0000b40028bf7a23 */ /* 0x000fe400000108ad */
[--C-:B------:R-:W-:Y:S01]  /*83f0*/  FFMA.FTZ R192, R46, c[0x0][0x2d0], -R171.reuse ;  /* 0x0000b4002ec07a23 */ /* 0x100fe200000108ab */
[----:B------:R-:W-:Y:S01]  /*8400*/  FMNMX.FTZ R5, R162, R5, !PT ;  /* 0x00000005a2057209 */ /* 0x000fe20007810000 */
[----:B------:R-:W-:Y:S02]  /*8410*/  FFMA.FTZ R193, R44, c[0x0][0x2d0], -R171 ;  /* 0x0000b4002cc17a23 */ /* 0x000fe400000108ab */
[--C-:B------:R-:W-:Y:S01]  /*8420*/  FFMA.FTZ R194, R194, c[0x0][0x2d0], -R173.reuse ;  /* 0x0000b400c2c27a23 */ /* 0x100fe200000108ad */
[----:B------:R-:W-:Y:S01]  /*8430*/  FMNMX.FTZ R0, R160, R5, !PT ;  /* 0x00000005a0007209 */ /* 0x000fe20007810000 */
[----:B------:R-:W-:Y:S01]  /*8440*/  MUFU.EX2 R177, R177 ;  /* 0x000000b100b17308 */ /* 0x000fe20000000800 */
[----:B------:R-:W-:Y:S02]  /*8450*/  FFMA.FTZ R195, R195, c[0x0][0x2d0], -R173 ;  /* 0x0000b400c3c37a23 */ /* 0x000fe400000108ad */
[----:B------:R-:W-:Y:S01]  /*8460*/  FMNMX.FTZ R4, R153, R0, !PT ;  /* 0x0000000099047209 */ /* 0x000fe20007810000 */
[--C-:B------:R-:W-:Y:S02]  /*8470*/  FFMA.FTZ R196, R196, c[0x0][0x2d0], -R171.reuse ;  /* 0x0000b400c4c47a23 */ /* 0x100fe400000108ab */
[----:B------:R-:W-:Y:S02]  /*8480*/  FFMA.FTZ R197, R246, c[0x0][0x2d0], -R171 ;  /* 0x0000b400f6c57a23 */ /* 0x000fe400000108ab */
[----:B------:R-:W3:Y:S01]  /*8490*/  SHFL.BFLY PT, R5, R4, 0x2, 0x1f ;  /* 0x0c401f0004057f89 */ /* 0x000ee200000e0000 */
[----:B-1----:R-:W-:Y:S01]  /*84a0*/  FMNMX.FTZ R0, R15, R14, !PT ;  /* 0x0000000e0f007209 */ /* 0x002fe20007810000 */
[----:B------:R-:W1:Y:S01]  /*84b0*/  MUFU.EX2 R176, R176 ;  /* 0x000000b000b07308 */ /* 0x000e620000000800 */
[----:B------:R-:W-:Y:S02]  /*84c0*/  FFMA.FTZ R250, R250, c[0x0][0x2d0], -R173 ;  /* 0x0000b400fafa7a23 */ /* 0x000fe400000108ad */
[C---:B------:R-:W-:Y:S01]  /*84d0*/  FSETP.NEU.FTZ.AND P0, PT, R0.reuse, -INF , PT ;  /* 0xff8000000000780b */ /* 0x040fe20003f1d000 */
[----:B------:R-:W-:Y:S01]  /*84e0*/  FMUL.FTZ R166, R0, c[0x0][0x2d0] ;  /* 0x0000b40000a67a20 */ /* 0x000fe20000410000 */
[----:B--2---:R-:W-:Y:S01]  /*84f0*/  F2FP.BF16.PACK_AB R156, R178, R179 ;  /* 0x000000b3b29c723e */ /* 0x004fe200000010ff */
[--C-:B------:R-:W-:Y:S02]  /*8500*/  FFMA.FTZ R248, R248, c[0x0][0x2d0], -R171.reuse ;  /* 0x0000b400f8f87a23 */ /* 0x100fe400000108ab */
[--C-:B------:R-:W-:Y:S01]  /*8510*/  FFMA.FTZ R244, R244, c[0x0][0x2d0], -R171.reuse ;  /* 0x0000b400f4f47a23 */ /* 0x100fe200000108ab */
[----:B------:R-:W-:Y:S01]  /*8520*/  FSEL R166, R166, RZ, P0 ;  /* 0x000000ffa6a67208 */ /* 0x000fe20000000000 */
[----:B------:R-:W2:Y:S01]  /*8530*/  MUFU.EX2 R154, R154 ;  /* 0x0000009a009a7308 */ /* 0x000ea20000000800 */
[----:B------:R-:W-:Y:S03]  /*8540*/  FFMA.FTZ R171, R168, c[0x0][0x2d0], -R171 ;  /* 0x0000b400a8ab7a23 */ /* 0x000fe600000108ab */
[--C-:B------:R-:W-:Y:S01]  /*8550*/  FFMA.FTZ R184, R7, c[0x0][0x2d0], -R166.reuse ;  /* 0x0000b40007b87a23 */ /* 0x100fe200000108a6 */
[----:B------:R-:W-:Y:S01]  /*8560*/  FSEL R7, R2, RZ, P1 ;  /* 0x000000ff02077208 */ /* 0x000fe20000800000 */
[--C-:B------:R-:W-:Y:S02]  /*8570*/  FFMA.FTZ R181, R19, c[0x0][0x2d0], -R166.reuse ;  /* 0x0000b40013b57a23 */ /* 0x100fe400000108a6 */
[----:B------:R-:W-:Y:S02]  /*8580*/  FFMA.FTZ R180, R13, c[0x0][0x2d0], -R166 ;  /* 0x0000b4000db47a23 */ /* 0x000fe400000108a6 */
[----:B------:R-:W-:Y:S01]  /*8590*/  FADD.FTZ R6, -R7, R150 ;  /* 0x0000009607067221 */ /* 0x000fe20000010100 */
[----:B------:R-:W-:Y:S01]  /*85a0*/  MUFU.EX2 R183, R183 ;  /* 0x000000b700b77308 */ /* 0x000fe20000000800 */
[----:B---3--:R-:W-:Y:S01]  /*85b0*/  FMNMX.FTZ R5, R4, R5, !PT ;  /* 0x0000000504057209 */ /* 0x008fe20007810000 */
[--C-:B------:R-:W-:Y:S01]  /*85c0*/  FFMA.FTZ R185, R11, c[0x0][0x2d0], -R166.reuse ;  /* 0x0000b4000bb97a23 */ /* 0x100fe200000108a6 */
[----:B------:R-:W-:Y:S01]  /*85d0*/  FSEL R4, R3, RZ, P2 ;  /* 0x000000ff03047208 */ /* 0x000fe20001000000 */
[----:B------:R-:W-:Y:S01]  /*85e0*/  FMUL.FTZ R150, R6, c[0x0][0x2d0] ;  /* 0x0000b40006967a20 */ /* 0x000fe20000410000 */
[----:B-1----:R-:W-:Y:S01]  /*85f0*/  F2FP.BF16.PACK_AB R158, R176, R177 ;  /* 0x000000b1b09e723e */ /* 0x002fe200000010ff */
[----:B------:R-:W1:Y:S01]  /*8600*/  SHFL.BFLY PT, R152, R5, 0x1, 0x1f ;  /* 0x0c201f0005987f89 */ /* 0x000e6200000e0000 */
[--C-:B------:R-:W-:Y:S02]  /*8610*/  FFMA.FTZ R169, R169, c[0x0][0x2d0], -R166.reuse ;  /* 0x0000b400a9a97a23 */ /* 0x100fe400000108a6 */
[----:B------:R-:W-:Y:S01]  /*8620*/  FADD.FTZ R4, -R4, R151 ;  /* 0x0000009704047221 */ /* 0x000fe20000010100 */
[----:B------:R-:W3:Y:S01]  /*8630*/  MUFU.EX2 R150, R150 ;  /* 0x0000009600967308 */ /* 0x000ee20000000800 */
[--C-:B------:R-:W-:Y:S02]  /*8640*/  FFMA.FTZ R167, R167, c[0x0][0x2d0], -R166.reuse ;  /* 0x0000b400a7a77a23 */ /* 0x100fe400000108a6 */
[----:B------:R-:W-:Y:S01]  /*8650*/  FMUL.FTZ R151, R4, c[0x0][0x2d0] ;  /* 0x0000b40004977a20 */ /* 0x000fe20000410000 */
[----:B------:R-:W-:Y:S01]  /*8660*/  FSEL R4, R0, RZ, P0 ;  /* 0x000000ff00047208 */ /* 0x000fe20000000000 */
[--C-:B------:R-:W-:Y:S01]  /*8670*/  FFMA.FTZ R165, R165, c[0x0][0x2d0], -R166.reuse ;  /* 0x0000b400a5a57a23 */ /* 0x100fe200000108a6 */
[----:B--2---:R-:W-:Y:S01]  /*8680*/  F2FP.BF16.PACK_AB R157, R154, R155 ;  /* 0x0000009b9a9d723e */ /* 0x004fe200000010ff */
[--C-:B------:R-:W-:Y:S02]  /*8690*/  FFMA.FTZ R198, R198, c[0x0][0x2d0], -R166.reuse ;  /* 0x0000b400c6c67a23 */ /* 0x100fe400000108a6 */
[----:B------:R-:W-:Y:S01]  /*86a0*/  FADD.FTZ R4, -R4, R149 ;  /* 0x0000009504047221 */ /* 0x000fe20000010100 */
[----:B------:R-:W-:Y:S01]  /*86b0*/  MUFU.EX2 R151, R151 ;  /* 0x0000009700977308 */ /* 0x000fe20000000800 */
[--C-:B------:R-:W-:Y:S02]  /*86c0*/  FFMA.FTZ R199, R199, c[0x0][0x2d0], -R166.reuse ;  /* 0x0000b400c7c77a23 */ /* 0x100fe400000108a6 */
[----:B------:R-:W-:Y:S02]  /*86d0*/  FMUL.FTZ R149, R4, c[0x0][0x2d0] ;  /* 0x0000b40004957a20 */ /* 0x000fe40000410000 */
[--C-:B------:R-:W-:Y:S02]  /*86e0*/  FFMA.FTZ R243, R243, c[0x0][0x2d0], -R166.reuse ;  /* 0x0000b400f3f37a23 */ /* 0x100fe400000108a6 */
[----:B------:R-:W-:Y:S02]  /*86f0*/  FFMA.FTZ R246, R251, c[0x0][0x2d0], -R166 ;  /* 0x0000b400fbf67a23 */ /* 0x000fe400000108a6 */
[--C-:B------:R-:W-:Y:S01]  /*8700*/  FFMA.FTZ R251, R175, c[0x0][0x2d0], -R173.reuse ;  /* 0x0000b400affb7a23 */ /* 0x100fe200000108ad */
[----:B-1----:R-:W-:Y:S01]  /*8710*/  FMNMX.FTZ R152, R5, R152, !PT ;  /* 0x0000009805987209 */ /* 0x002fe20007810000 */
[----:B------:R-:W1:Y:S01]  /*8720*/  MUFU.EX2 R182, R182 ;  /* 0x000000b600b67308 */ /* 0x000e620000000800 */
[----:B------:R-:W-:Y:S02]  /*8730*/  FFMA.FTZ R173, R172, c[0x0][0x2d0], -R173 ;  /* 0x0000b400acad7a23 */ /* 0x000fe400000108ad */
[C---:B------:R-:W-:Y:S01]  /*8740*/  FSETP.NEU.FTZ.AND P0, PT, R152.reuse, -INF , PT ;  /* 0xff8000009800780b */ /* 0x040fe20003f1d000 */
[----:B------:R-:W-:Y:S02]  /*8750*/  FMUL.FTZ R161, R152, c[0x0][0x2d0] ;  /* 0x0000b40098a17a20 */ /* 0x000fe40000410000 */
[----:B---3--:R-:W-:Y:S01]  /*8760*/  FMUL.FTZ R6, R150, R146 ;  /* 0x0000009296067220 */ /* 0x008fe20000410000 */
[----:B------:R-:W-:Y:S01]  /*8770*/  FSEL R5, R152, RZ, P0 ;  /* 0x000000ff98057208 */ /* 0x000fe20000000000 */
[C---:B------:R-:W-:Y:S01]  /*8780*/  FMUL.FTZ R7, R150.reuse, R147 ;  /* 0x0000009396077220 */ /* 0x040fe20000410000 */
[----:B------:R-:W-:Y:S01]  /*8790*/  FSEL R161, R161, RZ, P0 ;  /* 0x000000ffa1a17208 */ /* 0x000fe20000000000 */
[----:B------:R-:W2:Y:S01]  /*87a0*/  MUFU.EX2 R149, R149 ;  /* 0x0000009500957308 */ /* 0x000ea20000000800 */
[----:B------:R-:W-:Y:S01]  /*87b0*/  FMUL.FTZ R18, R150, R134 ;  /* 0x0000008696127220 */ /* 0x000fe20000410000 */
[----:B------:R-:W-:Y:S01]  /*87c0*/  ISETP.GT.AND P0, PT, R233, UR4, PT ;  /* 0x00000004e9007c0c */ /* 0x000fe2000bf04270 */
[----:B------:R-:W-:Y:S01]  /*87d0*/  FADD.FTZ R5, -R5, R148 ;  /* 0x0000009405057221 */ /* 0x000fe20000010100 */
[----:B------:R-:W-:Y:S01]  /*87e0*/  IADD3 R233, R233, -0x1, RZ ;  /* 0xffffffffe9e97810 */ /* 0x000fe20007ffe0ff */
[--C-:B------:R-:W-:Y:S02]  /*87f0*/  FFMA.FTZ R188, R12, c[0x0][0x2d0], -R161.reuse ;  /* 0x0000b4000cbc7a23 */ /* 0x100fe400000108a1 */
[--C-:B------:R-:W-:Y:S02]  /*8800*/  FFMA.FTZ R189, R9, c[0x0][0x2d0], -R161.reuse ;  /* 0x0000b40009bd7a23 */ /* 0x100fe400000108a1 */
[--C-:B------:R-:W-:Y:S01]  /*8810*/  FFMA.FTZ R187, R10, c[0x0][0x2d0], -R161.reuse ;  /* 0x0000b4000abb7a23 */ /* 0x100fe200000108a1 */
[----:B------:R-:W-:Y:S01]  /*8820*/  MUFU.EX2 R181, R181 ;  /* 0x000000b500b57308 */ /* 0x000fe20000000800 */
[--C-:B------:R-:W-:Y:S02]  /*8830*/  FFMA.FTZ R186, R8, c[0x0][0x2d0], -R161.reuse ;  /* 0x0000b40008ba7a23 */ /* 0x100fe400000108a1 */
[----:B------:R-:W-:Y:S01]  /*8840*/  FMUL.FTZ R8, R5, c[0x0][0x2d0] ;  /* 0x0000b40005087a20 */ /* 0x000fe20000410000 */
[----:B-1----:R-:W-:Y:S01]  /*8850*/  F2FP.BF16.PACK_AB R159, R182, R183 ;  /* 0x000000b7b69f723e */ /* 0x002fe200000010ff */
[C---:B------:R-:W-:Y:S02]  /*8860*/  FMUL.FTZ R4, R151.reuse, R144 ;  /* 0x0000009097047220 */ /* 0x040fe40000410000 */
[C---:B------:R-:W-:Y:S02]  /*8870*/  FMUL.FTZ R5, R151.reuse, R145 ;  /* 0x0000009197057220 */ /* 0x040fe40000410000 */
[C---:B------:R-:W-:Y:S01]  /*8880*/  FMUL.FTZ R16, R151.reuse, R132 ;  /* 0x0000008497107220 */ /* 0x040fe20000410000 */
[----:B------:R1:W3:Y:S01]  /*8890*/  MUFU.EX2 R148, R8 ;  /* 0x0000000800947308 */ /* 0x0002e20000000800 */
[----:B------:R-:W-:Y:S02]  /*88a0*/  FMUL.FTZ R17, R151, R133 ;  /* 0x0000008597117220 */ /* 0x000fe40000410000 */
[C---:B------:R-:W-:Y:S01]  /*88b0*/  FMUL.FTZ R19, R150.reuse, R135 ;  /* 0x0000008796137220 */ /* 0x040fe20000410000 */
[-C--:B------:R-:W-:Y:S01]  /*88c0*/  HMMA.16816.F32.BF16 R4, R156, R20.reuse, R4 ;  /* 0x000000149c04723c */ /* 0x080fe20000041804 */
[C---:B--2---:R-:W-:Y:S01]  /*88d0*/  FMUL.FTZ R9, R149.reuse, R141 ;  /* 0x0000008d95097220 */ /* 0x044fe20000410000 */
[----:B------:R-:W-:Y:S01]  /*88e0*/  LDSM.16.MT88.4 R132, [R214+0x2080] ;  /* 0x00208000d684783b */ /* 0x000fe20000004200 */
[C---:B------:R-:W-:Y:S02]  /*88f0*/  FMUL.FTZ R12, R149.reuse, R136 ;  /* 0x00000088950c7220 */ /* 0x040fe40000410000 */
[----:B------:R-:W-:Y:S01]  /*8900*/  FMUL.FTZ R13, R149, R137 ;  /* 0x00000089950d7220 */ /* 0x000fe20000410000 */
[----:B------:R-:W2:Y:S01]  /*8910*/  MUFU.EX2 R180, R180 ;  /* 0x000000b400b47308 */ /* 0x000ea20000000800 */
[C---:B------:R-:W-:Y:S02]  /*8920*/  FMUL.FTZ R32, R151.reuse, R116 ;  /* 0x0000007497207220 */ /* 0x040fe40000410000 */
[----:B------:R-:W-:Y:S03]  /*8930*/  FMUL.FTZ R33, R151, R117 ;  /* 0x0000007597217220 */ /* 0x000fe60000410000 */
[C---:B------:R-:W-:Y:S02]  /*8940*/  FMUL.FTZ R34, R150.reuse, R118 ;  /* 0x0000007696227220 */ /* 0x040fe40000410000 */
[----:B------:R-:W-:Y:S02]  /*8950*/  FMUL.FTZ R35, R150, R119 ;  /* 0x0000007796237220 */ /* 0x000fe40000410000 */
[----:B------:R-:W-:Y:S01]  /*8960*/  MUFU.EX2 R185, R185 ;  /* 0x000000b900b97308 */ /* 0x000fe20000000800 */
[----:B------:R-:W-:Y:S01]  /*8970*/  LDSM.16.MT88.4 R116, [R214+0x2880] ;  /* 0x00288000d674783b */ /* 0x000fe20000004200 */
[C---:B------:R-:W-:Y:S02]  /*8980*/  FMUL.FTZ R40, R149.reuse, R108 ;  /* 0x0000006c95287220 */ /* 0x040fe40000410000 */
[C---:B-1----:R-:W-:Y:S02]  /*8990*/  FMUL.FTZ R8, R149.reuse, R140 ;  /* 0x0000008c95087220 */ /* 0x042fe40000410000 */
[C---:B---3--:R-:W-:Y:S02]  /*89a0*/  FMUL.FTZ R10, R148.reuse, R142 ;  /* 0x0000008e940a7220 */ /* 0x048fe40000410000 */
[C---:B------:R-:W-:Y:S02]  /*89b0*/  FMUL.FTZ R11, R148.reuse, R143 ;  /* 0x0000008f940b7220 */ /* 0x040fe40000410000 */
[----:B------:R-:W1:Y:S01]  /*89c0*/  MUFU.EX2 R184, R184 ;  /* 0x000000b800b87308 */ /* 0x000e620000000800 */
[C---:B------:R-:W-:Y:S02]  /*89d0*/  FMUL.FTZ R14, R148.reuse, R138 ;  /* 0x0000008a940e7220 */ /* 0x040fe40000410000 */
[----:B------:R-:W-:Y:S01]  /*89e0*/  FMUL.FTZ R15, R148, R139 ;  /* 0x0000008b940f7220 */ /* 0x000fe20000410000 */
[----:B--2---:R-:W-:Y:S01]  /*89f0*/  F2FP.BF16.PACK_AB R144, R180, R181 ;  /* 0x000000b5b490723e */ /* 0x004fe200000010ff */
[C---:B------:R-:W-:Y:S02]  /*8a00*/  FMUL.FTZ R41, R149.reuse, R109 ;  /* 0x0000006d95297220 */ /* 0x040fe40000410000 */
[C---:B------:R-:W-:Y:S02]  /*8a10*/  FMUL.FTZ R42, R148.reuse, R110 ;  /* 0x0000006e942a7220 */ /* 0x040fe40000410000 */
[C---:B------:R-:W-:Y:S01]  /*8a20*/  FMUL.FTZ R43, R148.reuse, R111 ;  /* 0x0000006f942b7220 */ /* 0x040fe20000410000 */
[----:B------:R-:W-:Y:S01]  /*8a30*/  MUFU.EX2 R189, R189 ;  /* 0x000000bd00bd7308 */ /* 0x000fe20000000800 */
[----:B------:R-:W-:Y:S01]  /*8a40*/  LDSM.16.MT88.4 R108, [R214+0x1c80] ;  /* 0x001c8000d66c783b */ /* 0x000fe20000004200 */
[C---:B------:R-:W-:Y:S02]  /*8a50*/  FMUL.FTZ R44, R149.reuse, R104 ;  /* 0x00000068952c7220 */ /* 0x040fe40000410000 */
[----:B------:R-:W-:Y:S02]  /*8a60*/  FMUL.FTZ R45, R149, R105 ;  /* 0x00000069952d7220 */ /* 0x000fe40000410000 */
[C---:B------:R-:W-:Y:S02]  /*8a70*/  FMUL.FTZ R46, R148.reuse, R106 ;  /* 0x0000006a942e7220 */ /* 0x040fe40000410000 */
[----:B------:R-:W-:Y:S02]  /*8a80*/  FMUL.FTZ R47, R148, R107 ;  /* 0x0000006b942f7220 */ /* 0x000fe40000410000 */
[----:B------:R-:W2:Y:S01]  /*8a90*/  MUFU.EX2 R188, R188 ;  /* 0x000000bc00bc7308 */ /* 0x000ea20000000800 */
[----:B------:R-:W-:Y:S01]  /*8aa0*/  LDSM.16.MT88.4 R104, [R212+0x3080] ;  /* 0x00308000d468783b */ /* 0x000fe20000004200 */
[C---:B------:R-:W-:Y:S01]  /*8ab0*/  FMUL.FTZ R48, R151.reuse, R100 ;  /* 0x0000006497307220 */ /* 0x040fe20000410000 */
[----:B-1----:R-:W-:Y:S01]  /*8ac0*/  F2FP.BF16.PACK_AB R146, R184, R185 ;  /* 0x000000b9b892723e */ /* 0x002fe200000010ff */
[----:B------:R-:W-:Y:S02]  /*8ad0*/  FMUL.FTZ R49, R151, R101 ;  /* 0x0000006597317220 */ /* 0x000fe40000410000 */
[C---:B------:R-:W-:Y:S02]  /*8ae0*/  FMUL.FTZ R50, R150.reuse, R102 ;  /* 0x0000006696327220 */ /* 0x040fe40000410000 */
[----:B------:R-:W-:Y:S02]  /*8af0*/  FMUL.FTZ R51, R150, R103 ;  /* 0x0000006796337220 */ /* 0x000fe40000410000 */
[----:B------:R-:W-:Y:S01]  /*8b00*/  MUFU.EX2 R187, R187 ;  /* 0x000000bb00bb7308 */ /* 0x000fe20000000800 */
[----:B------:R-:W-:Y:S01]  /*8b10*/  LDSM.16.MT88.4 R100, [R214+0x3080] ;  /* 0x00308000d664783b */ /* 0x000fe20000004200 */
[----:B------:R-:W-:Y:S02]  /*8b20*/  FFMA.FTZ R166, R163, c[0x0][0x2d0], -R166 ;  /* 0x0000b400a3a67a23 */ /* 0x000fe400000108a6 */
[--C-:B------:R-:W-:Y:S02]  /*8b30*/  FFMA.FTZ R164, R164, c[0x0][0x2d0], -R161.reuse ;  /* 0x0000b400a4a47a23 */ /* 0x100fe400000108a1 */
[C---:B------:R-:W-:Y:S02]  /*8b40*/  FMUL.FTZ R24, R149.reuse, R124 ;  /* 0x0000007c95187220 */ /* 0x040fe40000410000 */
[C---:B------:R-:W-:Y:S02]  /*8b50*/  FMUL.FTZ R25, R149.reuse, R125 ;  /* 0x0000007d95197220 */ /* 0x040fe40000410000 */
[----:B------:R-:W1:Y:S01]  /*8b60*/  MUFU.EX2 R186, R186 ;  /* 0x000000ba00ba7308 */ /* 0x000e620000000800 */
[C---:B------:R-:W-:Y:S02]  /*8b70*/  FMUL.FTZ R26, R148.reuse, R126 ;  /* 0x0000007e941a7220 */ /* 0x040fe40000410000 */
[----:B------:R-:W-:Y:S01]  /*8b80*/  FMUL.FTZ R27, R148, R127 ;  /* 0x0000007f941b7220 */ /* 0x000fe20000410000 */
[----:B--2---:R-:W-:Y:S01]  /*8b90*/  F2FP.BF16.PACK_AB R145, R188, R189 ;  /* 0x000000bdbc91723e */ /* 0x004fe200000010ff */
[----:B------:R-:W-:Y:S02]  /*8ba0*/  FMUL.FTZ R29, R149, R121 ;  /* 0x00000079951d7220 */ /* 0x000fe40000410000 */
[----:B------:R-:W-:Y:S02]  /*8bb0*/  FMUL.FTZ R30, R148, R122 ;  /* 0x0000007a941e7220 */ /* 0x000fe40000410000 */
[C---:B------:R-:W-:Y:S01]  /*8bc0*/  FMUL.FTZ R52, R151.reuse, R52 ;  /* 0x0000003497347220 */ /* 0x040fe20000410000 */
[----:B------:R-:W-:Y:S01]  /*8bd0*/  MUFU.EX2 R127, R174 ;  /* 0x000000ae007f7308 */ /* 0x000fe20000000800 */
[----:B------:R-:W-:Y:S02]  /*8be0*/  FMUL.FTZ R53, R151, R53 ;  /* 0x0000003597357220 */ /* 0x000fe40000410000 */
[C---:B------:R-:W-:Y:S02]  /*8bf0*/  FMUL.FTZ R54, R150.reuse, R54 ;  /* 0x0000003696367220 */ /* 0x040fe40000410000 */
[----:B------:R-:W-:Y:S02]  /*8c00*/  FMUL.FTZ R55, R150, R55 ;  /* 0x0000003796377220 */ /* 0x000fe40000410000 */
[C---:B------:R-:W-:Y:S02]  /*8c10*/  FMUL.FTZ R56, R149.reuse, R56 ;  /* 0x0000003895387220 */ /* 0x040fe40000410000 */
[C---:B------:R-:W-:Y:S01]  /*8c20*/  FMUL.FTZ R57, R149.reuse, R57 ;  /* 0x0000003995397220 */ /* 0x040fe20000410000 */
[----:B------:R2:W-:Y:S01]  /*8c30*/  MUFU.EX2 R136, R173 ;  /* 0x000000ad00887308 */ /* 0x0005e20000000800 */
[C---:B------:R-:W-:Y:S02]  /*8c40*/  FMUL.FTZ R58, R148.reuse, R58 ;  /* 0x0000003a943a7220 */ /* 0x040fe40000410000 */
[----:B------:R-:W-:Y:S01]  /*8c50*/  FMUL.FTZ R59, R148, R59 ;  /* 0x0000003b943b7220 */ /* 0x000fe20000410000 */
[----:B-1----:R-:W-:Y:S01]  /*8c60*/  F2FP.BF16.PACK_AB R147, R186, R187 ;  /* 0x000000bbba93723e */ /* 0x002fe200000010ff */
[C---:B------:R-:W-:Y:S02]  /*8c70*/  FMUL.FTZ R60, R149.reuse, R60 ;  /* 0x0000003c953c7220 */ /* 0x040fe40000410000 */
[----:B------:R-:W-:Y:S02]  /*8c80*/  FMUL.FTZ R61, R149, R61 ;  /* 0x0000003d953d7220 */ /* 0x000fe40000410000 */
[C---:B------:R-:W-:Y:S01]  /*8c90*/  FMUL.FTZ R62, R148.reuse, R62 ;  /* 0x0000003e943e7220 */ /* 0x040fe20000410000 */
[----:B------:R-:W-:Y:S01]  /*8ca0*/  MUFU.EX2 R121, R170 ;  /* 0x000000aa00797308 */ /* 0x000fe20000000800 */
[C---:B------:R-:W-:Y:S01]  /*8cb0*/  HMMA.16816.F32.BF16 R8, R144.reuse, R20, R8 ;  /* 0x000000149008723c */ /* 0x040fe20000041808 */
[----:B------:R-:W-:Y:S02]  /*8cc0*/  FMUL.FTZ R63, R148, R63 ;  /* 0x0000003f943f7220 */ /* 0x000fe40000410000 */
[C---:B------:R-:W-:Y:S02]  /*8cd0*/  FMUL.FTZ R64, R151.reuse, R64 ;  /* 0x0000004097407220 */ /* 0x040fe40000410000 */
[C---:B------:R-:W-:Y:S02]  /*8ce0*/  FMUL.FTZ R65, R151.reuse, R65 ;  /* 0x0000004197417220 */ /* 0x040fe40000410000 */
[C---:B------:R-:W-:Y:S01]  /*8cf0*/  FMUL.FTZ R20, R151.reuse, R128 ;  /* 0x0000008097147220 */ /* 0x040fe20000410000 */
[-C--:B------:R-:W-:Y:S01]  /*8d00*/  HMMA.16816.F32.BF16 R12, R144, R22.reuse, R12 ;  /* 0x00000016900c723c */ /* 0x080fe2000004180c */
[----:B------:R-:W-:Y:S01]  /*8d10*/  FMUL.FTZ R21, R151, R129 ;  /* 0x0000008197157220 */ /* 0x000fe20000410000 */
[----:B------:R-:W-:Y:S02]  /*8d20*/  MUFU.EX2 R138, R171 ;  /* 0x000000ab008a7308 */ /* 0x000fe40000000800 */
[C---:B------:R-:W-:Y:S01]  /*8d30*/  FMUL.FTZ R66, R150.reuse, R66 ;  /* 0x0000004296427220 */ /* 0x040fe20000410000 */
[----:B--2---:R-:W-:Y:S01]  /*8d40*/  LDSM.16.MT88.4 R172, [R214+0x3880] ;  /* 0x00388000d6ac783b */ /* 0x004fe20000004200 */
[----:B------:R-:W-:Y:S02]  /*8d50*/  FMUL.FTZ R67, R150, R67 ;  /* 0x0000004396437220 */ /* 0x000fe40000410000 */
[C---:B------:R-:W-:Y:S01]  /*8d60*/  HMMA.16816.F32.BF16 R16, R156.reuse, R22, R16 ;  /* 0x000000169c10723c */ /* 0x040fe20000041810 */
[C---:B------:R-:W-:Y:S03]  /*8d70*/  FMUL.FTZ R28, R149.reuse, R120 ;  /* 0x00000078951c7220 */ /* 0x040fe60000410000 */
[----:B------:R-:W-:Y:S01]  /*8d80*/  FMUL.FTZ R31, R148, R123 ;  /* 0x0000007b941f7220 */ /* 0x000fe20000410000 */
[----:B------:R1:W-:Y:S01]  /*8d90*/  MUFU.EX2 R124, R169 ;  /* 0x000000a9007c7308 */ /* 0x0003e20000000800 */
[C---:B------:R-:W-:Y:S02]  /*8da0*/  FMUL.FTZ R72, R149.reuse, R72 ;  /* 0x0000004895487220 */ /* 0x040fe40000410000 */
[C---:B------:R-:W-:Y:S04]  /*8db0*/  FMUL.FTZ R22, R150.reuse, R130 ;  /* 0x0000008296167220 */ /* 0x040fe80000410000 */
[----:B------:R-:W-:Y:S02]  /*8dc0*/  FMUL.FTZ R23, R150, R131 ;  /* 0x0000008396177220 */ /* 0x000fe40000410000 */
[----:B------:R-:W2:Y:S01]  /*8dd0*/  LDSM.16.MT88.4 R128, [R214+0x2480] ;  /* 0x00248000d680783b */ /* 0x000ea20000004200 */
[----:B------:R-:W-:Y:S01]  /*8de0*/  MUFU.EX2 R126, R167 ;  /* 0x000000a7007e7308 */ /* 0x000fe20000000800 */
[C---:B------:R-:W-:Y:S02]  /*8df0*/  FMUL.FTZ R73, R149.reuse, R73 ;  /* 0x0000004995497220 */ /* 0x040fe40000410000 */
[C---:B------:R-:W-:Y:S01]  /*8e00*/  FMUL.FTZ R74, R148.reuse, R74 ;  /* 0x0000004a944a7220 */ /* 0x040fe20000410000 */
[-C--:B------:R-:W-:Y:S01]  /*8e10*/  HMMA.16816.F32.BF16 R20, R156, R36.reuse, R20 ;  /* 0x000000249c14723c */ /* 0x080fe20000041814 */
[C---:B------:R-:W-:Y:S02]  /*8e20*/  FMUL.FTZ R75, R148.reuse, R75 ;  /* 0x0000004b944b7220 */ /* 0x040fe40000410000 */
[C---:B------:R-:W-:Y:S02]  /*8e30*/  FMUL.FTZ R76, R149.reuse, R76 ;  /* 0x0000004c954c7220 */ /* 0x040fe40000410000 */
[C---:B------:R-:W-:Y:S01]  /*8e40*/  FMUL.FTZ R77, R149.reuse, R77 ;  /* 0x0000004d954d7220 */ /* 0x040fe20000410000 */
[----:B------:R-:W-:Y:S01]  /*8e50*/  MUFU.EX2 R122, R165 ;  /* 0x000000a5007a7308 */ /* 0x000fe20000000800 */
[C---:B------:R-:W-:Y:S01]  /*8e60*/  FMUL.FTZ R78, R148.reuse, R78 ;  /* 0x0000004e944e7220 */ /* 0x040fe20000410000 */
[C---:B------:R-:W-:Y:S01]  /*8e70*/  HMMA.16816.F32.BF16 R24, R144.reuse, R36, R24 ;  /* 0x000000249018723c */ /* 0x040fe20000041818 */
[C---:B------:R-:W-:Y:S01]  /*8e80*/  FMUL.FTZ R79, R148.reuse, R79 ;  /* 0x0000004f944f7220 */ /* 0x040fe20000410000 */
[----:B-1----:R-:W-:Y:S02]  /*8e90*/  LDSM.16.MT88.4 R168, [R212+0x2c80] ;  /* 0x002c8000d4a8783b */ /* 0x002fe40000004200 */
[C---:B------:R-:W-:Y:S02]  /*8ea0*/  FMUL.FTZ R88, R149.reuse, R88 ;  /* 0x0000005895587220 */ /* 0x040fe40000410000 */
[----:B------:R-:W-:Y:S02]  /*8eb0*/  FMUL.FTZ R89, R149, R89 ;  /* 0x0000005995597220 */ /* 0x000fe40000410000 */
[-C--:B------:R-:W-:Y:S01]  /*8ec0*/  HMMA.16816.F32.BF16 R28, R144, R38.reuse, R28 ;  /* 0x00000026901c723c */ /* 0x080fe2000004181c */
[C---:B------:R-:W-:Y:S01]  /*8ed0*/  FMUL.FTZ R36, R151.reuse, R112 ;  /* 0x0000007097247220 */ /* 0x040fe20000410000 */
[----:B------:R-:W-:Y:S02]  /*8ee0*/  MUFU.EX2 R139, R166 ;  /* 0x000000a6008b7308 */ /* 0x000fe40000000800 */
[----:B------:R-:W-:Y:S02]  /*8ef0*/  FMUL.FTZ R37, R151, R113 ;  /* 0x0000007197257220 */ /* 0x000fe40000410000 */
[C---:B------:R-:W-:Y:S02]  /*8f00*/  FMUL.FTZ R90, R148.reuse, R90 ;  /* 0x0000005a945a7220 */ /* 0x040fe40000410000 */
[C---:B------:R-:W-:Y:S01]  /*8f10*/  HMMA.16816.F32.BF16 R32, R156.reuse, R38, R32 ;  /* 0x000000269c20723c */ /* 0x040fe20000041820 */
[----:B------:R-:W-:Y:S03]  /*8f20*/  FMUL.FTZ R91, R148, R91 ;  /* 0x0000005b945b7220 */ /* 0x000fe60000410000 */
[----:B------:R1:W-:Y:S01]  /*8f30*/  MUFU.EX2 R125, R164 ;  /* 0x000000a4007d7308 */ /* 0x0003e20000000800 */
[C---:B------:R-:W-:Y:S02]  /*8f40*/  FMUL.FTZ R92, R149.reuse, R92 ;  /* 0x0000005c955c7220 */ /* 0x040fe40000410000 */
[C---:B------:R-:W-:Y:S02]  /*8f50*/  FMUL.FTZ R38, R150.reuse, R114 ;  /* 0x0000007296267220 */ /* 0x040fe40000410000 */
[----:B------:R-:W-:Y:S02]  /*8f60*/  FMUL.FTZ R39, R150, R115 ;  /* 0x0000007396277220 */ /* 0x000fe40000410000 */
[----:B------:R-:W3:Y:S01]  /*8f70*/  LDSM.16.MT88.4 R112, [R212+0x2480] ;  /* 0x00248000d470783b */ /* 0x000ee20000004200 */
[----:B------:R-:W-:Y:S02]  /*8f80*/  FMUL.FTZ R93, R149, R93 ;  /* 0x0000005d955d7220 */ /* 0x000fe40000410000 */
[----:B------:R-:W-:Y:S01]  /*8f90*/  MUFU.EX2 R190, R190 ;  /* 0x000000be00be7308 */ /* 0x000fe20000000800 */
[C---:B------:R-:W-:Y:S01]  /*8fa0*/  FMUL.FTZ R94, R148.reuse, R94 ;  /* 0x0000005e945e7220 */ /* 0x040fe20000410000 */
[-C--:B--2---:R-:W-:Y:S01]  /*8fb0*/  HMMA.16816.F32.BF16 R36, R156, R128.reuse, R36 ;  /* 0x000000809c24723c */ /* 0x084fe20000041824 */
[----:B------:R-:W-:Y:S02]  /*8fc0*/  FMUL.FTZ R95, R148, R95 ;  /* 0x0000005f945f7220 */ /* 0x000fe40000410000 */
[C---:B------:R-:W-:Y:S02]  /*8fd0*/  FMUL.FTZ R96, R151.reuse, R96 ;  /* 0x0000006097607220 */ /* 0x040fe40000410000 */
[C---:B------:R-:W-:Y:S02]  /*8fe0*/  FMUL.FTZ R97, R151.reuse, R97 ;  /* 0x0000006197617220 */ /* 0x040fe40000410000 */
[C---:B------:R-:W-:Y:S01]  /*8ff0*/  FMUL.FTZ R98, R150.reuse, R98 ;  /* 0x0000006296627220 */ /* 0x040fe20000410000 */
[C---:B------:R-:W-:Y:S01]  /*9000*/  HMMA.16816.F32.BF16 R40, R144.reuse, R128, R40 ;  /* 0x000000809028723c */ /* 0x040fe20000041828 */
[----:B------:R-:W2:Y:S01]  /*9010*/  MUFU.EX2 R191, R191 ;  /* 0x000000bf00bf7308 */ /* 0x000ea20000000800 */
[----:B-1----:R-:W-:Y:S02]  /*9020*/  LDSM.16.MT88.4 R164, [R214+0x2c80] ;  /* 0x002c8000d6a4783b */ /* 0x002fe40000004200 */
[C---:B------:R-:W-:Y:S02]  /*9030*/  FMUL.FTZ R99, R150.reuse, R99 ;  /* 0x0000006396637220 */ /* 0x040fe40000410000 */
[C---:B------:R-:W-:Y:S02]  /*9040*/  FMUL.FTZ R68, R151.reuse, R68 ;  /* 0x0000004497447220 */ /* 0x040fe40000410000 */
[-C--:B------:R-:W-:Y:S01]  /*9050*/  HMMA.16816.F32.BF16 R44, R144, R130.reuse, R44 ;  /* 0x00000082902c723c */ /* 0x080fe2000004182c */
[C---:B------:R-:W-:Y:S02]  /*9060*/  FMUL.FTZ R69, R151.reuse, R69 ;  /* 0x0000004597457220 */ /* 0x040fe40000410000 */
[----:B------:R-:W-:Y:S01]  /*9070*/  MUFU.EX2 R192, R192 ;  /* 0x000000c000c07308 */ /* 0x000fe20000000800 */
[C---:B------:R-:W-:Y:S02]  /*9080*/  FMUL.FTZ R70, R150.reuse, R70 ;  /* 0x0000004696467220 */ /* 0x040fe40000410000 */
[C---:B------:R-:W-:Y:S02]  /*9090*/  FMUL.FTZ R71, R150.reuse, R71 ;  /* 0x0000004796477220 */ /* 0x040fe40000410000 */
[C---:B------:R-:W-:Y:S01]  /*90a0*/  HMMA.16816.F32.BF16 R48, R156.reuse, R130, R48 ;  /* 0x000000829c30723c */ /* 0x040fe20000041830 */
[C---:B------:R-:W-:Y:S03]  /*90b0*/  FMUL.FTZ R80, R151.reuse, R80 ;  /* 0x0000005097507220 */ /* 0x040fe60000410000 */
[C---:B------:R-:W-:Y:S01]  /*90c0*/  FMUL.FTZ R81, R151.reuse, R81 ;  /* 0x0000005197517220 */ /* 0x040fe20000410000 */
[----:B------:R-:W1:Y:S01]  /*90d0*/  MUFU.EX2 R193, R193 ;  /* 0x000000c100c17308 */ /* 0x000e620000000800 */
[C---:B------:R-:W-:Y:S02]  /*90e0*/  FMUL.FTZ R82, R150.reuse, R82 ;  /* 0x0000005296527220 */ /* 0x040fe40000410000 */
[C---:B------:R-:W-:Y:S01]  /*90f0*/  FMUL.FTZ R83, R150.reuse, R83 ;  /* 0x0000005396537220 */ /* 0x040fe20000410000 */
[-C--:B---3--:R-:W-:Y:S03]  /*9100*/  HMMA.16816.F32.BF16 R52, R156, R112.reuse, R52 ;  /* 0x000000709c34723c */ /* 0x088fe60000041834 */
[C---:B------:R-:W-:Y:S02]  /*9110*/  FMUL.FTZ R84, R151.reuse, R84 ;  /* 0x0000005497547220 */ /* 0x040fe40000410000 */
[----:B------:R-:W-:Y:S01]  /*9120*/  FMUL.FTZ R85, R151, R85 ;  /* 0x0000005597557220 */ /* 0x000fe20000410000 */
[----:B------:R-:W-:Y:S01]  /*9130*/  MUFU.EX2 R194, R194 ;  /* 0x000000c200c27308 */ /* 0x000fe20000000800 */
[C---:B------:R-:W-:Y:S02]  /*9140*/  FMUL.FTZ R86, R150.reuse, R86 ;  /* 0x0000005696567220 */ /* 0x040fe40000410000 */
[----:B------:R-:W-:Y:S01]  /*9150*/  FMUL.FTZ R87, R150, R87 ;  /* 0x0000005796577220 */ /* 0x000fe20000410000 */
[C---:B------:R-:W-:Y:S02]  /*9160*/  HMMA.16816.F32.BF16 R56, R144.reuse, R112, R56 ;  /* 0x000000709038723c */ /* 0x040fe40000041838 */
[--C-:B------:R-:W-:Y:S02]  /*9170*/  FFMA.FTZ R245, R245, c[0x0][0x2d0], -R161.reuse ;  /* 0x0000b400f5f57a23 */ /* 0x100fe400000108a1 */
[--C-:B------:R-:W-:Y:S02]  /*9180*/  FFMA.FTZ R252, R252, c[0x0][0x2d0], -R161.reuse ;  /* 0x0000b400fcfc7a23 */ /* 0x100fe400000108a1 */
[----:B------:R-:W3:Y:S01]  /*9190*/  MUFU.EX2 R195, R195 ;  /* 0x000000c300c37308 */ /* 0x000ee20000000800 */
[--C-:B------:R-:W-:Y:S01]  /*91a0*/  FFMA.FTZ R249, R249, c[0x0][0x2d0], -R161.reuse ;  /* 0x0000b400f9f97a23 */ /* 0x100fe200000108a1 */
[-C--:B------:R-:W-:Y:S01]  /*91b0*/  HMMA.16816.F32.BF16 R60, R144, R114.reuse, R60 ;  /* 0x00000072903c723c */ /* 0x080fe2000004183c */
[--C-:B------:R-:W-:Y:S03]  /*91c0*/  FFMA.FTZ R247, R247, c[0x0][0x2d0], -R161.reuse ;  /* 0x0000b400f7f77a23 */ /* 0x100fe600000108a1 */
[--C-:B------:R-:W-:Y:S02]  /*91d0*/  FFMA.FTZ R162, R162, c[0x0][0x2d0], -R161.reuse ;  /* 0x0000b400a2a27a23 */ /* 0x100fe400000108a1 */
[--C-:B------:R-:W-:Y:S02]  /*91e0*/  FFMA.FTZ R160, R160, c[0x0][0x2d0], -R161.reuse ;  /* 0x0000b400a0a07a23 */ /* 0x100fe400000108a1 */
[C---:B------:R-:W-:Y:S01]  /*91f0*/  HMMA.16816.F32.BF16 R64, R156.reuse, R114, R64 ;  /* 0x000000729c40723c */ /* 0x040fe20000041840 */
[----:B------:R-:W4:Y:S01]  /*9200*/  LDSM.16.MT88.4 R112, [R212+0x1c80] ;  /* 0x001c8000d470783b */ /* 0x000f220000004200 */
[----:B------:R-:W-:Y:S02]  /*9210*/  MUFU.EX2 R196, R196 ;  /* 0x000000c400c47308 */ /* 0x000fe40000000800 */
[----:B------:R-:W-:Y:S02]  /*9220*/  FFMA.FTZ R161, R153, c[0x0][0x2d0], -R161 ;  /* 0x0000b40099a17a23 */ /* 0x000fe400000108a1 */
[----:B------:R-:W-:Y:S01]  /*9230*/  FFMA.FTZ R179, R151, R232, R179 ;  /* 0x000000e897b37223 */ /* 0x000fe200000100b3 */
[----:B------:R-:W-:Y:S01]  /*9240*/  MOV R151, R3 ;  /* 0x0000000300977202 */ /* 0x000fe20000000f00 */
[-C--:B------:R-:W-:Y:S01]  /*9250*/  HMMA.16816.F32.BF16 R68, R156, R100.reuse, R68 ;  /* 0x000000649c44723c */ /* 0x080fe20000041844 */
[----:B------:R-:W-:Y:S03]  /*9260*/  FFMA.FTZ R155, R150, R231, R155 ;  /* 0x000000e7969b7223 */ /* 0x000fe6000001009b */
[----:B------:R-:W5:Y:S01]  /*9270*/  MUFU.EX2 R197, R197 ;  /* 0x000000c500c57308 */ /* 0x000f620000000800 */
[----:B------:R-:W-:Y:S01]  /*9280*/  FFMA.FTZ R181, R149, R230, R181 ;  /* 0x000000e695b57223 */ /* 0x000fe200000100b5 */
[----:B------:R-:W-:Y:S01]  /*9290*/  MOV R150, R2 ;  /* 0x0000000200967202 */ /* 0x000fe20000000f00 */
[----:B------:R-:W-:Y:S01]  /*92a0*/  FFMA.FTZ R189, R148, R227, R189 ;  /* 0x000000e394bd7223 */ /* 0x000fe200000100bd */
[C---:B------:R-:W-:Y:S01]  /*92b0*/  HMMA.16816.F32.BF16 R72, R144.reuse, R100, R72 ;  /* 0x000000649048723c */ /* 0x040fe20000041848 */
[----:B------:R-:W-:Y:S03]  /*92c0*/  FADD.FTZ R178, R178, R179 ;  /* 0x000000b3b2b27221 */ /* 0x000fe60000010000 */
[----:B------:R-:W-:Y:S01]  /*92d0*/  FADD.FTZ R154, R154, R155 ;  /* 0x0000009b9a9a7221 */ /* 0x000fe20000010000 */
[----:B------:R-:W-:Y:S01]  /*92e0*/  MOV R149, R0 ;  /* 0x0000000000957202 */ /* 0x000fe20000000f00 */
[----:B------:R-:W-:Y:S01]  /*92f0*/  MUFU.EX2 R198, R198 ;  /* 0x000000c600c67308 */ /* 0x000fe20000000800 */
[----:B--2---:R-:W-:Y:S01]  /*9300*/  F2FP.BF16.PACK_AB R100, R191, R190 ;  /* 0x000000bebf64723e */ /* 0x004fe200000010ff */
[-C--:B------:R-:W-:Y:S01]  /*9310*/  HMMA.16816.F32.BF16 R76, R144, R102.reuse, R76 ;  /* 0x00000066904c723c */ /* 0x080fe2000004184c */
[----:B-1----:R-:W-:Y:S03]  /*9320*/  F2FP.BF16.PACK_AB R101, R193, R192 ;  /* 0x000000c0c165723e */ /* 0x002fe600000010ff */
[----:B------:R-:W-:Y:S01]  /*9330*/  MOV R148, R152 ;  /* 0x0000009800947202 */ /* 0x000fe20000000f00 */
[----:B------:R-:W-:Y:S02]  /*9340*/  FADD.FTZ R180, R180, R181 ;  /* 0x000000b5b4b47221 */ /* 0x000fe40000010000 */
[----:B------:R-:W-:Y:S01]  /*9350*/  FADD.FTZ R188, R188, R189 ;  /* 0x000000bdbcbc7221 */ /* 0x000fe20000010000 */
[C---:B------:R-:W-:Y:S01]  /*9360*/  HMMA.16816.F32.BF16 R80, R156.reuse, R102, R80 ;  /* 0x000000669c50723c */ /* 0x040fe20000041850 */
[----:B------:R-:W1:Y:S03]  /*9370*/  MUFU.EX2 R199, R199 ;  /* 0x000000c700c77308 */ /* 0x000e660000000800 */
[----:B------:R-:W-:Y:S02]  /*9380*/  FADD.FTZ R177, R177, R178 ;  /* 0x000000b2b1b17221 */ /* 0x000fe40000010000 */
[----:B------:R-:W-:Y:S01]  /*9390*/  FADD.FTZ R183, R183, R154 ;  /* 0x0000009ab7b77221 */ /* 0x000fe20000010000 */
[----:B---3--:R-:W-:Y:S01]  /*93a0*/  F2FP.BF16.PACK_AB R102, R195, R194 ;  /* 0x000000c2c366723e */ /* 0x008fe200000010ff */
[-C--:B------:R-:W-:Y:S01]  /*93b0*/  HMMA.16816.F32.BF16 R84, R156, R104.reuse, R84 ;  /* 0x000000689c54723c */ /* 0x080fe20000041854 */
[----:B-----5:R-:W-:Y:S02]  /*93c0*/  F2FP.BF16.PACK_AB R103, R197, R196 ;  /* 0x000000c4c567723e */ /* 0x020fe400000010ff */
[----:B------:R-:W-:Y:S01]  /*93d0*/  MUFU.EX2 R243, R243 ;  /* 0x000000f300f37308 */ /* 0x000fe20000000800 */
[----:B------:R-:W-:Y:S02]  /*93e0*/  FADD.FTZ R185, R185, R180 ;  /* 0x000000b4b9b97221 */ /* 0x000fe40000010000 */
[----:B------:R-:W-:Y:S02]  /*93f0*/  FADD.FTZ R187, R187, R188 ;  /* 0x000000bcbbbb7221 */ /* 0x000fe40000010000 */
[C---:B------:R-:W-:Y:S01]  /*9400*/  HMMA.16816.F32.BF16 R88, R144.reuse, R104, R88 ;  /* 0x000000689058723c */ /* 0x040fe20000041858 */
[----:B------:R-:W-:Y:S03]  /*9410*/  FADD.FTZ R177, R176, R177 ;  /* 0x000000b1b0b17221 */ /* 0x000fe60000010000 */
[----:B------:R-:W-:Y:S01]  /*9420*/  FADD.FTZ R183, R182, R183 ;  /* 0x000000b7b6b77221 */ /* 0x000fe20000010000 */
[----:B------:R-:W2:Y:S01]  /*9430*/  MUFU.EX2 R246, R246 ;  /* 0x000000f600f67308 */ /* 0x000ea20000000800 */
[----:B------:R-:W-:Y:S02]  /*9440*/  FADD.FTZ R185, R184, R185 ;  /* 0x000000b9b8b97221 */ /* 0x000fe40000010000 */
[-C--:B------:R-:W-:Y:S01]  /*9450*/  HMMA.16816.F32.BF16 R92, R144, R106.reuse, R92 ;  /* 0x0000006a905c723c */ /* 0x080fe2000004185c */
[----:B-1----:R-:W-:Y:S03]  /*9460*/  F2FP.BF16.PACK_AB R104, R199, R198 ;  /* 0x000000c6c768723e */ /* 0x002fe600000010ff */
[----:B------:R-:W-:Y:S02]  /*9470*/  FADD.FTZ R186, R186, R187 ;  /* 0x000000bbbaba7221 */ /* 0x000fe40000010000 */
[----:B------:R-:W-:Y:S01]  /*9480*/  FADD.FTZ R190, R190, R177 ;  /* 0x000000b1bebe7221 */ /* 0x000fe20000010000 */
[----:B------:R-:W-:Y:S01]  /*9490*/  MUFU.EX2 R245, R245 ;  /* 0x000000f500f57308 */ /* 0x000fe20000000800 */
[----:B------:R-:W-:Y:S01]  /*94a0*/  HMMA.16816.F32.BF16 R96, R156, R106, R96 ;  /* 0x0000006a9c60723c */ /* 0x000fe20000041860 */
[----:B------:R-:W-:Y:S03]  /*94b0*/  FADD.FTZ R192, R192, R183 ;  /* 0x000000b7c0c07221 */ /* 0x000fe60000010000 */
[----:B------:R-:W-:Y:S02]  /*94c0*/  FADD.FTZ R198, R198, R185 ;  /* 0x000000b9c6c67221 */ /* 0x000fe40000010000 */
[----:B------:R-:W-:Y:S01]  /*94d0*/  FADD.FTZ R191, R191, R190 ;  /* 0x000000bebfbf7221 */ /* 0x000fe20000010000 */
[----:B------:R-:W-:Y:S01]  /*94e0*/  F2FP.BF16.PACK_AB R158, R136, R127 ;  /* 0x0000007f889e723e */ /* 0x000fe200000010ff */
[-C--:B------:R-:W-:Y:S01]  /*94f0*/  HMMA.16816.F32.BF16 R4, R100, R108.reuse, R4 ;  /* 0x0000006c6404723c */ /* 0x080fe20000041804 */
[----:B------:R-:W1:Y:S03]  /*9500*/  MUFU.EX2 R252, R252 ;  /* 0x000000fc00fc7308 */ /* 0x000e660000000800 */
[----:B------:R-:W-:Y:S01]  /*9510*/  F2FP.BF16.PACK_AB R159, R138, R121 ;  /* 0x000000798a9f723e */ /* 0x000fe200000010ff */
[----:B------:R-:W-:Y:S01]  /*9520*/  FADD.FTZ R193, R193, R192 ;  /* 0x000000c0c1c17221 */ /* 0x000fe20000010000 */
[----:B--2---:R-:W-:Y:S01]  /*9530*/  F2FP.BF16.PACK_AB R106, R246, R243 ;  /* 0x000000f3f66a723e */ /* 0x004fe200000010ff */
[----:B------:R-:W-:Y:S02]  /*9540*/  FADD.FTZ R198, R199, R198 ;  /* 0x000000c6c7c67221 */ /* 0x000fe40000010000 */
[----:B------:R-:W-:Y:S02]  /*9550*/  FADD.FTZ R194, R194, R191 ;  /* 0x000000bfc2c27221 */ /* 0x000fe40000010000 */
[----:B------:R-:W2:Y:S01]  /*9560*/  MUFU.EX2 R249, R249 ;  /* 0x000000f900f97308 */ /* 0x000ea20000000800 */
[----:B------:R-:W-:Y:S02]  /*9570*/  FADD.FTZ R196, R196, R193 ;  /* 0x000000c1c4c47221 */ /* 0x000fe40000010000 */
[----:B------:R-:W-:Y:S02]  /*9580*/  FADD.FTZ R243, R243, R198 ;  /* 0x000000c6f3f37221 */ /* 0x000fe40000010000 */
[----:B------:R-:W-:Y:S02]  /*9590*/  FADD.FTZ R194, R195, R194 ;  /* 0x000000c2c3c27221 */ /* 0x000fe40000010000 */
[----:B------:R-:W-:Y:S02]  /*95a0*/  FADD.FTZ R197, R197, R196 ;  /* 0x000000c4c5c57221 */ /* 0x000fe40000010000 */
[----:B------:R-:W-:Y:S01]  /*95b0*/  FADD.FTZ R243, R246, R243 ;  /* 0x000000f3f6f37221 */ /* 0x000fe20000010000 */
[----:B------:R-:W3:Y:S01]  /*95c0*/  MUFU.EX2 R247, R247 ;  /* 0x000000f700f77308 */ /* 0x000ee20000000800 */
[C---:B-1----:R-:W-:Y:S01]  /*95d0*/  F2FP.BF16.PACK_AB R105, R252.reuse, R245 ;  /* 0x000000f5fc69723e */ /* 0x042fe200000010ff */
[----:B------:R-:W-:Y:S04]  /*95e0*/  FADD.FTZ R245, R245, R186 ;  /* 0x000000baf5f57221 */ /* 0x000fe80000010000 */
[----:B------:R-:W-:Y:S04]  /*95f0*/  FADD.FTZ R252, R252, R245 ;  /* 0x000000f5fcfc7221 */ /* 0x000fe80000010000 */
[----:B------:R-:W-:Y:S01]  /*9600*/  MUFU.EX2 R251, R251 ;  /* 0x000000fb00fb7308 */ /* 0x000fe20000000800 */
[----:B--2---:R-:W-:Y:S09]  /*9610*/  FADD.FTZ R252, R249, R252 ;  /* 0x000000fcf9fc7221 */ /* 0x004ff20000010000 */
[----:B------:R-:W1:Y:S01]  /*9620*/  MUFU.EX2 R250, R250 ;  /* 0x000000fa00fa7308 */ /* 0x000e620000000800 */
[C---:B---3--:R-:W-:Y:S01]  /*9630*/  F2FP.BF16.PACK_AB R107, R247.reuse, R249 ;  /* 0x000000f9f76b723e */ /* 0x048fe200000010ff */
[----:B------:R-:W-:Y:S08]  /*9640*/  FADD.FTZ R252, R247, R252 ;  /* 0x000000fcf7fc7221 */ /* 0x000ff00000010000 */
[----:B------:R-:W2:Y:S01]  /*9650*/  MUFU.EX2 R248, R248 ;  /* 0x000000f800f87308 */ /* 0x000ea20000000800 */
[C---:B------:R-:W-:Y:S08]  /*9660*/  HMMA.16816.F32.BF16 R8, R104.reuse, R108, R8 ;  /* 0x0000006c6808723c */ /* 0x040ff00000041808 */
[-C--:B------:R-:W-:Y:S01]  /*9670*/  HMMA.16816.F32.BF16 R12, R104, R110.reuse, R12 ;  /* 0x0000006e680c723c */ /* 0x080fe2000004180c */
[----:B------:R-:W3:Y:S03]  /*9680*/  MUFU.EX2 R244, R244 ;  /* 0x000000f400f47308 */ /* 0x000ee60000000800 */
[C---:B-1----:R-:W-:Y:S01]  /*9690*/  F2FP.BF16.PACK_AB R156, R250.reuse, R251 ;  /* 0x000000fbfa9c723e */ /* 0x042fe200000010ff */
[----:B------:R-:W-:Y:S03]  /*96a0*/  FADD.FTZ R251, R251, R194 ;  /* 0x000000c2fbfb7221 */ /* 0x000fe60000010000 */
[C---:B------:R-:W-:Y:S01]  /*96b0*/  HMMA.16816.F32.BF16 R16, R100.reuse, R110, R16 ;  /* 0x0000006e6410723c */ /* 0x040fe20000041810 */
[----:B------:R-:W1:Y:S02]  /*96c0*/  LDSM.16.MT88.4 R108, [R212+0x2880] ;  /* 0x00288000d46c783b */ /* 0x000e640000004200 */
[----:B------:R5:W1:Y:S01]  /*96d0*/  MUFU.EX2 R120, R162 ;  /* 0x000000a200787308 */ /* 0x000a620000000800 */
[----:B------:R-:W-:Y:S02]  /*96e0*/  FADD.FTZ R251, R250, R251 ;  /* 0x000000fbfafb7221 */ /* 0x000fe40000010000 */
[----:B--2---:R-:W-:Y:S02]  /*96f0*/  FADD.FTZ R197, R248, R197 ;  /* 0x000000c5f8c57221 */ /* 0x004fe40000010000 */
[-C--:B----4-:R-:W-:Y:S05]  /*9700*/  HMMA.16816.F32.BF16 R20, R100, R112.reuse, R20 ;  /* 0x000000706414723c */ /* 0x090fea0000041814 */
[----:B------:R2:W-:Y:S03]  /*9710*/  MUFU.EX2 R137, R160 ;  /* 0x000000a000897308 */ /* 0x0005e60000000800 */
[C---:B------:R-:W-:Y:S01]  /*9720*/  HMMA.16816.F32.BF16 R24, R104.reuse, R112, R24 ;  /* 0x000000706818723c */ /* 0x040fe20000041818 */
[C---:B---3--:R-:W-:Y:S03]  /*9730*/  F2FP.BF16.PACK_AB R157, R244.reuse, R248 ;  /* 0x000000f8f49d723e */ /* 0x048fe600000010ff */
[----:B------:R-:W-:Y:S03]  /*9740*/  FADD.FTZ R197, R244, R197 ;  /* 0x000000c5f4c57221 */ /* 0x000fe60000010000 */
[----:B------:R1:W3:Y:S01]  /*9750*/  MUFU.EX2 R153, R161 ;  /* 0x000000a100997308 */ /* 0x0002e20000000800 */
[-C--:B------:R-:W-:Y:S01]  /*9760*/  HMMA.16816.F32.BF16 R28, R104, R114.reuse, R28 ;  /* 0x00000072681c723c */ /* 0x080fe2000004181c */
[----:B-----5:R-:W-:Y:S07]  /*9770*/  F2FP.BF16.PACK_AB R162, R139, R122 ;  /* 0x0000007a8ba2723e */ /* 0x020fee00000010ff */
[C---:B------:R-:W-:Y:S01]  /*9780*/  HMMA.16816.F32.BF16 R32, R100.reuse, R114, R32 ;  /* 0x000000726420723c */ /* 0x040fe20000041820 */
[----:B------:R-:W4:Y:S03]  /*9790*/  LDSM.16.MT88.4 R112, [R214+0x3480] ;  /* 0x00348000d670783b */ /* 0x000f260000004200 */
[----:B--2---:R-:W-:Y:S04]  /*97a0*/  F2FP.BF16.PACK_AB R160, R126, R124 ;  /* 0x0000007c7ea0723e */ /* 0x004fe800000010ff */
[-C--:B------:R-:W-:Y:S01]  /*97b0*/  HMMA.16816.F32.BF16 R36, R100, R116.reuse, R36 ;  /* 0x000000746424723c */ /* 0x080fe20000041824 */
[----:B-1----:R-:W-:Y:S07]  /*97c0*/  F2FP.BF16.PACK_AB R161, R120, R125 ;  /* 0x0000007d78a1723e */ /* 0x002fee00000010ff */
[C---:B------:R-:W-:Y:S01]  /*97d0*/  HMMA.16816.F32.BF16 R40, R104.reuse, R116, R40 ;  /* 0x000000746828723c */ /* 0x040fe20000041828 */
[----:B---3--:R-:W-:Y:S07]  /*97e0*/  F2FP.BF16.PACK_AB R163, R153, R137 ;  /* 0x0000008999a3723e */ /* 0x008fee00000010ff */
[-C--:B------:R-:W-:Y:S08]  /*97f0*/  HMMA.16816.F32.BF16 R44, R104, R118.reuse, R44 ;  /* 0x00000076682c723c */ /* 0x080ff0000004182c */
[C---:B------:R-:W-:Y:S01]  /*9800*/  HMMA.16816.F32.BF16 R48, R100.reuse, R118, R48 ;  /* 0x000000766430723c */ /* 0x040fe20000041830 */
[----:B------:R-:W1:Y:S07]  /*9810*/  LDSM.16.MT88.4 R116, [R212+0x3480] ;  /* 0x00348000d474783b */ /* 0x000e6e0000004200 */
[-C--:B------:R-:W-:Y:S08]  /*9820*/  HMMA.16816.F32.BF16 R52, R100, R108.reuse, R52 ;  /* 0x0000006c6434723c */ /* 0x080ff00000041834 */
[C---:B------:R-:W-:Y:S08]  /*9830*/  HMMA.16816.F32.BF16 R56, R104.reuse, R108, R56 ;  /* 0x0000006c6838723c */ /* 0x040ff00000041838 */
[-C--:B------:R-:W-:Y:S08]  /*9840*/  HMMA.16816.F32.BF16 R60, R104, R110.reuse, R60 ;  /* 0x0000006e683c723c */ /* 0x080ff0000004183c */
[C---:B------:R-:W-:Y:S01]  /*9850*/  HMMA.16816.F32.BF16 R64, R100.reuse, R110, R64 ;  /* 0x0000006e6440723c */ /* 0x040fe20000041840 */
[----:B------:R-:W2:Y:S07]  /*9860*/  LDSM.16.MT88.4 R108, [R212+0x2080] ;  /* 0x00208000d46c783b */ /* 0x000eae0000004200 */
[-C--:B----4-:R-:W-:Y:S08]  /*9870*/  HMMA.16816.F32.BF16 R68, R100, R112.reuse, R68 ;  /* 0x000000706444723c */ /* 0x090ff00000041844 */
[C---:B------:R-:W-:Y:S08]  /*9880*/  HMMA.16816.F32.BF16 R72, R104.reuse, R112, R72 ;  /* 0x000000706848723c */ /* 0x040ff00000041848 */
[-C--:B------:R-:W-:Y:S08]  /*9890*/  HMMA.16816.F32.BF16 R76, R104, R114.reuse, R76 ;  /* 0x00000072684c723c */ /* 0x080ff0000004184c */
[C---:B------:R-:W-:Y:S08]  /*98a0*/  HMMA.16816.F32.BF16 R80, R100.reuse, R114, R80 ;  /* 0x000000726450723c */ /* 0x040ff00000041850 */
[-C--:B-1----:R-:W-:Y:S08]  /*98b0*/  HMMA.16816.F32.BF16 R84, R100, R116.reuse, R84 ;  /* 0x000000746454723c */ /* 0x082ff00000041854 */
[C---:B------:R-:W-:Y:S08]  /*98c0*/  HMMA.16816.F32.BF16 R88, R104.reuse, R116, R88 ;  /* 0x000000746858723c */ /* 0x040ff00000041858 */
[-C--:B------:R-:W-:Y:S08]  /*98d0*/  HMMA.16816.F32.BF16 R92, R104, R118.reuse, R92 ;  /* 0x00000076685c723c */ /* 0x080ff0000004185c */
[----:B------:R-:W-:Y:S08]  /*98e0*/  HMMA.16816.F32.BF16 R96, R100, R118, R96 ;  /* 0x000000766460723c */ /* 0x000ff00000041860 */
[-C--:B------:R-:W-:Y:S01]  /*98f0*/  HMMA.16816.F32.BF16 R144, R156, R132.reuse, R4 ;  /* 0x000000849c90723c */ /* 0x080fe20000041804 */
[----:B------:R-:W1:Y:S07]  /*9900*/  LDSM.16.MT88.4 R4, [R212+0x3880] ;  /* 0x00388000d404783b */ /* 0x000e6e0000004200 */
[C---:B------:R-:W-:Y:S07]  /*9910*/  HMMA.16816.F32.BF16 R140, R160.reuse, R132, R8 ;  /* 0x00000084a08c723c */ /* 0x040fee0000041808 */
[----:B------:R-:W-:Y:S02]  /*9920*/  MOV R11, R139 ;  /* 0x0000008b000b7202 */ /* 0x000fe40000000f00 */
[----:B------:R-:W-:Y:S03]  /*9930*/  MOV R10, R138 ;  /* 0x0000008a000a7202 */ /* 0x000fe60000000f00 */
[----:B------:R-:W-:Y:S02]  /*9940*/  MOV R9, R137 ;  /* 0x0000008900097202 */ /* 0x000fe40000000f00 */
[----:B------:R-:W-:Y:S02]  /*9950*/  MOV R8, R136 ;  /* 0x0000008800087202 */ /* 0x000fe40000000f00 */
[-C--:B------:R-:W-:Y:S07]  /*9960*/  HMMA.16816.F32.BF16 R136, R160, R134.reuse, R12 ;  /* 0x00000086a088723c */ /* 0x080fee000004180c */
[----:B------:R-:W-:Y:S01]  /*9970*/  MOV R12, R127 ;  /* 0x0000007f000c7202 */ /* 0x000fe20000000f00 */
[C---:B------:R-:W-:Y:S01]  /*9980*/  HMMA.16816.F32.BF16 R132, R156.reuse, R134, R16 ;  /* 0x000000869c84723c */ /* 0x040fe20000041810 */
[----:B------:R-:W-:Y:S03]  /*9990*/  MOV R15, R122 ;  /* 0x0000007a000f7202 */ /* 0x000fe60000000f00 */
[----:B------:R-:W-:Y:S01]  /*99a0*/  MOV R14, R121 ;  /* 0x00000079000e7202 */ /* 0x000fe20000000f00 */
[----:B------:R-:W-:Y:S01]  /*99b0*/  FADD.FTZ R251, R12, R251 ;  /* 0x000000fb0cfb7221 */ /* 0x000fe20000010000 */
[----:B------:R-:W-:Y:S02]  /*99c0*/  MOV R13, R120 ;  /* 0x00000078000d7202 */ /* 0x000fe40000000f00 */
[-C--:B--2---:R-:W-:Y:S01]  /*99d0*/  HMMA.16816.F32.BF16 R128, R156, R108.reuse, R20 ;  /* 0x0000006c9c80723c */ /* 0x084fe20000041814 */
[----:B------:R-:W-:Y:S03]  /*99e0*/  MOV R19, R126 ;  /* 0x0000007e00137202 */ /* 0x000fe60000000f00 */
[----:B------:R-:W-:Y:S01]  /*99f0*/  MOV R18, R125 ;  /* 0x0000007d00127202 */ /* 0x000fe20000000f00 */
[----:B------:R-:W-:Y:S01]  /*9a00*/  FADD.FTZ R197, R14, R197 ;  /* 0x000000c50ec57221 */ /* 0x000fe20000010000 */
[----:B------:R-:W-:Y:S01]  /*9a10*/  MOV R17, R124 ;  /* 0x0000007c00117202 */ /* 0x000fe20000000f00 */
[----:B------:R-:W-:Y:S01]  /*9a20*/  FADD.FTZ R232, R8, R251 ;  /* 0x000000fb08e87221 */ /* 0x000fe20000010000 */
[C---:B------:R-:W-:Y:S01]  /*9a30*/  HMMA.16816.F32.BF16 R124, R160.reuse, R108, R24 ;  /* 0x0000006ca07c723c */ /* 0x040fe20000041818 */
[----:B------:R-:W-:Y:S03]  /*9a40*/  FADD.FTZ R252, R18, R252 ;  /* 0x000000fc12fc7221 */ /* 0x000fe60000010000 */
[----:B------:R-:W-:Y:S02]  /*9a50*/  FADD.FTZ R243, R17, R243 ;  /* 0x000000f311f37221 */ /* 0x000fe40000010000 */
[----:B------:R-:W-:Y:S02]  /*9a60*/  FADD.FTZ R252, R13, R252 ;  /* 0x000000fc0dfc7221 */ /* 0x000fe40000010000 */
[-C--:B------:R-:W-:Y:S01]  /*9a70*/  HMMA.16816.F32.BF16 R120, R160, R110.reuse, R28 ;  /* 0x0000006ea078723c */ /* 0x080fe2000004181c */
[----:B------:R-:W-:Y:S03]  /*9a80*/  FADD.FTZ R243, R19, R243 ;  /* 0x000000f313f37221 */ /* 0x000fe60000010000 */
[----:B------:R-:W-:Y:S02]  /*9a90*/  FADD.FTZ R252, R9, R252 ;  /* 0x000000fc09fc7221 */ /* 0x000fe40000010000 */
[----:B------:R-:W-:Y:S02]  /*9aa0*/  FADD.FTZ R243, R15, R243 ;  /* 0x000000f30ff37221 */ /* 0x000fe40000010000 */
[C---:B------:R-:W-:Y:S01]  /*9ab0*/  HMMA.16816.F32.BF16 R116, R156.reuse, R110, R32 ;  /* 0x0000006e9c74723c */ /* 0x040fe20000041820 */
[----:B------:R-:W-:Y:S03]  /*9ac0*/  FADD.FTZ R231, R10, R197 ;  /* 0x000000c50ae77221 */ /* 0x000fe60000010000 */
[----:B------:R-:W-:Y:S02]  /*9ad0*/  FADD.FTZ R230, R11, R243 ;  /* 0x000000f30be67221 */ /* 0x000fe40000010000 */
[----:B------:R-:W-:Y:S02]  /*9ae0*/  FADD.FTZ R227, R153, R252 ;  /* 0x000000fc99e37221 */ /* 0x000fe40000010000 */
        /* <DEDUP_REMOVED lines=12> */
[-C--:B-1----:R-:W-:Y:S08]  /*9bb0*/  HMMA.16816.F32.BF16 R84, R156, R4.reuse, R84 ;  /* 0x000000049c54723c */ /* 0x082ff00000041854 */
[C---:B------:R-:W-:Y:S08]  /*9bc0*/  HMMA.16816.F32.BF16 R88, R160.reuse, R4, R88 ;  /* 0x00000004a058723c */ /* 0x040ff00000041858 */
[-C--:B------:R-:W-:Y:S08]  /*9bd0*/  HMMA.16816.F32.BF16 R92, R160, R6.reuse, R92 ;  /* 0x00000006a05c723c */ /* 0x080ff0000004185c */
[----:B------:R-:W-:Y:S01]  /*9be0*/  HMMA.16816.F32.BF16 R96, R156, R6, R96 ;  /* 0x000000069c60723c */ /* 0x000fe20000041860 */
[----:B------:R-:W-:-:S07]  /*9bf0*/  @P0 BRA `(.L_x_198) ;  /* 0xffffbbe000000947 */ /* 0x000fce000383ffff */
.L_x_179:
[----:B------:R-:W1:Y:S01]  /*9c00*/  S2UR UR10, SR_CTAID.X ;  /* 0x00000000000a79c3 */ /* 0x000e620000002500 */
[----:B------:R-:W-:Y:S01]  /*9c10*/  ULDC.64 UR4, c[0x0][0x2c8] ;  /* 0x0000b20000047ab9 */ /* 0x000fe20000000a00 */
[----:B------:R-:W-:Y:S01]  /*9c20*/  PLOP3.LUT P0, PT, PT, PT, UP1, 0x40, 0x0 ;  /* 0x000000000000781c */ /* 0x000fe20003f0e818 */
[----:B-1----:R-:W-:-:S04]  /*9c30*/  ULEA UR10, UR10, 0x7f, 0x7 ;  /* 0x0000007f0a0a7891 */ /* 0x002fc8000f8e383f */
[----:B------:R-:W-:-:S03]  /*9c40*/  UIMAD.WIDE.U32 UR12, UR10, UR4, URZ ;  /* 0x000000040a0c72a5 */ /* 0x000fc6000f8e003f */
[----:B------:R-:W-:Y:S02]  /*9c50*/  ULDC UR4, c[0x0][0x168] ;  /* 0x00005a0000047ab9 */ /* 0x000fe40000000800 */
[----:B------:R-:W-:Y:S02]  /*9c60*/  @UP2 USHF.R.U32.HI UR10, URZ, UR5, UR13 ;  /* 0x000000053f0a2299 */ /* 0x000fe4000801160d */
[----:B------:R-:W-:Y:S02]  /*9c70*/  UIADD3 UR4, -UR4, 0x1, URZ ;  /* 0x0000000104047890 */ /* 0x000fe4000fffe13f */
[----:B------:R-:W-:Y:S02]  /*9c80*/  ULDC UR5, c[0x0][0x1d0] ;  /* 0x0000740000057ab9 */ /* 0x000fe40000000800 */
[----:B------:R-:W-:-:S03]  /*9c90*/  UIADD3 UR11, UR10, UR5, UR4 ;  /* 0x000000050a0b7290 */ /* 0x000fc6000fffe004 */
[----:B------:R-:W-:Y:S02]  /*9ca0*/  ULDC UR10, c[0x0][0x324] ;  /* 0x0000c900000a7ab9 */ /* 0x000fe40000000800 */
[----:B------:R-:W-:Y:S01]  /*9cb0*/  UIADD3 UR10, UR11, -UR10, URZ ;  /* 0x8000000a0b0a7290 */ /* 0x000fe2000fffe03f */
[----:B------:R-:W-:Y:S05]  /*9cc0*/  @P0 BRA `(.L_x_199) ;  /* 0x0000014000000947 */ /* 0x000fea0003800000 */
        /* <DEDUP_REMOVED lines=11> */
.L_x_200:
[----:B------:R-:W-:Y:S02]  /*9d80*/  ULDC UR4, c[0x0][0x32c] ;  /* 0x0000cb0000047ab9 */ /* 0x000fe40000000800 */
[----:B------:R-:W-:-:S03]  /*9d90*/  UISETP.NE.AND UP0, UPT, UR4, 0x1, UPT ;  /* 0x000000010400788c */ /* 0x000fc6000bf05270 */
[----:B------:R-:W-:Y:S02]  /*9da0*/  ULDC.64 UR4, c[0x0][0x330] ;  /* 0x0000cc0000047ab9 */ /* 0x000fe40000000a00 */
[----:B------:R-:W-:-:S06]  /*9db0*/  UIMAD.WIDE.U32 UR12, UR11, UR4, URZ ;  /* 0x000000040b0c72a5 */ /* 0x000fcc000f8e003f */
[----:B------:R-:W-:Y:S02]  /*9dc0*/  @UP0 USHF.R.U32.HI UR11, URZ, UR5, UR13 ;  /* 0x000000053f0b0299 */ /* 0x000fe4000801160d */
.L_x_201:
[----:B------:R-:W-:Y:S02]  /*9dd0*/  ULDC UR4, c[0x0][0x32c] ;  /* 0x0000cb0000047ab9 */ /* 0x000fe40000000800 */
[----:B------:R-:W-:-:S04]  /*9de0*/  UIMAD UR4, UR11, UR4, URZ ;  /* 0x000000040b0472a4 */ /* 0x000fc8000f8e023f */
[----:B------:R-:W-:-:S04]  /*9df0*/  UISETP.LT.AND UP0, UPT, UR10, UR4, UPT ;  /* 0x000000040a00728c */ /* 0x000fc8000bf01270 */
[----:B------:R-:W-:-:S04]  /*9e00*/  USEL UR10, UR10, UR4, !UP0 ;  /* 0x000000040a0a7287 */ /* 0x000fc8000c000000 */
.L_x_199:
[----:B------:R-:W-:-:S04]  /*9e10*/  UIADD3 UR10, UR10, 0x2f, URZ ;  /* 0x0000002f0a0a7890 */ /* 0x000fc8000fffe03f */
[----:B------:R-:W-:-:S04]  /*9e20*/  UIMAD.WIDE UR4, UR10, 0x2aaaaaab, URZ ;  /* 0x2aaaaaab0a0478a5 */ /* 0x000fc8000f8e023f */
[----:B------:R-:W-:-:S04]  /*9e30*/  USHF.R.U32.HI UR4, URZ, 0x1f, UR5 ;  /* 0x0000001f3f047899 */ /* 0x000fc80008011605 */
[----:B------:R-:W-:-:S04]  /*9e40*/  ULEA.HI.SX32 UR4, UR5, UR4, 0x1d ;  /* 0x0000000405047291 */ /* 0x000fc8000f8fea3f */
[----:B------:R-:W-:-:S04]  /*9e50*/  UISETP.LT.AND UP0, UPT, UR6, UR4, UPT ;  /* 0x000000040600728c */ /* 0x000fc8000bf01270 */
[----:B------:R-:W-:-:S06]  /*9e60*/  USEL UR4, UR6, UR4, !UP0 ;  /* 0x0000000406047287 */ /* 0x000fcc000c000000 */
[----:B------:R-:W-:-:S13]  /*9e70*/  ISETP.GE.AND P0, PT, R233, UR4, PT ;  /* 0x00000004e9007c0c */ /* 0x000fda000bf06270 */
[----:B------:R-:W-:Y:S05]  /*9e80*/  @!P0 BRA `(.L_x_202) ;  /* 0x0000303000008947 */ /* 0x000fea0003800000 */
[C---:B------:R-:W-:Y:S02]  /*9e90*/  IADD3 R246, P0, R234.reuse, 0x20, RZ ;  /* 0x00000020eaf67810 */ /* 0x040fe40007f1e0ff */
[----:B------:R-:W-:Y:S02]  /*9ea0*/  IADD3 R244, P2, R234, 0x40, RZ ;  /* 0x00000040eaf47810 */ /* 0x000fe40007f5e0ff */
[C---:B------:R-:W-:Y:S01]  /*9eb0*/  IADD3 R242, P1, R220.reuse, 0x20, RZ ;  /* 0x00000020dcf27810 */ /* 0x040fe20007f3e0ff */
[--C-:B------:R-:W-:Y:S01]  /*9ec0*/  IMAD.X R245, RZ, RZ, R237.reuse, P0 ;  /* 0x000000fffff57224 */ /* 0x100fe200000e06ed */
[----:B------:R-:W-:Y:S01]  /*9ed0*/  IADD3 R240, P0, R220, 0x40, RZ ;  /* 0x00000040dcf07810 */ /* 0x000fe20007f1e0ff */
[----:B------:R-:W-:Y:S02]  /*9ee0*/  IMAD.X R243, RZ, RZ, R237, P2 ;  /* 0x000000fffff37224 */ /* 0x000fe400010e06ed */
[--C-:B------:R-:W-:Y:S02]  /*9ef0*/  IMAD.X R241, RZ, RZ, R229.reuse, P1 ;  /* 0x000000fffff17224 */ /* 0x100fe400008e06e5 */
[----:B------:R-:W-:-:S02]  /*9f00*/  IMAD.X R239, RZ, RZ, R229, P0 ;  /* 0x000000ffffef7224 */ /* 0x000fc400000e06e5 */
.L_x_205:
[----:B------:R-:W-:Y:S04]  /*9f10*/  DEPBAR.LE SB0, 0x0 ;  /* 0x000080000000791a */ /* 0x000fe80000000000 */
[----:B------:R-:W-:Y:S01]  /*9f20*/  BAR.SYNC.DEFER_BLOCKING 0x0 ;  /* 0x0000000000007b1d */ /* 0x000fe20000010000 */
[----:B------:R-:W-:Y:S01]  /*9f30*/  ISETP.LT.AND P0, PT, R233, UR6, PT ;  /* 0x00000006e9007c0c */ /* 0x000fe2000bf01270 */
[----:B------:R-:W-:Y:S01]  /*9f40*/  IMAD.MOV.U32 R148, RZ, RZ, R3 ;  /* 0x000000ffff947224 */ /* 0x000fe200078e0003 */
[----:B------:R-:W-:Y:S01]  /*9f50*/  MOV R153, R2 ;  /* 0x0000000200997202 */ /* 0x000fe20000000f00 */
[----:B------:R-:W-:Y:S02]  /*9f60*/  IMAD.MOV.U32 R149, RZ, RZ, R0 ;  /* 0x000000ffff957224 */ /* 0x000fe400078e0000 */
        /* <DEDUP_REMOVED lines=18> */
[-C--:B------:R-:W-:Y:S02]  /*a090*/  IADD3 R10, P0, R234, R16.reuse, RZ ;  /* 0x00000010ea0a7210 */ /* 0x080fe40007f1e0ff */
[-C--:B------:R-:W-:Y:S01]  /*a0a0*/  IADD3 R8, P1, R244, R16.reuse, RZ ;  /* 0x00000010f4087210 */ /* 0x080fe20007f3e0ff */
[----:B------:R-:W-:Y:S01]  /*a0b0*/  IMAD.IADD R4, R17, 0x1, R5 ;  /* 0x0000000111047824 */ /* 0x000fe200078e0205 */
[----:B------:R-:W-:Y:S03]  /*a0c0*/  LEA R14, P2, R10, c[0x0][0x1f8], 0x1 ;  /* 0x00007e000a0e7a11 */ /* 0x000fe600078408ff */
[----:B------:R-:W-:Y:S01]  /*a0d0*/  IMAD.X R5, R4, 0x1, R237, P0 ;  /* 0x0000000104057824 */ /* 0x000fe200000e06ed */
[-C--:B------:R-:W-:Y:S01]  /*a0e0*/  IADD3 R6, P0, R246, R16.reuse, RZ ;  /* 0x00000010f6067210 */ /* 0x080fe20007f1e0ff */
[----:B------:R-:W-:Y:S03]  /*a0f0*/  IMAD.X R7, R4, 0x1, R243, P1 ;  /* 0x0000000104077824 */ /* 0x000fe600008e06f3 */
[----:B------:R-:W-:Y:S01]  /*a100*/  LEA.HI.X R15, R10, c[0x0][0x1fc], R5, 0x1, P2 ;  /* 0x00007f000a0f7a11 */ /* 0x000fe200010f0c05 */
[----:B------:R-:W-:Y:S01]  /*a110*/  IMAD.X R5, R4, 0x1, R245, P0 ;  /* 0x0000000104057824 */ /* 0x000fe200000e06f5 */
[C---:B------:R-:W-:Y:S02]  /*a120*/  LEA R12, P2, R6.reuse, c[0x0][0x1f8], 0x1 ;  /* 0x00007e00060c7a11 */ /* 0x040fe400078408ff */
[----:B------:R-:W-:Y:S01]  /*a130*/  @!P3 IADD3 R9, P0, R225, R16, RZ ;  /* 0x00000010e109b210 */ /* 0x000fe20007f1e0ff */
[----:B------:R-:W-:Y:S01]  /*a140*/  @!PT LDS RZ, [RZ] ;  /* 0x00000000fffff984 */ /* 0x000fe20000000800 */
[----:B------:R-:W-:Y:S01]  /*a150*/  @!PT LDS RZ, [RZ] ;  /* 0x00000000fffff984 */ /* 0x000fe20000000800 */
[----:B------:R-:W-:Y:S01]  /*a160*/  @!PT LDS RZ, [RZ] ;  /* 0x00000000fffff984 */ /* 0x000fe20000000800 */
[----:B------:R4:W-:Y:S01]  /*a170*/  LDGSTS.E.BYPASS.LTC128B.128 [R218+0x1880], [R14.64], !P6 ;  /* 0x018800000eda7fae */ /* 0x0009e2000f101d48 */
[----:B------:R-:W-:Y:S02]  /*a180*/  LEA.HI.X R13, R6, c[0x0][0x1fc], R5, 0x1, P2 ;  /* 0x00007f00060d7a11 */ /* 0x000fe400010f0c05 */
[C---:B------:R-:W-:Y:S01]  /*a190*/  @!P3 IADD3 R5, P2, R9.reuse, R234, RZ ;  /* 0x000000ea0905b210 */ /* 0x040fe20007f5e0ff */
[----:B------:R-:W-:Y:S01]  /*a1a0*/  @!P3 IMAD.X R4, R4, 0x1, R224, P0 ;  /* 0x000000010404b824 */ /* 0x000fe200000e06e0 */
[C---:B------:R-:W-:Y:S01]  /*a1b0*/  LEA R10, P1, R8.reuse, c[0x0][0x1f8], 0x1 ;  /* 0x00007e00080a7a11 */ /* 0x040fe200078208ff */
[----:B------:R4:W-:Y:S03]  /*a1c0*/  LDGSTS.E.BYPASS.LTC128B.128 [R218+0x2480], [R12.64], !P5 ;  /* 0x024800000cda7fae */ /* 0x0009e6000e901d48 */
[----:B------:R-:W-:Y:S01]  /*a1d0*/  LEA.HI.X R11, R8, c[0x0][0x1fc], R7, 0x1, P1 ;  /* 0x00007f00080b7a11 */ /* 0x000fe200008f0c07 */
[C---:B------:R-:W-:Y:S01]  /*a1e0*/  @!P3 IMAD.X R8, R4.reuse, 0x1, R237, P2 ;  /* 0x000000010408b824 */ /* 0x040fe200010e06ed */
[----:B------:R-:W-:Y:S02]  /*a1f0*/  @!P3 IADD3 R6, P1, R9, R246, RZ ;  /* 0x000000f60906b210 */ /* 0x000fe40007f3e0ff */
[----:B------:R-:W-:Y:S01]  /*a200*/  @!P3 LEA R18, P2, R5, c[0x0][0x1f8], 0x1 ;  /* 0x00007e000512ba11 */ /* 0x000fe200078408ff */
[----:B------:R4:W-:Y:S01]  /*a210*/  LDGSTS.E.BYPASS.LTC128B.128 [R218+0x3080], [R10.64], !P4 ;  /* 0x030800000ada7fae */ /* 0x0009e2000e101d48 */
[----:B------:R-:W-:Y:S01]  /*a220*/  @!P3 IADD3 R9, P0, R9, R244, RZ ;  /* 0x000000f40909b210 */ /* 0x000fe20007f1e0ff */
[----:B------:R-:W-:Y:S01]  /*a230*/  @!P3 IMAD.X R7, R4, 0x1, R245, P1 ;  /* 0x000000010407b824 */ /* 0x000fe200008e06f5 */
[----:B------:R-:W-:Y:S02]  /*a240*/  @!P3 LEA.HI.X R19, R5, c[0x0][0x1fc], R8, 0x1, P2 ;  /* 0x00007f000513ba11 */ /* 0x000fe400010f0c08 */
[----:B------:R-:W-:Y:S01]  /*a250*/  @!P3 LEA R16, P1, R6, c[0x0][0x1f8], 0x1 ;  /* 0x00007e000610ba11 */ /* 0x000fe200078208ff */
[----:B------:R-:W-:Y:S01]  /*a260*/  @!P3 IMAD.X R4, R4, 0x1, R243, P0 ;  /* 0x000000010404b824 */ /* 0x000fe200000e06f3 */
[C---:B------:R-:W-:Y:S01]  /*a270*/  @!P3 LEA R20, P0, R9.reuse, c[0x0][0x1f8], 0x1 ;  /* 0x00007e000914ba11 */ /* 0x040fe200078008ff */
[----:B------:R4:W-:Y:S01]  /*a280*/  @!P3 LDGSTS.E.BYPASS.LTC128B.128 [R218+0x2080], [R18.64], !P6 ;  /* 0x0208000012dabfae */ /* 0x0009e2000f101d48 */
[----:B------:R-:W-:Y:S02]  /*a290*/  @!P3 LEA.HI.X R17, R6, c[0x0][0x1fc], R7, 0x1, P1 ;  /* 0x00007f000611ba11 */ /* 0x000fe400008f0c07 */
[----:B------:R-:W-:Y:S03]  /*a2a0*/  @!P3 LEA.HI.X R21, R9, c[0x0][0x1fc], R4, 0x1, P0 ;  /* 0x00007f000915ba11 */ /* 0x000fe600000f0c04 */
[----:B------:R4:W-:Y:S05]  /*a2b0*/  @!P3 LDGSTS.E.BYPASS.LTC128B.128 [R218+0x2c80], [R16.64], !P5 ;  /* 0x02c8000010dabfae */ /* 0x0009ea000e901d48 */
[----:B------:R4:W-:Y:S02]  /*a2c0*/  @!P3 LDGSTS.E.BYPASS.LTC128B.128 [R218+0x3880], [R20.64], !P4 ;  /* 0x0388000014dabfae */ /* 0x0009e4000e101d48 */
.L_x_203:
        /* <DEDUP_REMOVED lines=9> */
[-C--:B-1----:R-:W-:Y:S01]  /*a360*/  HMMA.16816.F32.BF16 R20, R156, R32.reuse, RZ ;  /* 0x000000209c14723c */ /* 0x082fe200000418ff */
[----:B------:R-:W1:Y:S07]  /*a370*/  LDSM.16.M88.4 R192, [R216+0x4c80] ;  /* 0x004c8000d8c0783b */ /* 0x000e6e0000000200 */
[C---:B------:R-:W-:Y:S01]  /*a380*/  HMMA.16816.F32.BF16 R24, R44.reuse, R32, RZ ;  /* 0x000000202c18723c */ /* 0x040fe200000418ff */
[----:B------:R-:W-:Y:S07]  /*a390*/  LDSM.16.M88.4 R196, [R209] ;  /* 0x00000000d1c4783b */ /* 0x000fee0000000200 */
[-C--:B------:R-:W-:Y:S01]  /*a3a0*/  HMMA.16816.F32.BF16 R28, R44, R34.reuse, RZ ;  /* 0x000000222c1c723c */ /* 0x080fe200000418ff */
[----:B------:R-:W-:Y:S07]  /*a3b0*/  LDSM.16.M88.4 R200, [R213+0x9080] ;  /* 0x00908000d5c8783b */ /* 0x000fee0000000200 */
[C---:B------:R-:W-:Y:S08]  /*a3c0*/  HMMA.16816.F32.BF16 R32, R156.reuse, R34, RZ ;  /* 0x000000229c20723c */ /* 0x040ff000000418ff */
[-C--:B------:R-:W-:Y:S08]  /*a3d0*/  HMMA.16816.F32.BF16 R36, R156, R48.reuse, RZ ;  /* 0x000000309c24723c */ /* 0x080ff000000418ff */
[C---:B------:R-:W-:Y:S08]  /*a3e0*/  HMMA.16816.F32.BF16 R40, R44.reuse, R48, RZ ;  /* 0x000000302c28723c */ /* 0x040ff000000418ff */
[-C--:B------:R-:W-:Y:S08]  /*a3f0*/  HMMA.16816.F32.BF16 R44, R44, R50.reuse, RZ ;  /* 0x000000322c2c723c */ /* 0x080ff000000418ff */
[----:B------:R-:W-:Y:S01]  /*a400*/  HMMA.16816.F32.BF16 R48, R156, R50, RZ ;  /* 0x000000329c30723c */ /* 0x000fe200000418ff */
[----:B------:R-:W3:Y:S07]  /*a410*/  LDSM.16.M88.4 R156, [R216+0x5080] ;  /* 0x00508000d89c783b */ /* 0x000eee0000000200 */
[-C--:B------:R-:W-:Y:S08]  /*a420*/  HMMA.16816.F32.BF16 R4, R164, R168.reuse, R4 ;  /* 0x000000a8a404723c */ /* 0x080ff00000041804 */
[C---:B------:R-:W-:Y:S08]  /*a430*/  HMMA.16816.F32.BF16 R8, R172.reuse, R168, R8 ;  /* 0x000000a8ac08723c */ /* 0x040ff00000041808 */
[-C--:B------:R-:W-:Y:S08]  /*a440*/  HMMA.16816.F32.BF16 R12, R172, R170.reuse, R12 ;  /* 0x000000aaac0c723c */ /* 0x080ff0000004180c */
[C---:B------:R-:W-:Y:S01]  /*a450*/  HMMA.16816.F32.BF16 R16, R164.reuse, R170, R16 ;  /* 0x000000aaa410723c */ /* 0x040fe20000041810 */
[----:B------:R-:W4:Y:S07]  /*a460*/  LDSM.16.M88.4 R168, [R213+0x8080] ;  /* 0x00808000d5a8783b */ /* 0x000f2e0000000200 */
        /* <DEDUP_REMOVED lines=10> */
[----:B------:R-:W5:Y:S08]  /*a510*/  LDSM.16.M88.4 R164, [R208] ;  /* 0x00000000d0a4783b */ /* 0x000f700000000200 */
[----:B------:R-:W3:Y:S01]  /*a520*/  LDSM.16.M88.4 R180, [R216+0x5480] ;  /* 0x00548000d8b4783b */ /* 0x000ee20000000200 */
[-C--:B--2---:R-:W-:Y:S08]  /*a530*/  HMMA.16816.F32.BF16 R4, R160, R184.reuse, R4 ;  /* 0x000000b8a004723c */ /* 0x084ff00000041804 */
        /* <DEDUP_REMOVED lines=8> */
[----:B------:R-:W-:Y:S07]  /*a5c0*/  LDSM.16.M88.4 R192, [R206] ;  /* 0x00000000cec0783b */ /* 0x000fee0000000200 */
[-C--:B---3--:R-:W-:Y:S08]  /*a5d0*/  HMMA.16816.F32.BF16 R36, R160, R156.reuse, R36 ;  /* 0x0000009ca024723c */ /* 0x088ff00000041824 */
[C---:B------:R-:W-:Y:S08]  /*a5e0*/  HMMA.16816.F32.BF16 R40, R188.reuse, R156, R40 ;  /* 0x0000009cbc28723c */ /* 0x040ff00000041828 */
[-C--:B------:R-:W-:Y:S01]  /*a5f0*/  HMMA.16816.F32.BF16 R44, R188, R158.reuse, R44 ;  /* 0x0000009ebc2c723c */ /* 0x080fe2000004182c */
[----:B------:R-:W-:Y:S07]  /*a600*/  LDSM.16.M88.4 R188, [R213+0xa080] ;  /* 0x00a08000d5bc783b */ /* 0x000fee0000000200 */
[----:B------:R-:W-:Y:S01]  /*a610*/  HMMA.16816.F32.BF16 R48, R160, R158, R48 ;  /* 0x0000009ea030723c */ /* 0x000fe20000041830 */
[----:B------:R-:W1:Y:S07]  /*a620*/  LDSM.16.M88.4 R156, [R217+0xb080] ;  /* 0x00b08000d99c783b */ /* 0x000e6e0000000200 */
[-C--:B----4-:R-:W-:Y:S01]  /*a630*/  HMMA.16816.F32.BF16 R4, R168, R196.reuse, R4 ;  /* 0x000000c4a804723c */ /* 0x090fe20000041804 */
[----:B------:R-:W2:Y:S07]  /*a640*/  LDSM.16.M88.4 R160, [R216+0x5880] ;  /* 0x00588000d8a0783b */ /* 0x000eae0000000200 */
[C---:B------:R-:W-:Y:S08]  /*a650*/  HMMA.16816.F32.BF16 R8, R200.reuse, R196, R8 ;  /* 0x000000c4c808723c */ /* 0x040ff00000041808 */
[-C--:B------:R-:W-:Y:S08]  /*a660*/  HMMA.16816.F32.BF16 R12, R200, R198.reuse, R12 ;  /* 0x000000c6c80c723c */ /* 0x080ff0000004180c */
[C---:B------:R-:W-:Y:S08]  /*a670*/  HMMA.16816.F32.BF16 R16, R168.reuse, R198, R16 ;  /* 0x000000c6a810723c */ /* 0x040ff00000041810 */
[-C--:B-----5:R-:W-:Y:S08]  /*a680*/  HMMA.16816.F32.BF16 R20, R168, R164.reuse, R20 ;  /* 0x000000a4a814723c */ /* 0x0a0ff00000041814 */
[C---:B------:R-:W-:Y:S08]  /*a690*/  HMMA.16816.F32.BF16 R24, R200.reuse, R164, R24 ;  /* 0x000000a4c818723c */ /* 0x040ff00000041818 */
[-C--:B------:R-:W-:Y:S08]  /*a6a0*/  HMMA.16816.F32.BF16 R28, R200, R166.reuse, R28 ;  /* 0x000000a6c81c723c */ /* 0x080ff0000004181c */
[C---:B------:R-:W-:Y:S01]  /*a6b0*/  HMMA.16816.F32.BF16 R32, R168.reuse, R166, R32 ;  /* 0x000000a6a820723c */ /* 0x040fe20000041820 */
[----:B------:R-:W3:Y:S07]  /*a6c0*/  LDSM.16.M88.4 R164, [R213+0xb080] ;  /* 0x00b08000d5a4783b */ /* 0x000eee0000000200 */
[-C--:B------:R-:W-:Y:S08]  /*a6d0*/  HMMA.16816.F32.BF16 R36, R168, R172.reuse, R36 ;  /* 0x000000aca824723c */ /* 0x080ff00000041824 */
[C---:B------:R-:W-:Y:S08]  /*a6e0*/  HMMA.16816.F32.BF16 R40, R200.reuse, R172, R40 ;  /* 0x000000acc828723c */ /* 0x040ff00000041828 */
[-C--:B------:R-:W-:Y:S08]  /*a6f0*/  HMMA.16816.F32.BF16 R44, R200, R174.reuse, R44 ;  /* 0x000000aec82c723c */ /* 0x080ff0000004182c */
[----:B------:R-:W-:Y:S08]  /*a700*/  HMMA.16816.F32.BF16 R48, R168, R174, R48 ;  /* 0x000000aea830723c */ /* 0x000ff00000041830 */
[-C--:B------:R-:W-:Y:S08]  /*a710*/  HMMA.16816.F32.BF16 R4, R176, R180.reuse, R4 ;  /* 0x000000b4b004723c */ /* 0x080ff00000041804 */
[C---:B-1----:R-:W-:Y:S08]  /*a720*/  HMMA.16816.F32.BF16 R8, R156.reuse, R180, R8 ;  /* 0x000000b49c08723c */ /* 0x042ff00000041808 */
[-C--:B------:R-:W-:Y:S08]  /*a730*/  HMMA.16816.F32.BF16 R12, R156, R182.reuse, R12 ;  /* 0x000000b69c0c723c */ /* 0x080ff0000004180c */
[C---:B------:R-:W-:Y:S08]  /*a740*/  HMMA.16816.F32.BF16 R16, R176.reuse, R182, R16 ;  /* 0x000000b6b010723c */ /* 0x040ff00000041810 */
[-C--:B--2---:R-:W-:Y:S08]  /*a750*/  HMMA.16816.F32.BF16 R20, R176, R160.reuse, R20 ;  /* 0x000000a0b014723c */ /* 0x084ff00000041814 */
[C---:B------:R-:W-:Y:S08]  /*a760*/  HMMA.16816.F32.BF16 R24, R156.reuse, R160, R24 ;  /* 0x000000a09c18723c */ /* 0x040ff00000041818 */
[-C--:B------:R-:W-:Y:S08]  /*a770*/  HMMA.16816.F32.BF16 R28, R156, R162.reuse, R28 ;  /* 0x000000a29c1c723c */ /* 0x080ff0000004181c */
[C---:B------:R-:W-:Y:S08]  /*a780*/  HMMA.16816.F32.BF16 R32, R176.reuse, R162, R32 ;  /* 0x000000a2b020723c */ /* 0x040ff00000041820 */
[-C--:B------:R-:W-:Y:S08]  /*a790*/  HMMA.16816.F32.BF16 R36, R176, R184.reuse, R36 ;  /* 0x000000b8b024723c */ /* 0x080ff00000041824 */
[C---:B------:R-:W-:Y:S08]  /*a7a0*/  HMMA.16816.F32.BF16 R40, R156.reuse, R184, R40 ;  /* 0x000000b89c28723c */ /* 0x040ff00000041828 */
[-C--:B------:R-:W-:Y:S01]  /*a7b0*/  HMMA.16816.F32.BF16 R44, R156, R186.reuse, R44 ;  /* 0x000000ba9c2c723c */ /* 0x080fe2000004182c */
[----:B------:R-:W1:Y:S07]  /*a7c0*/  LDSM.16.M88.4 R156, [R205] ;  /* 0x00000000cd9c783b */ /* 0x000e6e0000000200 */
[----:B------:R-:W-:Y:S08]  /*a7d0*/  HMMA.16816.F32.BF16 R48, R176, R186, R48 ;  /* 0x000000bab030723c */ /* 0x000ff00000041830 */
[-C--:B------:R-:W-:Y:S08]  /*a7e0*/  HMMA.16816.F32.BF16 R4, R188, R192.reuse, R4 ;  /* 0x000000c0bc04723c */ /* 0x080ff00000041804 */
[C---:B---3--:R-:W-:Y:S08]  /*a7f0*/  HMMA.16816.F32.BF16 R8, R164.reuse, R192, R8 ;  /* 0x000000c0a408723c */ /* 0x048ff00000041808 */
[-C--:B------:R-:W-:Y:S08]  /*a800*/  HMMA.16816.F32.BF16 R12, R164, R194.reuse, R12 ;  /* 0x000000c2a40c723c */ /* 0x080ff0000004180c */
[----:B------:R-:W-:Y:S01]  /*a810*/  FMUL.FTZ R183, R7, c[0x0][0x320] ;  /* 0x0000c80007b77a20 */ /* 0x000fe20000410000 */
[C---:B------:R-:W-:Y:S04]  /*a820*/  HMMA.16816.F32.BF16 R16, R188.reuse, R194, R16 ;  /* 0x000000c2bc10723c */ /* 0x040fe80000041810 */
[----:B------:R-:W-:Y:S01]  /*a830*/  FMUL.FTZ R182, R4, c[0x0][0x320] ;  /* 0x0000c80004b67a20 */ /* 0x000fe20000410000 */
[----:B------:R-:W2:Y:S01]  /*a840*/  MUFU.TANH R183, R183 ;  /* 0x000000b700b77308 */ /* 0x000ea20000002400 */
[----:B------:R-:W-:Y:S02]  /*a850*/  FMUL.FTZ R180, R5, c[0x0][0x320] ;  /* 0x0000c80005b47a20 */ /* 0x000fe40000410000 */
[----:B------:R-:W-:Y:S01]  /*a860*/  FMUL.FTZ R9, R9, c[0x0][0x320] ;  /* 0x0000c80009097a20 */ /* 0x000fe20000410000 */
[-C--:B-1----:R-:W-:Y:S03]  /*a870*/  HMMA.16816.F32.BF16 R20, R188, R156.reuse, R20 ;  /* 0x0000009cbc14723c */ /* 0x082fe60000041814 */
[----:B------:R-:W-:Y:S02]  /*a880*/  FMUL.FTZ R10, R10, c[0x0][0x320] ;  /* 0x0000c8000a0a7a20 */ /* 0x000fe40000410000 */
[----:B------:R-:W-:Y:S01]  /*a890*/  FMUL.FTZ R11, R11, c[0x0][0x320] ;  /* 0x0000c8000b0b7a20 */ /* 0x000fe20000410000 */
[----:B------:R-:W1:Y:S01]  /*a8a0*/  MUFU.TANH R250, R9 ;  /* 0x0000000900fa7308 */ /* 0x000e620000002400 */
[----:B------:R-:W-:Y:S01]  /*a8b0*/  FMUL.FTZ R192, R8, c[0x0][0x320] ;  /* 0x0000c80008c07a20 */ /* 0x000fe20000410000 */
[C---:B------:R-:W-:Y:S04]  /*a8c0*/  HMMA.16816.F32.BF16 R24, R164.reuse, R156, R24 ;  /* 0x0000009ca418723c */ /* 0x040fe80000041818 */
[----:B------:R-:W-:Y:S02]  /*a8d0*/  FMUL.FTZ R185, R6, c[0x0][0x320] ;  /* 0x0000c80006b97a20 */ /* 0x000fe40000410000 */
[----:B------:R-:W-:Y:S02]  /*a8e0*/  FMUL.FTZ R193, R12, c[0x0][0x320] ;  /* 0x0000c8000cc17a20 */ /* 0x000fe40000410000 */
[----:B------:R-:W3:Y:S01]  /*a8f0*/  MUFU.TANH R7, R10 ;  /* 0x0000000a00077308 */ /* 0x000ee20000002400 */
        /* <DEDUP_REMOVED lines=8> */
[----:B------:R-:W-:Y:S03]  /*a980*/  FMUL.FTZ R17, R18, c[0x0][0x320] ;  /* 0x0000c80012117a20 */ /* 0x000fe60000410000 */
        /* <DEDUP_REMOVED lines=8> */
[----:B------:R-:W-:Y:S01]  /*aa10*/  FMUL.FTZ R198, R32, c[0x0][0x320] ;  /* 0x0000c80020c67a20 */ /* 0x000fe20000410000 */
[----:B----4-:R-:W4:Y:S01]  /*aa20*/  LDSM.16.M88.4 R8, [R204] ;  /* 0x00000000cc08783b */ /* 0x010f220000000200 */
[----:B------:R-:W-:Y:S04]  /*aa30*/  DEPBAR.LE SB0, 0x0 ;  /* 0x000080000000791a */ /* 0x000fe80000000000 */
[----:B------:R-:W-:Y:S01]  /*aa40*/  FMUL.FTZ R23, R23, c[0x0][0x320] ;  /* 0x0000c80017177a20 */ /* 0x000fe20000410000 */
[----:B------:R-:W1:Y:S01]  /*aa50*/  MUFU.TANH R185, R185 ;  /* 0x000000b900b97308 */ /* 0x000e620000002400 */
[----:B------:R-:W-:Y:S01]  /*aa60*/  FMUL.FTZ R25, R25, c[0x0][0x320] ;  /* 0x0000c80019197a20 */ /* 0x000fe20000410000 */
[----:B------:R-:W-:Y:S01]  /*aa70*/  BAR.SYNC.DEFER_BLOCKING 0x0 ;  /* 0x0000000000007b1d */ /* 0x000fe20000010000 */
        /* <DEDUP_REMOVED lines=8> */
[----:B------:R-:W-:Y:S03]  /*ab00*/  FMUL.FTZ R35, R35, c[0x0][0x320] ;  /* 0x0000c80023237a20 */ /* 0x000fe60000410000 */
[----:B------:R-:W1:Y:S10]  /*ab10*/  MUFU.TANH R193, R193 ;  /* 0x000000c100c17308 */ /* 0x000e740000002400 */
[----:B------:R-:W1:Y:S01]  /*ab20*/  MUFU.TANH R252, R252 ;  /* 0x000000fc00fc7308 */ /* 0x000e620000002400 */
[-C--:B----4-:R-:W-:Y:S09]  /*ab30*/  HMMA.16816.F32.BF16 R36, R188, R8.reuse, R36 ;  /* 0x00000008bc24723c */ /* 0x090ff20000041824 */
[----:B------:R-:W4:Y:S01]  /*ab40*/  MUFU.TANH R12, R12 ;  /* 0x0000000c000c7308 */ /* 0x000f220000002400 */
[C---:B------:R-:W-:Y:S09]  /*ab50*/  HMMA.16816.F32.BF16 R40, R164.reuse, R8, R40 ;  /* 0x00000008a428723c */ /* 0x040ff20000041828 */
[----:B------:R-:W1:Y:S01]  /*ab60*/  MUFU.TANH R13, R13 ;  /* 0x0000000d000d7308 */ /* 0x000e620000002400 */
[-C--:B------:R-:W-:Y:S04]  /*ab70*/  HMMA.16816.F32.BF16 R44, R164, R10.reuse, R44 ;  /* 0x0000000aa42c723c */ /* 0x080fe8000004182c */
[----:B------:R-:W-:Y:S04]  /*ab80*/  FMUL.FTZ R171, R36, c[0x0][0x320] ;  /* 0x0000c80024ab7a20 */ /* 0x000fe80000410000 */
[----:B------:R-:W-:Y:S01]  /*ab90*/  HMMA.16816.F32.BF16 R48, R188, R10, R48 ;  /* 0x0000000abc30723c */ /* 0x000fe20000041830 */
[----:B------:R-:W1:Y:S03]  /*aba0*/  MUFU.TANH R14, R14 ;  /* 0x0000000e000e7308 */ /* 0x000e660000002400 */
        /* <DEDUP_REMOVED lines=17> */
[----:B------:R-:W-:Y:S07]  /*acc0*/  FMUL.FTZ R51, R51, c[0x0][0x320] ;  /* 0x0000c80033337a20 */ /* 0x000fee0000410000 */
[----:B------:R-:W1:Y:S10]  /*acd0*/  MUFU.TANH R194, R194 ;  /* 0x000000c200c27308 */ /* 0x000e740000002400 */
[----:B------:R1:W1:Y:S10]  /*ace0*/  MUFU.TANH R196, R21 ;  /* 0x0000001500c47308 */ /* 0x0002740000002400 */
[----:B------:R1:W1:Y:S10]  /*acf0*/  MUFU.TANH R201, R22 ;  /* 0x0000001600c97308 */ /* 0x0002740000002400 */
[----:B------:R1:W1:Y:S10]  /*ad00*/  MUFU.TANH R199, R23 ;  /* 0x0000001700c77308 */ /* 0x0002740000002400 */
        /* <DEDUP_REMOVED lines=27> */
[----:B------:R1:W1:Y:S01]  /*aec0*/  MUFU.TANH R172, R51 ;  /* 0x0000003300ac7308 */ /* 0x0002620000002400 */
[----:B------:R-:W-:-:S05]  /*aed0*/  @!P0 BRA `(.L_x_204) ;  /* 0x0000038000008947 */ /* 0x000fca0003800000 */
[----:B--234-:R-:W-:Y:S04]  /*aee0*/  IADD3 R6, -R238, 0x30, RZ ;  /* 0x00000030ee067810 */ /* 0x01cfe80007ffe1ff */
[----:B------:R-:W-:Y:S11]  /*aef0*/  ISETP.GE.AND P1, PT, R6, 0x1, PT ;  /* 0x000000010600780c */ /* 0x000ff60003f26270 */
[----:B------:R-:W-:Y:S02]  /*af00*/  @!UPT UIADD3 URZ, URZ, URZ, URZ ;  /* 0x0000003f3f3ff290 */ /* 0x000fe4000fffe03f */
[----:B------:R-:W-:Y:S01]  /*af10*/  @P1 IMAD.MOV.U32 R8, RZ, RZ, R220 ;  /* 0x000000ffff081224 */ /* 0x000fe200078e00dc */
[----:B------:R-:W-:Y:S01]  /*af20*/  @P1 IADD3 R5, R233, -0x1, RZ ;  /* 0xffffffffe9051810 */ /* 0x000fe20007ffe0ff */
[----:B------:R-:W-:Y:S03]  /*af30*/  @P1 IMAD.MOV.U32 R9, RZ, RZ, R229 ;  /* 0x000000ffff091224 */ /* 0x000fe600078e00e5 */
[----:B------:R-:W-:Y:S01]  /*af40*/  @P1 SHF.R.S32.HI R4, RZ, 0x1f, R5 ;  /* 0x0000001fff041819 */ /* 0x000fe20000011405 */
[C---:B------:R-:W-:Y:S04]  /*af50*/  @P1 IMAD.WIDE.U32 R10, R5.reuse, c[0x0][0x1e0], RZ ;  /* 0x00007800050a1a25 */ /* 0x040fe800078e00ff */
[----:B------:R-:W-:Y:S02]  /*af60*/  @P1 IMAD R4, R4, c[0x0][0x1e0], RZ ;  /* 0x0000780004041a24 */ /* 0x000fe400078e02ff */
[----:B------:R-:W-:Y:S04]  /*af70*/  @P1 IMAD.WIDE.U32 R8, R10, 0x30, R8 ;  /* 0x000000300a081825 */ /* 0x000fe800078e0008 */
[----:B------:R-:W-:Y:S02]  /*af80*/  @P1 IMAD R4, R5, c[0x0][0x1e4], R4 ;  /* 0x0000790005041a24 */ /* 0x000fe400078e0204 */
[----:B------:R-:W-:Y:S02]  /*af90*/  @P1 IMAD.SHL.U32 R5, R8, 0x2, RZ ;  /* 0x0000000208051824 */ /* 0x000fe400078e00ff */
[----:B------:R-:W-:Y:S03]  /*afa0*/  @P1 IMAD.IADD R4, R11, 0x1, R4 ;  /* 0x000000010b041824 */ /* 0x000fe600078e0204 */
[----:B------:R-:W-:Y:S01]  /*afb0*/  @P1 IADD3 R18, P2, R5, 0x40, RZ ;  /* 0x0000004005121810 */ /* 0x000fe20007f5e0ff */
[----:B------:R-:W-:Y:S03]  /*afc0*/  @P1 IMAD R4, R4, 0x30, RZ ;  /* 0x0000003004041824 */ /* 0x000fe600078e02ff */
[----:B------:R-:W-:Y:S01]  /*afd0*/  @P1 IADD3 R18, P0, R18, c[0x0][0x1c8], RZ ;  /* 0x0000720012121a10 */ /* 0x000fe20007f1e0ff */
[----:B------:R-:W-:Y:S05]  /*afe0*/  @P1 IMAD.IADD R4, R9, 0x1, R4 ;  /* 0x0000000109041824 */ /* 0x000fea00078e0204 */
[----:B------:R-:W-:Y:S04]  /*aff0*/  @P1 SHF.L.U64.HI R4, R8, 0x1, R4 ;  /* 0x0000000108041819 */ /* 0x000fe80000010204 */
[--C-:B------:R-:W-:Y:S02]  /*b000*/  @P1 IADD3.X R19, RZ, c[0x0][0x1cc], R4.reuse, P0, P2 ;  /* 0x00007300ff131a10 */ /* 0x100fe400007e4404 */
[----:B------:R-:W-:Y:S04]  /*b010*/  @P1 IADD3 R10, P2, R5, 0x80, RZ ;  /* 0x00000080050a1810 */ /* 0x000fe80007f5e0ff */
[----:B------:R-:W-:Y:S04]  /*b020*/  @P1 IADD3 R10, P0, R10, c[0x0][0x1c8], RZ ;  /* 0x000072000a0a1a10 */ /* 0x000fe80007f1e0ff */
[----:B------:R-:W-:Y:S02]  /*b030*/  @P1 IADD3.X R11, RZ, c[0x0][0x1cc], R4, P0, P2 ;  /* 0x00007300ff0b1a10 */ /* 0x000fe400007e4404 */
[----:B------:R-:W-:Y:S11]  /*b040*/  ISETP.GE.AND P0, PT, R6, 0x21, PT ;  /* 0x000000210600780c */ /* 0x000ff60003f06270 */
[----:B------:R-:W-:Y:S02]  /*b050*/  @!UPT UIADD3 URZ, URZ, URZ, URZ ;  /* 0x0000003f3f3ff290 */ /* 0x000fe4000fffe03f */
[----:B------:R-:W-:Y:S04]  /*b060*/  @P0 IADD3 R9, R233, -0x1, RZ ;  /* 0xffffffffe9090810 */ /* 0x000fe80007ffe0ff */
[----:B------:R-:W-:Y:S01]  /*b070*/  @P0 SHF.R.S32.HI R6, RZ, 0x1f, R9 ;  /* 0x0000001fff060819 */ /* 0x000fe20000011409 */
[C---:B-1----:R-:W-:Y:S04]  /*b080*/  @P0 IMAD.WIDE.U32 R22, R9.reuse, c[0x0][0x1e0], RZ ;  /* 0x0000780009160a25 */ /* 0x042fe800078e00ff */
[----:B------:R-:W-:Y:S04]  /*b090*/  @P0 IMAD R6, R6, c[0x0][0x1e0], RZ ;  /* 0x0000780006060a24 */ /* 0x000fe800078e02ff */
[----:B------:R-:W-:Y:S04]  /*b0a0*/  @P0 IMAD R6, R9, c[0x0][0x1e4], R6 ;  /* 0x0000790009060a24 */ /* 0x000fe800078e0206 */
[----:B------:R-:W-:Y:S02]  /*b0b0*/  @P0 IMAD.IADD R6, R23, 0x1, R6 ;  /* 0x0000000117060824 */ /* 0x000fe400078e0206 */
[----:B------:R-:W-:Y:S04]  /*b0c0*/  @P0 IMAD.WIDE.U32 R22, R22, 0x30, R222 ;  /* 0x0000003016160825 */ /* 0x000fe800078e00de */
[----:B------:R-:W-:Y:S01]  /*b0d0*/  @P0 IMAD R6, R6, 0x30, RZ ;  /* 0x0000003006060824 */ /* 0x000fe200078e02ff */
[-C--:B------:R-:W-:Y:S03]  /*b0e0*/  @P0 IADD3 R9, P2, R220, R22.reuse, RZ ;  /* 0x00000016dc090210 */ /* 0x080fe60007f5e0ff */
[----:B------:R-:W-:Y:S04]  /*b0f0*/  @P0 IMAD.IADD R6, R6, 0x1, R23 ;  /* 0x0000000106060824 */ /* 0x000fe800078e0217 */
[----:B------:R-:W-:Y:S01]  /*b100*/  @P0 IMAD.X R8, R6, 0x1, R229, P2 ;  /* 0x0000000106080824 */ /* 0x000fe200010e06e5 */
[C---:B------:R-:W-:Y:S04]  /*b110*/  @P0 LEA R20, P2, R9.reuse, c[0x0][0x1c8], 0x1 ;  /* 0x0000720009140a11 */ /* 0x040fe800078408ff */
[----:B------:R-:W-:Y:S02]  /*b120*/  @P0 LEA.HI.X R21, R9, c[0x0][0x1cc], R8, 0x1, P2 ;  /* 0x0000730009150a11 */ /* 0x000fe400010f0c08 */
[-C--:B------:R-:W-:Y:S05]  /*b130*/  @P0 IADD3 R9, P2, R242, R22.reuse, RZ ;  /* 0x00000016f2090210 */ /* 0x080fea0007f5e0ff */
[----:B------:R-:W-:Y:S01]  /*b140*/  @P0 IMAD.X R8, R6, 0x1, R241, P2 ;  /* 0x0000000106080824 */ /* 0x000fe200010e06f1 */
[C---:B------:R-:W-:Y:S04]  /*b150*/  @P0 LEA R24, P2, R9.reuse, c[0x0][0x1c8], 0x1 ;  /* 0x0000720009180a11 */ /* 0x040fe800078408ff */
[----:B------:R-:W-:Y:S02]  /*b160*/  @P0 LEA.HI.X R25, R9, c[0x0][0x1cc], R8, 0x1, P2 ;  /* 0x0000730009190a11 */ /* 0x000fe400010f0c08 */
[----:B------:R-:W-:Y:S05]  /*b170*/  @P0 IADD3 R8, P2, R240, R22, RZ ;  /* 0x00000016f0080210 */ /* 0x000fea0007f5e0ff */
[----:B------:R-:W-:Y:S01]  /*b180*/  @P0 IMAD.X R9, R6, 0x1, R239, P2 ;  /* 0x0000000106090824 */ /* 0x000fe200010e06ef */
[----:B------:R-:W-:Y:S04]  /*b190*/  @P1 IADD3 R22, P2, R5, c[0x0][0x1c8], RZ ;  /* 0x0000720005161a10 */ /* 0x000fe80007f5e0ff */
[----:B------:R-:W-:Y:S02]  /*b1a0*/  @P1 IADD3.X R23, R4, c[0x0][0x1cc], RZ, P2, !PT ;  /* 0x0000730004171a10 */ /* 0x000fe400017fe4ff */
[C---:B------:R-:W-:Y:S03]  /*b1b0*/  @P0 LEA R4, P2, R8.reuse, c[0x0][0x1c8], 0x1 ;  /* 0x0000720008040a11 */ /* 0x040fe600078408ff */
[----:B------:R-:W-:Y:S01]  /*b1c0*/  @!PT LDS RZ, [RZ] ;  /* 0x00000000fffff984 */ /* 0x000fe20000000800 */
[----:B------:R-:W-:Y:S01]  /*b1d0*/  @!PT LDS RZ, [RZ] ;  /* 0x00000000fffff984 */ /* 0x000fe20000000800 */
[----:B------:R-:W-:Y:S01]  /*b1e0*/  @!PT LDS RZ, [RZ] ;  /* 0x00000000fffff984 */ /* 0x000fe20000000800 */
[----:B------:R1:W-:Y:S01]  /*b1f0*/  @P1 LDGSTS.E.BYPASS.LTC128B.128 [R218+0x3c80], [R22.64], !P6 ;  /* 0x03c8000016da1fae */ /* 0x0003e2000f101d48 */
[----:B------:R-:W-:Y:S06]  /*b200*/  @P0 LEA.HI.X R5, R8, c[0x0][0x1cc], R9, 0x1, P2 ;  /* 0x0000730008050a11 */ /* 0x000fec00010f0c09 */
[----:B------:R1:W-:Y:S07]  /*b210*/  @P1 LDGSTS.E.BYPASS.LTC128B.128 [R218+0x4880], [R18.64], !P5 ;  /* 0x0488000012da1fae */ /* 0x0003ee000e901d48 */
[----:B------:R1:W-:Y:S07]  /*b220*/  @P1 LDGSTS.E.BYPASS.LTC128B.128 [R218+0x5480], [R10.64], !P4 ;  /* 0x054800000ada1fae */ /* 0x0003ee000e101d48 */
[----:B------:R1:W-:Y:S07]  /*b230*/  @P0 LDGSTS.E.BYPASS.LTC128B.128 [R218+0x4480], [R20.64], !P6 ;  /* 0x0448000014da0fae */ /* 0x0003ee000f101d48 */
[----:B------:R1:W-:Y:S07]  /*b240*/  @P0 LDGSTS.E.BYPASS.LTC128B.128 [R218+0x5080], [R24.64], !P5 ;  /* 0x0508000018da0fae */ /* 0x0003ee000e901d48 */
[----:B------:R1:W-:Y:S02]  /*b250*/  @P0 LDGSTS.E.BYPASS.LTC128B.128 [R218+0x5c80], [R4.64], !P4 ;  /* 0x05c8000004da0fae */ /* 0x0003e4000e101d48 */
.L_x_204:
[----:B-1234-:R-:W-:Y:S01]  /*b260*/  FMNMX.FTZ R5, R182, R3, !PT ;  /* 0x00000003b6057209 */ /* 0x01efe20007810000 */
[----:B------:R-:W-:Y:S01]  /*b270*/  LDSM.16.MT88.4 R36, [R212+0x1880] ;  /* 0x00188000d424783b */ /* 0x000fe20000004200 */
[----:B------:R-:W-:Y:S02]  /*b280*/  FMNMX.FTZ R2, R185, R2, !PT ;  /* 0x00000002b9027209 */ /* 0x000fe40007810000 */
[----:B------:R-:W-:Y:S02]  /*b290*/  FMNMX.FTZ R5, R180, R5, !PT ;  /* 0x00000005b4057209 */ /* 0x000fe40007810000 */
[----:B------:R-:W-:Y:S02]  /*b2a0*/  FMNMX.FTZ R2, R183, R2, !PT ;  /* 0x00000002b7027209 */ /* 0x000fe40007810000 */
[----:B------:R-:W-:Y:S01]  /*b2b0*/  FMNMX.FTZ R5, R14, R5, !PT ;  /* 0x000000050e057209 */ /* 0x000fe20007810000 */
[----:B------:R-:W0:Y:S01]  /*b2c0*/  LDGDEPBAR ;  /* 0x00000000000079af */ /* 0x000e220000000000 */
        /* <DEDUP_REMOVED lines=26> */
[----:B------:R-:W-:Y:S01]  /*b470*/  SHFL.BFLY PT, R0, R21, 0x2, 0x1f ;  /* 0x0c401f0015007f89 */ /* 0x000fe200000e0000 */
[----:B------:R-:W-:Y:S02]  /*b480*/  FMNMX.FTZ R5, R167, R2, !PT ;  /* 0x00000002a7057209 */ /* 0x000fe40007810000 */
[----:B------:R-:W-:Y:S02]  /*b490*/  FMNMX.FTZ R19, R172, R9, !PT ;  /* 0x00000009ac137209 */ /* 0x000fe40007810000 */
[----:B------:R-:W-:Y:S02]  /*b4a0*/  FMNMX.FTZ R5, R166, R5, !PT ;  /* 0x00000005a6057209 */ /* 0x000fe40007810000 */
[C---:B------:R-:W-:Y:S01]  /*b4b0*/  ISETP.GT.AND P0, PT, R233.reuse, UR4, PT ;  /* 0x00000004e9007c0c */ /* 0x040fe2000bf04270 */
[----:B------:R-:W-:Y:S01]  /*b4c0*/  SHFL.BFLY PT, R2, R19, 0x2, 0x1f ;  /* 0x0c401f0013027f89 */ /* 0x000fe200000e0000 */
[----:B------:R-:W-:Y:S02]  /*b4d0*/  FMNMX.FTZ R8, R162, R5, !PT ;  /* 0x00000005a2087209 */ /* 0x000fe40007810000 */
[----:B------:R-:W-:Y:S02]  /*b4e0*/  IADD3 R233, R233, -0x1, RZ ;  /* 0xffffffffe9e97810 */ /* 0x000fe40007ffe0ff */
[----:B------:R-:W-:Y:S05]  /*b4f0*/  FMNMX.FTZ R4, R165, R8, !PT ;  /* 0x00000008a5047209 */ /* 0x000fea0007810000 */
[----:B------:R-:W1:Y:S02]  /*b500*/  SHFL.BFLY PT, R9, R4, 0x2, 0x1f ;  /* 0x0c401f0004097f89 */ /* 0x000e6400000e0000 */
[----:B-1----:R-:W-:Y:S02]  /*b510*/  FMNMX.FTZ R9, R4, R9, !PT ;  /* 0x0000000904097209 */ /* 0x002fe40007810000 */
[----:B------:R-:W-:Y:S02]  /*b520*/  FMNMX.FTZ R6, R21, R0, !PT ;  /* 0x0000000015067209 */ /* 0x000fe40007810000 */
[----:B------:R-:W-:Y:S02]  /*b530*/  FMNMX.FTZ R0, R7, R152, !PT ;  /* 0x0000009807007209 */ /* 0x000fe40007810000 */
[----:B------:R-:W-:Y:S01]  /*b540*/  SHFL.BFLY PT, R4, R9, 0x1, 0x1f ;  /* 0x0c201f0009047f89 */ /* 0x000fe200000e0000 */
[----:B------:R-:W-:Y:S02]  /*b550*/  FMNMX.FTZ R11, R19, R2, !PT ;  /* 0x00000002130b7209 */ /* 0x000fe40007810000 */
[----:B------:R-:W-:Y:S04]  /*b560*/  FMNMX.FTZ R21, R197, R0, !PT ;  /* 0x00000000c5157209 */ /* 0x000fe80007810000 */
[----:B------:R-:W-:Y:S01]  /*b570*/  FMNMX.FTZ R0, R12, R21, !PT ;  /* 0x000000150c007209 */ /* 0x000fe20007810000 */
[----:B------:R-:W1:Y:S03]  /*b580*/  SHFL.BFLY PT, R5, R6, 0x1, 0x1f ;  /* 0x0c201f0006057f89 */ /* 0x000e6600000e0000 */
[----:B------:R-:W-:Y:S04]  /*b590*/  FMNMX.FTZ R0, R13, R0, !PT ;  /* 0x000000000d007209 */ /* 0x000fe80007810000 */
[----:B------:R-:W-:Y:S01]  /*b5a0*/  FMNMX.FTZ R0, R251, R0, !PT ;  /* 0x00000000fb007209 */ /* 0x000fe20007810000 */
[----:B------:R-:W2:Y:S03]  /*b5b0*/  SHFL.BFLY PT, R2, R11, 0x1, 0x1f ;  /* 0x0c201f000b027f89 */ /* 0x000ea600000e0000 */
[----:B------:R-:W-:Y:S04]  /*b5c0*/  FMNMX.FTZ R0, R249, R0, !PT ;  /* 0x00000000f9007209 */ /* 0x000fe80007810000 */
[----:B------:R-:W-:Y:S01]  /*b5d0*/  FMNMX.FTZ R0, R179, R0, !PT ;  /* 0x00000000b3007209 */ /* 0x000fe20007810000 */
[----:B------:R-:W-:Y:S01]  /*b5e0*/  LDSM.16.MT88.4 R20, [R214+0x1880] ;  /* 0x00188000d614783b */ /* 0x000fe20000004200 */
[----:B-1----:R-:W-:Y:S02]  /*b5f0*/  FMNMX.FTZ R3, R6, R5, !PT ;  /* 0x0000000506037209 */ /* 0x002fe40007810000 */
[----:B------:R-:W-:Y:S03]  /*b600*/  FMNMX.FTZ R5, R177, R0, !PT ;  /* 0x00000000b1057209 */ /* 0x000fe60007810000 */
[C---:B------:R-:W-:Y:S01]  /*b610*/  FADD.FTZ R0, -R3.reuse, R148 ;  /* 0x0000009403007221 */ /* 0x040fe20000010100 */
[----:B------:R-:W-:Y:S01]  /*b620*/  FMNMX.FTZ R6, R164, R5, !PT ;  /* 0x00000005a4067209 */ /* 0x000fe20007810000 */
[----:B------:R-:W-:Y:S01]  /*b630*/  FMUL.FTZ R159, R3, c[0x0][0x2d0] ;  /* 0x0000b400039f7a20 */ /* 0x000fe20000410000 */
[----:B--2---:R-:W-:Y:S01]  /*b640*/  FMNMX.FTZ R2, R11, R2, !PT ;  /* 0x000000020b027209 */ /* 0x004fe20007810000 */
[----:B------:R-:W-:Y:S01]  /*b650*/  FMUL.FTZ R151, R0, c[0x0][0x2d0] ;  /* 0x0000b40000977a20 */ /* 0x000fe20000410000 */
[----:B------:R-:W-:Y:S01]  /*b660*/  FMNMX.FTZ R0, R163, R6, !PT ;  /* 0x00000006a3007209 */ /* 0x000fe20007810000 */
[----:B------:R-:W-:Y:S02]  /*b670*/  FFMA.FTZ R181, R182, c[0x0][0x2d0], -R159 ;  /* 0x0000b400b6b57a23 */ /* 0x000fe4000001089f */
[C---:B------:R-:W-:Y:S01]  /*b680*/  FADD.FTZ R6, -R2.reuse, R153 ;  /* 0x0000009902067221 */ /* 0x040fe20000010100 */
[----:B------:R-:W-:Y:S01]  /*b690*/  FMNMX.FTZ R5, R155, R0, !PT ;  /* 0x000000009b057209 */ /* 0x000fe20007810000 */
[----:B------:R-:W-:Y:S01]  /*b6a0*/  FMUL.FTZ R158, R2, c[0x0][0x2d0] ;  /* 0x0000b400029e7a20 */ /* 0x000fe20000410000 */
[----:B------:R-:W-:Y:S01]  /*b6b0*/  FMNMX.FTZ R0, R9, R4, !PT ;  /* 0x0000000409007209 */ /* 0x000fe20007810000 */
[----:B------:R-:W-:Y:S01]  /*b6c0*/  FMUL.FTZ R150, R6, c[0x0][0x2d0] ;  /* 0x0000b40006967a20 */ /* 0x000fe20000410000 */
[----:B------:R-:W-:Y:S01]  /*b6d0*/  FMNMX.FTZ R4, R154, R5, !PT ;  /* 0x000000059a047209 */ /* 0x000fe20007810000 */
[----:B------:R-:W-:Y:S01]  /*b6e0*/  FFMA.FTZ R180, R180, c[0x0][0x2d0], -R159 ;  /* 0x0000b400b4b47a23 */ /* 0x000fe2000001089f */
[----:B------:R-:W1:Y:S01]  /*b6f0*/  MUFU.EX2 R151, R151 ;  /* 0x0000009700977308 */ /* 0x000e620000000800 */
[----:B------:R-:W-:Y:S02]  /*b700*/  FADD.FTZ R6, -R0, R149 ;  /* 0x0000009500067221 */ /* 0x000fe40000010100 */
[----:B------:R-:W2:Y:S01]  /*b710*/  SHFL.BFLY PT, R5, R4, 0x2, 0x1f ;  /* 0x0c401f0004057f89 */ /* 0x000ea200000e0000 */
[--C-:B------:R-:W-:Y:S02]  /*b720*/  FFMA.FTZ R184, R185, c[0x0][0x2d0], -R158.reuse ;  /* 0x0000b400b9b87a23 */ /* 0x100fe4000001089e */
[----:B------:R-:W-:Y:S02]  /*b730*/  FMUL.FTZ R149, R6, c[0x0][0x2d0] ;  /* 0x0000b40006957a20 */ /* 0x000fe40000410000 */
[--C-:B------:R-:W-:Y:S02]  /*b740*/  FFMA.FTZ R183, R183, c[0x0][0x2d0], -R158.reuse ;  /* 0x0000b400b7b77a23 */ /* 0x100fe4000001089e */
[--C-:B------:R-:W-:Y:S01]  /*b750*/  FFMA.FTZ R186, R14, c[0x0][0x2d0], -R159.reuse ;  /* 0x0000b4000eba7a23 */ /* 0x100fe2000001089f */
[----:B------:R-:W3:Y:S01]  /*b760*/  MUFU.EX2 R150, R150 ;  /* 0x0000009600967308 */ /* 0x000ee20000000800 */
[--C-:B------:R-:W-:Y:S02]  /*b770*/  FFMA.FTZ R185, R16, c[0x0][0x2d0], -R159.reuse ;  /* 0x0000b40010b97a23 */ /* 0x100fe4000001089f */
[--C-:B------:R-:W-:Y:S02]  /*b780*/  FFMA.FTZ R182, R17, c[0x0][0x2d0], -R158.reuse ;  /* 0x0000b40011b67a23 */ /* 0x100fe4000001089e */
[----:B------:R-:W-:Y:S02]  /*b790*/  FFMA.FTZ R187, R15, c[0x0][0x2d0], -R158 ;  /* 0x0000b4000fbb7a23 */ /* 0x000fe4000001089e */
[----:B------:R-:W-:Y:S02]  /*b7a0*/  FMUL.FTZ R157, R0, c[0x0][0x2d0] ;  /* 0x0000b400009d7a20 */ /* 0x000fe40000410000 */
[----:B------:R-:W-:Y:S01]  /*b7b0*/  FFMA.FTZ R171, R171, c[0x0][0x2d0], -R159 ;  /* 0x0000b400abab7a23 */ /* 0x000fe2000001089f */
[----:B------:R-:W-:Y:S01]  /*b7c0*/  MUFU.EX2 R181, R181 ;  /* 0x000000b500b57308 */ /* 0x000fe20000000800 */
[--C-:B------:R-:W-:Y:S02]  /*b7d0*/  FFMA.FTZ R195, R192, c[0x0][0x2d0], -R157.reuse ;  /* 0x0000b400c0c37a23 */ /* 0x100fe4000001089d */
[--C-:B------:R-:W-:Y:S02]  /*b7e0*/  FFMA.FTZ R192, R250, c[0x0][0x2d0], -R157.reuse ;  /* 0x0000b400fac07a23 */ /* 0x100fe4000001089d */
[--C-:B------:R-:W-:Y:S01]  /*b7f0*/  FFMA.FTZ R193, R193, c[0x0][0x2d0], -R157.reuse ;  /* 0x0000b400c1c17a23 */ /* 0x100fe2000001089d */
[----:B--2---:R-:W-:Y:S01]  /*b800*/  FMNMX.FTZ R6, R4, R5, !PT ;  /* 0x0000000504067209 */ /* 0x004fe20007810000 */
[--C-:B------:R-:W-:Y:S02]  /*b810*/  FFMA.FTZ R190, R252, c[0x0][0x2d0], -R157.reuse ;  /* 0x0000b400fcbe7a23 */ /* 0x100fe4000001089d */
[C---:B-1----:R-:W-:Y:S01]  /*b820*/  FMUL.FTZ R5, R151.reuse, R145 ;  /* 0x0000009197057220 */ /* 0x042fe20000410000 */
[----:B------:R-:W-:Y:S01]  /*b830*/  MUFU.EX2 R180, R180 ;  /* 0x000000b400b47308 */ /* 0x000fe20000000800 */
[----:B------:R-:W1:Y:S01]  /*b840*/  SHFL.BFLY PT, R153, R6, 0x1, 0x1f ;  /* 0x0c201f0006997f89 */ /* 0x000e6200000e0000 */
[C---:B------:R-:W-:Y:S02]  /*b850*/  FMUL.FTZ R16, R151.reuse, R132 ;  /* 0x0000008497107220 */ /* 0x040fe40000410000 */
[C---:B------:R-:W-:Y:S02]  /*b860*/  FMUL.FTZ R17, R151.reuse, R133 ;  /* 0x0000008597117220 */ /* 0x040fe40000410000 */
[C---:B---3--:R-:W-:Y:S02]  /*b870*/  FMUL.FTZ R18, R150.reuse, R134 ;  /* 0x0000008696127220 */ /* 0x048fe40000410000 */
[C---:B------:R-:W-:Y:S02]  /*b880*/  FMUL.FTZ R19, R150.reuse, R135 ;  /* 0x0000008796137220 */ /* 0x040fe40000410000 */
[----:B------:R-:W-:Y:S01]  /*b890*/  MUFU.EX2 R184, R184 ;  /* 0x000000b800b87308 */ /* 0x000fe20000000800 */
[----:B------:R-:W-:Y:S01]  /*b8a0*/  LDSM.16.MT88.4 R132, [R214+0x2080] ;  /* 0x00208000d684783b */ /* 0x000fe20000004200 */
[C---:B------:R-:W-:Y:S02]  /*b8b0*/  FMUL.FTZ R32, R151.reuse, R116 ;  /* 0x0000007497207220 */ /* 0x040fe40000410000 */
[C---:B------:R-:W-:Y:S02]  /*b8c0*/  FMUL.FTZ R33, R151.reuse, R117 ;  /* 0x0000007597217220 */ /* 0x040fe40000410000 */
[C---:B------:R-:W-:Y:S02]  /*b8d0*/  FMUL.FTZ R34, R150.reuse, R118 ;  /* 0x0000007696227220 */ /* 0x040fe40000410000 */
[----:B------:R-:W-:Y:S02]  /*b8e0*/  FMUL.FTZ R35, R150, R119 ;  /* 0x0000007796237220 */ /* 0x000fe40000410000 */
[----:B------:R-:W2:Y:S01]  /*b8f0*/  MUFU.EX2 R183, R183 ;  /* 0x000000b700b77308 */ /* 0x000ea20000000800 */
[----:B------:R-:W-:Y:S01]  /*b900*/  LDSM.16.MT88.4 R116, [R214+0x2880] ;  /* 0x00288000d674783b */ /* 0x000fe20000004200 */
[C---:B------:R-:W-:Y:S02]  /*b910*/  FMUL.FTZ R48, R151.reuse, R100 ;  /* 0x0000006497307220 */ /* 0x040fe40000410000 */
[----:B------:R-:W-:Y:S01]  /*b920*/  FMUL.FTZ R49, R151, R101 ;  /* 0x0000006597317220 */ /* 0x000fe20000410000 */
[----:B-1----:R-:W-:Y:S01]  /*b930*/  FMNMX.FTZ R153, R6, R153, !PT ;  /* 0x0000009906997209 */ /* 0x002fe20007810000 */
[C---:B------:R-:W-:Y:S02]  /*b940*/  FMUL.FTZ R6, R150.reuse, R146 ;  /* 0x0000009296067220 */ /* 0x040fe40000410000 */
[----:B------:R-:W-:Y:S02]  /*b950*/  FMUL.FTZ R50, R150, R102 ;  /* 0x0000006696327220 */ /* 0x000fe40000410000 */
[C---:B------:R-:W-:Y:S01]  /*b960*/  FMUL.FTZ R156, R153.reuse, c[0x0][0x2d0] ;  /* 0x0000b400999c7a20 */ /* 0x040fe20000410000 */
[----:B------:R-:W-:Y:S01]  /*b970*/  MUFU.EX2 R186, R186 ;  /* 0x000000ba00ba7308 */ /* 0x000fe20000000800 */
[----:B------:R-:W-:Y:S02]  /*b980*/  FADD.FTZ R4, -R153, R152 ;  /* 0x0000009899047221 */ /* 0x000fe40000010100 */
[--C-:B------:R-:W-:Y:S02]  /*b990*/  FFMA.FTZ R188, R197, c[0x0][0x2d0], -R156.reuse ;  /* 0x0000b400c5bc7a23 */ /* 0x100fe4000001089c */
[----:B------:R-:W-:Y:S02]  /*b9a0*/  FMUL.FTZ R148, R4, c[0x0][0x2d0] ;  /* 0x0000b40004947a20 */ /* 0x000fe40000410000 */
[--C-:B------:R-:W-:Y:S02]  /*b9b0*/  FFMA.FTZ R189, R12, c[0x0][0x2d0], -R156.reuse ;  /* 0x0000b4000cbd7a23 */ /* 0x100fe4000001089c */
[--C-:B------:R-:W-:Y:S01]  /*b9c0*/  FFMA.FTZ R191, R7, c[0x0][0x2d0], -R156.reuse ;  /* 0x0000b40007bf7a23 */ /* 0x100fe2000001089c */
[----:B------:R-:W1:Y:S01]  /*b9d0*/  MUFU.EX2 R185, R185 ;  /* 0x000000b900b97308 */ /* 0x000e620000000800 */
[--C-:B------:R-:W-:Y:S01]  /*b9e0*/  FFMA.FTZ R152, R13, c[0x0][0x2d0], -R156.reuse ;  /* 0x0000b4000d987a23 */ /* 0x100fe2000001089c */
[----:B--2---:R-:W-:Y:S01]  /*b9f0*/  F2FP.BF16.PACK_AB R145, R183, R184 ;  /* 0x000000b8b791723e */ /* 0x004fe200000010ff */
[----:B------:R-:W-:Y:S01]  /*ba00*/  FMUL.FTZ R4, R151, R144 ;  /* 0x0000009097047220 */ /* 0x000fe20000410000 */
[----:B------:R-:W-:Y:S01]  /*ba10*/  F2FP.BF16.PACK_AB R144, R180, R181 ;  /* 0x000000b5b490723e */ /* 0x000fe200000010ff */
[C---:B------:R-:W-:Y:S02]  /*ba20*/  FMUL.FTZ R7, R150.reuse, R147 ;  /* 0x0000009396077220 */ /* 0x040fe40000410000 */
[----:B------:R-:W-:Y:S03]  /*ba30*/  FMUL.FTZ R51, R150, R103 ;  /* 0x0000006796337220 */ /* 0x000fe60000410000 */
[----:B------:R-:W-:Y:S01]  /*ba40*/  MUFU.EX2 R182, R182 ;  /* 0x000000b600b67308 */ /* 0x000fe20000000800 */
[----:B------:R-:W-:Y:S01]  /*ba50*/  LDSM.16.MT88.4 R100, [R214+0x3080] ;  /* 0x00308000d664783b */ /* 0x000fe20000004200 */
[----:B------:R-:W-:Y:S02]  /*ba60*/  FFMA.FTZ R250, R176, c[0x0][0x2d0], -R157 ;  /* 0x0000b400b0fa7a23 */ /* 0x000fe4000001089d */
[--C-:B------:R-:W-:Y:S02]  /*ba70*/  FFMA.FTZ R252, R179, c[0x0][0x2d0], -R156.reuse ;  /* 0x0000b400b3fc7a23 */ /* 0x100fe4000001089c */
[----:B------:R-:W-:Y:S02]  /*ba80*/  FFMA.FTZ R177, R177, c[0x0][0x2d0], -R156 ;  /* 0x0000b400b1b17a23 */ /* 0x000fe4000001089c */
[--C-:B------:R-:W-:Y:S02]  /*ba90*/  FFMA.FTZ R170, R170, c[0x0][0x2d0], -R159.reuse ;  /* 0x0000b400aaaa7a23 */ /* 0x100fe4000001089f */
[----:B------:R-:W2:Y:S01]  /*baa0*/  MUFU.EX2 R187, R187 ;  /* 0x000000bb00bb7308 */ /* 0x000ea20000000800 */
[--C-:B------:R-:W-:Y:S02]  /*bab0*/  FFMA.FTZ R169, R169, c[0x0][0x2d0], -R158.reuse ;  /* 0x0000b400a9a97a23 */ /* 0x100fe4000001089e */
[--C-:B------:R-:W-:Y:S01]  /*bac0*/  FFMA.FTZ R168, R168, c[0x0][0x2d0], -R158.reuse ;  /* 0x0000b400a8a87a23 */ /* 0x100fe2000001089e */
[----:B-1----:R-:W-:Y:S01]  /*bad0*/  F2FP.BF16.PACK_AB R146, R185, R186 ;  /* 0x000000bab992723e */ /* 0x002fe200000010ff */
[----:B------:R-:W-:Y:S02]  /*bae0*/  FFMA.FTZ R175, R175, c[0x0][0x2d0], -R159 ;  /* 0x0000b400afaf7a23 */ /* 0x000fe4000001089f */
[----:B------:R-:W-:Y:S02]  /*baf0*/  FFMA.FTZ R173, R173, c[0x0][0x2d0], -R158 ;  /* 0x0000b400adad7a23 */ /* 0x000fe4000001089e */
[--C-:B------:R-:W-:Y:S01]  /*bb00*/  FFMA.FTZ R167, R167, c[0x0][0x2d0], -R157.reuse ;  /* 0x0000b400a7a77a23 */ /* 0x100fe2000001089d */
[----:B------:R-:W1:Y:S01]  /*bb10*/  MUFU.EX2 R149, R149 ;  /* 0x0000009500957308 */ /* 0x000e620000000800 */
[----:B------:R-:W-:Y:S02]  /*bb20*/  FFMA.FTZ R166, R166, c[0x0][0x2d0], -R157 ;  /* 0x0000b400a6a67a23 */ /* 0x000fe4000001089d */
[----:B------:R-:W-:Y:S02]  /*bb30*/  FFMA.FTZ R164, R164, c[0x0][0x2d0], -R156 ;  /* 0x0000b400a4a47a23 */ /* 0x000fe4000001089c */
[C---:B------:R-:W-:Y:S02]  /*bb40*/  FMUL.FTZ R52, R151.reuse, R52 ;  /* 0x0000003497347220 */ /* 0x040fe40000410000 */
[C---:B------:R-:W-:Y:S02]  /*bb50*/  FMUL.FTZ R53, R151.reuse, R53 ;  /* 0x0000003597357220 */ /* 0x040fe40000410000 */
[C---:B------:R-:W-:Y:S01]  /*bb60*/  FMUL.FTZ R54, R150.reuse, R54 ;  /* 0x0000003696367220 */ /* 0x040fe20000410000 */
[----:B------:R-:W3:Y:S01]  /*bb70*/  MUFU.EX2 R148, R148 ;  /* 0x0000009400947308 */ /* 0x000ee20000000800 */
[C---:B------:R-:W-:Y:S02]  /*bb80*/  FMUL.FTZ R55, R150.reuse, R55 ;  /* 0x0000003796377220 */ /* 0x040fe40000410000 */
[----:B------:R-:W-:Y:S01]  /*bb90*/  FMUL.FTZ R64, R151, R64 ;  /* 0x0000004097407220 */ /* 0x000fe20000410000 */
[----:B--2---:R-:W-:Y:S01]  /*bba0*/  F2FP.BF16.PACK_AB R147, R187, R182 ;  /* 0x000000b6bb93723e */ /* 0x004fe200000010ff */
[----:B------:R-:W-:Y:S02]  /*bbb0*/  FMUL.FTZ R65, R151, R65 ;  /* 0x0000004197417220 */ /* 0x000fe40000410000 */
[C---:B------:R-:W-:Y:S02]  /*bbc0*/  FMUL.FTZ R66, R150.reuse, R66 ;  /* 0x0000004296427220 */ /* 0x040fe40000410000 */
[----:B------:R-:W-:Y:S01]  /*bbd0*/  FMUL.FTZ R67, R150, R67 ;  /* 0x0000004396437220 */ /* 0x000fe20000410000 */
[----:B------:R-:W-:Y:S01]  /*bbe0*/  MUFU.EX2 R195, R195 ;  /* 0x000000c300c37308 */ /* 0x000fe20000000800 */
[-C--:B------:R-:W-:Y:S05]  /*bbf0*/  HMMA.16816.F32.BF16 R4, R144, R20.reuse, R4 ;  /* 0x000000149004723c */ /* 0x080fea0000041804 */
[C---:B-1----:R-:W-:Y:S02]  /*bc00*/  FMUL.FTZ R8, R149.reuse, R140 ;  /* 0x0000008c95087220 */ /* 0x042fe40000410000 */
[C---:B------:R-:W-:Y:S02]  /*bc10*/  FMUL.FTZ R9, R149.reuse, R141 ;  /* 0x0000008d95097220 */ /* 0x040fe40000410000 */
[----:B------:R-:W1:Y:S03]  /*bc20*/  MUFU.EX2 R192, R192 ;  /* 0x000000c000c07308 */ /* 0x000e660000000800 */
[C---:B------:R-:W-:Y:S02]  /*bc30*/  FMUL.FTZ R12, R149.reuse, R136 ;  /* 0x00000088950c7220 */ /* 0x040fe40000410000 */
[C---:B---3--:R-:W-:Y:S02]  /*bc40*/  FMUL.FTZ R10, R148.reuse, R142 ;  /* 0x0000008e940a7220 */ /* 0x048fe40000410000 */
[C---:B------:R-:W-:Y:S02]  /*bc50*/  FMUL.FTZ R11, R148.reuse, R143 ;  /* 0x0000008f940b7220 */ /* 0x040fe40000410000 */
[C---:B------:R-:W-:Y:S01]  /*bc60*/  FMUL.FTZ R14, R148.reuse, R138 ;  /* 0x0000008a940e7220 */ /* 0x040fe20000410000 */
[----:B------:R-:W-:Y:S01]  /*bc70*/  MUFU.EX2 R193, R193 ;  /* 0x000000c100c17308 */ /* 0x000fe20000000800 */
[C---:B------:R-:W-:Y:S02]  /*bc80*/  FMUL.FTZ R15, R148.reuse, R139 ;  /* 0x0000008b940f7220 */ /* 0x040fe40000410000 */
[C---:B------:R-:W-:Y:S02]  /*bc90*/  FMUL.FTZ R13, R149.reuse, R137 ;  /* 0x00000089950d7220 */ /* 0x040fe40000410000 */
[C---:B------:R-:W-:Y:S02]  /*bca0*/  FMUL.FTZ R40, R149.reuse, R108 ;  /* 0x0000006c95287220 */ /* 0x040fe40000410000 */
[C---:B------:R-:W-:Y:S02]  /*bcb0*/  FMUL.FTZ R41, R149.reuse, R109 ;  /* 0x0000006d95297220 */ /* 0x040fe40000410000 */
[C---:B------:R-:W-:Y:S01]  /*bcc0*/  FMUL.FTZ R42, R148.reuse, R110 ;  /* 0x0000006e942a7220 */ /* 0x040fe20000410000 */
[----:B------:R-:W2:Y:S01]  /*bcd0*/  MUFU.EX2 R190, R190 ;  /* 0x000000be00be7308 */ /* 0x000ea20000000800 */
[----:B------:R-:W-:Y:S02]  /*bce0*/  FMUL.FTZ R43, R148, R111 ;  /* 0x0000006f942b7220 */ /* 0x000fe40000410000 */
[----:B------:R-:W-:Y:S01]  /*bcf0*/  LDSM.16.MT88.4 R108, [R214+0x1c80] ;  /* 0x001c8000d66c783b */ /* 0x000fe20000004200 */
[----:B-1----:R-:W-:Y:S01]  /*bd00*/  F2FP.BF16.PACK_AB R140, R192, R195 ;  /* 0x000000c3c08c723e */ /* 0x002fe200000010ff */
[C---:B------:R-:W-:Y:S02]  /*bd10*/  FMUL.FTZ R44, R149.reuse, R104 ;  /* 0x00000068952c7220 */ /* 0x040fe40000410000 */
[C---:B------:R-:W-:Y:S02]  /*bd20*/  FMUL.FTZ R45, R149.reuse, R105 ;  /* 0x00000069952d7220 */ /* 0x040fe40000410000 */
[C---:B------:R-:W-:Y:S01]  /*bd30*/  FMUL.FTZ R46, R148.reuse, R106 ;  /* 0x0000006a942e7220 */ /* 0x040fe20000410000 */
[----:B------:R-:W-:Y:S01]  /*bd40*/  MUFU.EX2 R191, R191 ;  /* 0x000000bf00bf7308 */ /* 0x000fe20000000800 */
[C---:B------:R-:W-:Y:S02]  /*bd50*/  FMUL.FTZ R47, R148.reuse, R107 ;  /* 0x0000006b942f7220 */ /* 0x040fe40000410000 */
[----:B------:R-:W-:Y:S01]  /*bd60*/  LDSM.16.MT88.4 R104, [R212+0x3080] ;  /* 0x00308000d468783b */ /* 0x000fe20000004200 */
[C---:B------:R-:W-:Y:S02]  /*bd70*/  FMUL.FTZ R24, R149.reuse, R124 ;  /* 0x0000007c95187220 */ /* 0x040fe40000410000 */
[C---:B------:R-:W-:Y:S02]  /*bd80*/  FMUL.FTZ R25, R149.reuse, R125 ;  /* 0x0000007d95197220 */ /* 0x040fe40000410000 */
[C---:B------:R-:W-:Y:S02]  /*bd90*/  FMUL.FTZ R26, R148.reuse, R126 ;  /* 0x0000007e941a7220 */ /* 0x040fe40000410000 */
[----:B------:R-:W1:Y:S01]  /*bda0*/  MUFU.EX2 R188, R188 ;  /* 0x000000bc00bc7308 */ /* 0x000e620000000800 */
[----:B------:R-:W-:Y:S02]  /*bdb0*/  FMUL.FTZ R27, R148, R127 ;  /* 0x0000007f941b7220 */ /* 0x000fe40000410000 */
[C---:B------:R-:W-:Y:S01]  /*bdc0*/  FMUL.FTZ R28, R149.reuse, R120 ;  /* 0x00000078951c7220 */ /* 0x040fe20000410000 */
[----:B--2---:R-:W-:Y:S01]  /*bdd0*/  F2FP.BF16.PACK_AB R142, R190, R193 ;  /* 0x000000c1be8e723e */ /* 0x004fe200000010ff */
[C---:B------:R-:W-:Y:S02]  /*bde0*/  FMUL.FTZ R29, R149.reuse, R121 ;  /* 0x00000079951d7220 */ /* 0x040fe40000410000 */
[C---:B------:R-:W-:Y:S02]  /*bdf0*/  FMUL.FTZ R30, R148.reuse, R122 ;  /* 0x0000007a941e7220 */ /* 0x040fe40000410000 */
[C---:B------:R-:W-:Y:S01]  /*be00*/  FMUL.FTZ R56, R149.reuse, R56 ;  /* 0x0000003895387220 */ /* 0x040fe20000410000 */
[----:B------:R-:W-:Y:S01]  /*be10*/  MUFU.EX2 R189, R189 ;  /* 0x000000bd00bd7308 */ /* 0x000fe20000000800 */
[C---:B------:R-:W-:Y:S02]  /*be20*/  FMUL.FTZ R57, R149.reuse, R57 ;  /* 0x0000003995397220 */ /* 0x040fe40000410000 */
[C---:B------:R-:W-:Y:S02]  /*be30*/  FMUL.FTZ R58, R148.reuse, R58 ;  /* 0x0000003a943a7220 */ /* 0x040fe40000410000 */
[C---:B------:R-:W-:Y:S02]  /*be40*/  FMUL.FTZ R59, R148.reuse, R59 ;  /* 0x0000003b943b7220 */ /* 0x040fe40000410000 */
[C---:B------:R-:W-:Y:S02]  /*be50*/  FMUL.FTZ R60, R149.reuse, R60 ;  /* 0x0000003c953c7220 */ /* 0x040fe40000410000 */
[----:B------:R-:W-:Y:S01]  /*be60*/  FMUL.FTZ R61, R149, R61 ;  /* 0x0000003d953d7220 */ /* 0x000fe20000410000 */
[----:B------:R-:W2:Y:S01]  /*be70*/  MUFU.EX2 R152, R152 ;  /* 0x0000009800987308 */ /* 0x000ea20000000800 */
[C---:B------:R-:W-:Y:S02]  /*be80*/  FMUL.FTZ R62, R148.reuse, R62 ;  /* 0x0000003e943e7220 */ /* 0x040fe40000410000 */
[----:B------:R-:W-:Y:S01]  /*be90*/  FMUL.FTZ R63, R148, R63 ;  /* 0x0000003f943f7220 */ /* 0x000fe20000410000 */
[----:B-1----:R-:W-:Y:S01]  /*bea0*/  F2FP.BF16.PACK_AB R141, R188, R191 ;  /* 0x000000bfbc8d723e */ /* 0x002fe200000010ff */
[--C-:B------:R-:W-:Y:S02]  /*beb0*/  FFMA.FTZ R194, R194, c[0x0][0x2d0], -R159.reuse ;  /* 0x0000b400c2c27a23 */ /* 0x100fe4000001089f */
[--C-:B------:R-:W-:Y:S02]  /*bec0*/  FFMA.FTZ R197, R196, c[0x0][0x2d0], -R159.reuse ;  /* 0x0000b400c4c57a23 */ /* 0x100fe4000001089f */
[--C-:B------:R-:W-:Y:S01]  /*bed0*/  FFMA.FTZ R196, R201, c[0x0][0x2d0], -R158.reuse ;  /* 0x0000b400c9c47a23 */ /* 0x100fe2000001089e */
[----:B------:R1:W-:Y:S01]  /*bee0*/  MUFU.EX2 R124, R177 ;  /* 0x000000b1007c7308 */ /* 0x0003e20000000800 */
[--C-:B------:R-:W-:Y:S02]  /*bef0*/  FFMA.FTZ R199, R199, c[0x0][0x2d0], -R158.reuse ;  /* 0x0000b400c7c77a23 */ /* 0x100fe4000001089e */
[--C-:B------:R-:W-:Y:S02]  /*bf00*/  FFMA.FTZ R198, R198, c[0x0][0x2d0], -R159.reuse ;  /* 0x0000b400c6c67a23 */ /* 0x100fe4000001089f */
[--C-:B------:R-:W-:Y:S02]  /*bf10*/  FFMA.FTZ R201, R200, c[0x0][0x2d0], -R159.reuse ;  /* 0x0000b400c8c97a23 */ /* 0x100fe4000001089f */
[----:B------:R-:W-:Y:S02]  /*bf20*/  FFMA.FTZ R159, R174, c[0x0][0x2d0], -R159 ;  /* 0x0000b400ae9f7a23 */ /* 0x000fe4000001089f */
[--C-:B------:R-:W-:Y:S01]  /*bf30*/  FFMA.FTZ R200, R247, c[0x0][0x2d0], -R158.reuse ;  /* 0x0000b400f7c87a23 */ /* 0x100fe2000001089e */
[----:B------:R-:W-:Y:S01]  /*bf40*/  MUFU.EX2 R125, R171 ;  /* 0x000000ab007d7308 */ /* 0x000fe20000000800 */
[--C-:B------:R-:W-:Y:S02]  /*bf50*/  FFMA.FTZ R203, R203, c[0x0][0x2d0], -R158.reuse ;  /* 0x0000b400cbcb7a23 */ /* 0x100fe4000001089e */
[----:B------:R-:W-:Y:S01]  /*bf60*/  FFMA.FTZ R158, R172, c[0x0][0x2d0], -R158 ;  /* 0x0000b400ac9e7a23 */ /* 0x000fe2000001089e */
[----:B--2---:R-:W-:Y:S01]  /*bf70*/  F2FP.BF16.PACK_AB R143, R152, R189 ;  /* 0x000000bd988f723e */ /* 0x004fe200000010ff */
[--C-:B------:R-:W-:Y:S02]  /*bf80*/  FFMA.FTZ R202, R202, c[0x0][0x2d0], -R157.reuse ;  /* 0x0000b400caca7a23 */ /* 0x100fe4000001089d */
[--C-:B------:R-:W-:Y:S02]  /*bf90*/  FFMA.FTZ R247, R248, c[0x0][0x2d0], -R157.reuse ;  /* 0x0000b400f8f77a23 */ /* 0x100fe4000001089d */
[--C-:B------:R-:W-:Y:S01]  /*bfa0*/  FFMA.FTZ R248, R251, c[0x0][0x2d0], -R156.reuse ;  /* 0x0000b400fbf87a23 */ /* 0x100fe2000001089c */
[----:B------:R-:W-:Y:S01]  /*bfb0*/  MUFU.EX2 R121, R170 ;  /* 0x000000aa00797308 */ /* 0x000fe20000000800 */
[C---:B------:R-:W-:Y:S04]  /*bfc0*/  HMMA.16816.F32.BF16 R8, R140.reuse, R20, R8 ;  /* 0x000000148c08723c */ /* 0x040fe80000041808 */
[--C-:B------:R-:W-:Y:S02]  /*bfd0*/  FFMA.FTZ R251, R178, c[0x0][0x2d0], -R157.reuse ;  /* 0x0000b400b2fb7a23 */ /* 0x100fe4000001089d */
[----:B-1----:R-:W-:Y:S01]  /*bfe0*/  LDSM.16.MT88.4 R176, [R212+0x3880] ;  /* 0x00388000d4b0783b */ /* 0x002fe20000004200 */
[C---:B------:R-:W-:Y:S01]  /*bff0*/  FMUL.FTZ R20, R151.reuse, R128 ;  /* 0x0000008097147220 */ /* 0x040fe20000410000 */
[-C--:B------:R-:W-:Y:S01]  /*c000*/  HMMA.16816.F32.BF16 R12, R140, R22.reuse, R12 ;  /* 0x000000168c0c723c */ /* 0x080fe2000004180c */
[----:B------:R-:W-:Y:S03]  /*c010*/  MUFU.EX2 R126, R169 ;  /* 0x000000a9007e7308 */ /* 0x000fe60000000800 */
[----:B------:R-:W-:Y:S02]  /*c020*/  FMUL.FTZ R21, R151, R129 ;  /* 0x0000008197157220 */ /* 0x000fe40000410000 */
[--C-:B------:R-:W-:Y:S02]  /*c030*/  FFMA.FTZ R162, R162, c[0x0][0x2d0], -R157.reuse ;  /* 0x0000b400a2a27a23 */ /* 0x100fe4000001089d */
[C---:B------:R-:W-:Y:S03]  /*c040*/  HMMA.16816.F32.BF16 R16, R144.reuse, R22, R16 ;  /* 0x000000169010723c */ /* 0x040fe60000041810 */
[----:B------:R1:W-:Y:S01]  /*c050*/  MUFU.EX2 R122, R168 ;  /* 0x000000a8007a7308 */ /* 0x0003e20000000800 */
[----:B------:R-:W-:Y:S02]  /*c060*/  FMUL.FTZ R31, R148, R123 ;  /* 0x0000007b941f7220 */ /* 0x000fe40000410000 */
[----:B------:R-:W-:Y:S02]  /*c070*/  FFMA.FTZ R157, R165, c[0x0][0x2d0], -R157 ;  /* 0x0000b400a59d7a23 */ /* 0x000fe4000001089d */
[C---:B------:R-:W-:Y:S04]  /*c080*/  FMUL.FTZ R22, R150.reuse, R130 ;  /* 0x0000008296167220 */ /* 0x040fe80000410000 */
[C---:B------:R-:W-:Y:S01]  /*c090*/  FMUL.FTZ R23, R150.reuse, R131 ;  /* 0x0000008396177220 */ /* 0x040fe20000410000 */
[----:B------:R-:W-:Y:S01]  /*c0a0*/  MUFU.EX2 R138, R175 ;  /* 0x000000af008a7308 */ /* 0x000fe20000000800 */
[----:B------:R-:W2:Y:S01]  /*c0b0*/  LDSM.16.MT88.4 R128, [R214+0x2480] ;  /* 0x00248000d680783b */ /* 0x000ea20000004200 */
[C---:B------:R-:W-:Y:S02]  /*c0c0*/  FMUL.FTZ R96, R151.reuse, R96 ;  /* 0x0000006097607220 */ /* 0x040fe40000410000 */
[C---:B------:R-:W-:Y:S02]  /*c0d0*/  FMUL.FTZ R97, R151.reuse, R97 ;  /* 0x0000006197617220 */ /* 0x040fe40000410000 */
[-C--:B------:R-:W-:Y:S03]  /*c0e0*/  HMMA.16816.F32.BF16 R20, R144, R36.reuse, R20 ;  /* 0x000000249014723c */ /* 0x080fe60000041814 */
[C---:B------:R-:W-:Y:S01]  /*c0f0*/  FMUL.FTZ R98, R150.reuse, R98 ;  /* 0x0000006296627220 */ /* 0x040fe20000410000 */
[----:B------:R3:W-:Y:S01]  /*c100*/  MUFU.EX2 R139, R173 ;  /* 0x000000ad008b7308 */ /* 0x0007e20000000800 */
[C---:B------:R-:W-:Y:S02]  /*c110*/  FMUL.FTZ R99, R150.reuse, R99 ;  /* 0x0000006396637220 */ /* 0x040fe40000410000 */
[C---:B------:R-:W-:Y:S01]  /*c120*/  FMUL.FTZ R68, R151.reuse, R68 ;  /* 0x0000004497447220 */ /* 0x040fe20000410000 */
[C---:B------:R-:W-:Y:S01]  /*c130*/  HMMA.16816.F32.BF16 R24, R140.reuse, R36, R24 ;  /* 0x000000248c18723c */ /* 0x040fe20000041818 */
[----:B-1----:R-:W-:Y:S03]  /*c140*/  LDSM.16.MT88.4 R168, [R212+0x2c80] ;  /* 0x002c8000d4a8783b */ /* 0x002fe60000004200 */
[C---:B------:R-:W-:Y:S02]  /*c150*/  FMUL.FTZ R69, R151.reuse, R69 ;  /* 0x0000004597457220 */ /* 0x040fe40000410000 */
[----:B------:R-:W-:Y:S01]  /*c160*/  MUFU.EX2 R127, R167 ;  /* 0x000000a7007f7308 */ /* 0x000fe20000000800 */
[C---:B------:R-:W-:Y:S01]  /*c170*/  FMUL.FTZ R36, R151.reuse, R112 ;  /* 0x0000007097247220 */ /* 0x040fe20000410000 */
[-C--:B------:R-:W-:Y:S04]  /*c180*/  HMMA.16816.F32.BF16 R28, R140, R38.reuse, R28 ;  /* 0x000000268c1c723c */ /* 0x080fe8000004181c */
[----:B------:R-:W-:Y:S02]  /*c190*/  FMUL.FTZ R37, R151, R113 ;  /* 0x0000007197257220 */ /* 0x000fe40000410000 */
[C---:B------:R-:W-:Y:S02]  /*c1a0*/  FMUL.FTZ R70, R150.reuse, R70 ;  /* 0x0000004696467220 */ /* 0x040fe40000410000 */
[C---:B------:R-:W-:Y:S01]  /*c1b0*/  HMMA.16816.F32.BF16 R32, R144.reuse, R38, R32 ;  /* 0x000000269020723c */ /* 0x040fe20000041820 */
[----:B------:R-:W1:Y:S01]  /*c1c0*/  MUFU.EX2 R136, R166 ;  /* 0x000000a600887308 */ /* 0x000e620000000800 */
[----:B---3--:R-:W-:Y:S02]  /*c1d0*/  LDSM.16.MT88.4 R172, [R214+0x3880] ;  /* 0x00388000d6ac783b */ /* 0x008fe40000004200 */
[C---:B------:R-:W-:Y:S03]  /*c1e0*/  FMUL.FTZ R71, R150.reuse, R71 ;  /* 0x0000004796477220 */ /* 0x040fe60000410000 */
[C---:B------:R-:W-:Y:S02]  /*c1f0*/  FMUL.FTZ R38, R150.reuse, R114 ;  /* 0x0000007296267220 */ /* 0x040fe40000410000 */
[----:B------:R-:W-:Y:S02]  /*c200*/  FMUL.FTZ R39, R150, R115 ;  /* 0x0000007396277220 */ /* 0x000fe40000410000 */
[----:B------:R3:W-:Y:S01]  /*c210*/  MUFU.EX2 R120, R164 ;  /* 0x000000a400787308 */ /* 0x0007e20000000800 */
[----:B------:R-:W4:Y:S01]  /*c220*/  LDSM.16.MT88.4 R112, [R212+0x2480] ;  /* 0x00248000d470783b */ /* 0x000f220000004200 */
[C---:B------:R-:W-:Y:S02]  /*c230*/  FMUL.FTZ R72, R149.reuse, R72 ;  /* 0x0000004895487220 */ /* 0x040fe40000410000 */
[C---:B------:R-:W-:Y:S01]  /*c240*/  FMUL.FTZ R73, R149.reuse, R73 ;  /* 0x0000004995497220 */ /* 0x040fe20000410000 */
[-C--:B--2---:R-:W-:Y:S03]  /*c250*/  HMMA.16816.F32.BF16 R36, R144, R128.reuse, R36 ;  /* 0x000000809024723c */ /* 0x084fe60000041824 */
[C---:B------:R-:W-:Y:S02]  /*c260*/  FMUL.FTZ R74, R148.reuse, R74 ;  /* 0x0000004a944a7220 */ /* 0x040fe40000410000 */
[----:B------:R-:W-:Y:S01]  /*c270*/  MUFU.EX2 R194, R194 ;  /* 0x000000c200c27308 */ /* 0x000fe20000000800 */
[----:B------:R-:W-:Y:S02]  /*c280*/  FMUL.FTZ R75, R148, R75 ;  /* 0x0000004b944b7220 */ /* 0x000fe40000410000 */
[C---:B------:R-:W-:Y:S04]  /*c290*/  HMMA.16816.F32.BF16 R40, R140.reuse, R128, R40 ;  /* 0x000000808c28723c */ /* 0x040fe80000041828 */
[C---:B------:R-:W-:Y:S01]  /*c2a0*/  FMUL.FTZ R76, R149.reuse, R76 ;  /* 0x0000004c954c7220 */ /* 0x040fe20000410000 */
[----:B-1----:R-:W-:Y:S01]  /*c2b0*/  F2FP.BF16.PACK_AB R160, R136, R127 ;  /* 0x0000007f88a0723e */ /* 0x002fe200000010ff */
[----:B------:R-:W-:Y:S01]  /*c2c0*/  FMUL.FTZ R77, R149, R77 ;  /* 0x0000004d954d7220 */ /* 0x000fe20000410000 */
[----:B------:R-:W1:Y:S01]  /*c2d0*/  MUFU.EX2 R197, R197 ;  /* 0x000000c500c57308 */ /* 0x000e620000000800 */
[-C--:B------:R-:W-:Y:S01]  /*c2e0*/  HMMA.16816.F32.BF16 R44, R140, R130.reuse, R44 ;  /* 0x000000828c2c723c */ /* 0x080fe2000004182c */
[----:B---3--:R-:W-:Y:S03]  /*c2f0*/  LDSM.16.MT88.4 R164, [R214+0x2c80] ;  /* 0x002c8000d6a4783b */ /* 0x008fe60000004200 */
[C---:B------:R-:W-:Y:S02]  /*c300*/  FMUL.FTZ R78, R148.reuse, R78 ;  /* 0x0000004e944e7220 */ /* 0x040fe40000410000 */
[----:B------:R-:W-:Y:S02]  /*c310*/  FMUL.FTZ R79, R148, R79 ;  /* 0x0000004f944f7220 */ /* 0x000fe40000410000 */
[C---:B------:R-:W-:Y:S01]  /*c320*/  HMMA.16816.F32.BF16 R48, R144.reuse, R130, R48 ;  /* 0x000000829030723c */ /* 0x040fe20000041830 */
[----:B------:R-:W-:Y:S03]  /*c330*/  MUFU.EX2 R196, R196 ;  /* 0x000000c400c47308 */ /* 0x000fe60000000800 */
[C---:B------:R-:W-:Y:S02]  /*c340*/  FMUL.FTZ R80, R151.reuse, R80 ;  /* 0x0000005097507220 */ /* 0x040fe40000410000 */
[C---:B------:R-:W-:Y:S02]  /*c350*/  FMUL.FTZ R81, R151.reuse, R81 ;  /* 0x0000005197517220 */ /* 0x040fe40000410000 */
[C---:B------:R-:W-:Y:S03]  /*c360*/  FMUL.FTZ R82, R150.reuse, R82 ;  /* 0x0000005296527220 */ /* 0x040fe60000410000 */
[----:B------:R-:W2:Y:S01]  /*c370*/  MUFU.EX2 R199, R199 ;  /* 0x000000c700c77308 */ /* 0x000ea20000000800 */
[-C--:B----4-:R-:W-:Y:S03]  /*c380*/  HMMA.16816.F32.BF16 R52, R144, R112.reuse, R52 ;  /* 0x000000709034723c */ /* 0x090fe60000041834 */
[C---:B------:R-:W-:Y:S02]  /*c390*/  FMUL.FTZ R83, R150.reuse, R83 ;  /* 0x0000005396537220 */ /* 0x040fe40000410000 */
[C---:B------:R-:W-:Y:S02]  /*c3a0*/  FMUL.FTZ R84, R151.reuse, R84 ;  /* 0x0000005497547220 */ /* 0x040fe40000410000 */
[----:B------:R-:W-:Y:S01]  /*c3b0*/  FMUL.FTZ R85, R151, R85 ;  /* 0x0000005597557220 */ /* 0x000fe20000410000 */
[C---:B------:R-:W-:Y:S01]  /*c3c0*/  HMMA.16816.F32.BF16 R56, R140.reuse, R112, R56 ;  /* 0x000000708c38723c */ /* 0x040fe20000041838 */
[----:B------:R-:W-:Y:S03]  /*c3d0*/  MUFU.EX2 R198, R198 ;  /* 0x000000c600c67308 */ /* 0x000fe60000000800 */
[C---:B------:R-:W-:Y:S02]  /*c3e0*/  FMUL.FTZ R86, R150.reuse, R86 ;  /* 0x0000005696567220 */ /* 0x040fe40000410000 */
[----:B------:R-:W-:Y:S02]  /*c3f0*/  FMUL.FTZ R87, R150, R87 ;  /* 0x0000005796577220 */ /* 0x000fe40000410000 */
[-C--:B------:R-:W-:Y:S03]  /*c400*/  HMMA.16816.F32.BF16 R60, R140, R114.reuse, R60 ;  /* 0x000000728c3c723c */ /* 0x080fe6000004183c */
[----:B------:R-:W3:Y:S01]  /*c410*/  MUFU.EX2 R201, R201 ;  /* 0x000000c900c97308 */ /* 0x000ee20000000800 */
[C---:B------:R-:W-:Y:S02]  /*c420*/  FMUL.FTZ R88, R149.reuse, R88 ;  /* 0x0000005895587220 */ /* 0x040fe40000410000 */
[----:B------:R-:W-:Y:S02]  /*c430*/  FMUL.FTZ R89, R149, R89 ;  /* 0x0000005995597220 */ /* 0x000fe40000410000 */
[C---:B------:R-:W-:Y:S01]  /*c440*/  HMMA.16816.F32.BF16 R64, R144.reuse, R114, R64 ;  /* 0x000000729040723c */ /* 0x040fe20000041840 */
[----:B------:R-:W4:Y:S03]  /*c450*/  LDSM.16.MT88.4 R112, [R212+0x1c80] ;  /* 0x001c8000d470783b */ /* 0x000f260000004200 */
[C---:B------:R-:W-:Y:S01]  /*c460*/  FMUL.FTZ R90, R148.reuse, R90 ;  /* 0x0000005a945a7220 */ /* 0x040fe20000410000 */
[----:B------:R-:W-:Y:S01]  /*c470*/  MUFU.EX2 R200, R200 ;  /* 0x000000c800c87308 */ /* 0x000fe20000000800 */
[C---:B------:R-:W-:Y:S02]  /*c480*/  FMUL.FTZ R91, R148.reuse, R91 ;  /* 0x0000005b945b7220 */ /* 0x040fe40000410000 */
[-C--:B------:R-:W-:Y:S04]  /*c490*/  HMMA.16816.F32.BF16 R68, R144, R100.reuse, R68 ;  /* 0x000000649044723c */ /* 0x080fe80000041844 */
[--C-:B------:R-:W-:Y:S02]  /*c4a0*/  FFMA.FTZ R249, R249, c[0x0][0x2d0], -R156.reuse ;  /* 0x0000b400f9f97a23 */ /* 0x100fe4000001089c */
[C---:B------:R-:W-:Y:S01]  /*c4b0*/  FMUL.FTZ R92, R149.reuse, R92 ;  /* 0x0000005c955c7220 */ /* 0x040fe20000410000 */
[----:B------:R-:W5:Y:S01]  /*c4c0*/  MUFU.EX2 R203, R203 ;  /* 0x000000cb00cb7308 */ /* 0x000f620000000800 */
[C---:B------:R-:W-:Y:S04]  /*c4d0*/  HMMA.16816.F32.BF16 R72, R140.reuse, R100, R72 ;  /* 0x000000648c48723c */ /* 0x040fe80000041848 */
[----:B------:R-:W-:Y:S02]  /*c4e0*/  FMUL.FTZ R93, R149, R93 ;  /* 0x0000005d955d7220 */ /* 0x000fe40000410000 */
[C---:B------:R-:W-:Y:S01]  /*c4f0*/  FMUL.FTZ R94, R148.reuse, R94 ;  /* 0x0000005e945e7220 */ /* 0x040fe20000410000 */
[----:B-1----:R-:W-:Y:S01]  /*c500*/  F2FP.BF16.PACK_AB R100, R197, R194 ;  /* 0x000000c2c564723e */ /* 0x002fe200000010ff */
[-C--:B------:R-:W-:Y:S01]  /*c510*/  HMMA.16816.F32.BF16 R76, R140, R102.reuse, R76 ;  /* 0x000000668c4c723c */ /* 0x080fe2000004184c */
[----:B------:R-:W-:Y:S03]  /*c520*/  MUFU.EX2 R202, R202 ;  /* 0x000000ca00ca7308 */ /* 0x000fe60000000800 */
[----:B--2---:R-:W-:Y:S01]  /*c530*/  F2FP.BF16.PACK_AB R101, R199, R196 ;  /* 0x000000c4c765723e */ /* 0x004fe200000010ff */
[----:B------:R-:W-:Y:S02]  /*c540*/  FMUL.FTZ R95, R148, R95 ;  /* 0x0000005f945f7220 */ /* 0x000fe40000410000 */
[--C-:B------:R-:W-:Y:S01]  /*c550*/  FFMA.FTZ R163, R163, c[0x0][0x2d0], -R156.reuse ;  /* 0x0000b400a3a37a23 */ /* 0x100fe2000001089c */
[C---:B------:R-:W-:Y:S03]  /*c560*/  HMMA.16816.F32.BF16 R80, R144.reuse, R102, R80 ;  /* 0x000000669050723c */ /* 0x040fe60000041850 */
[----:B------:R-:W1:Y:S01]  /*c570*/  MUFU.EX2 R247, R247 ;  /* 0x000000f700f77308 */ /* 0x000e620000000800 */
[--C-:B------:R-:W-:Y:S02]  /*c580*/  FFMA.FTZ R155, R155, c[0x0][0x2d0], -R156.reuse ;  /* 0x0000b4009b9b7a23 */ /* 0x100fe4000001089c */
[----:B------:R-:W-:Y:S01]  /*c590*/  FFMA.FTZ R156, R154, c[0x0][0x2d0], -R156 ;  /* 0x0000b4009a9c7a23 */ /* 0x000fe2000001089c */
[----:B---3--:R-:W-:Y:S01]  /*c5a0*/  F2FP.BF16.PACK_AB R102, R201, R198 ;  /* 0x000000c6c966723e */ /* 0x008fe200000010ff */
[-C--:B------:R-:W-:Y:S04]  /*c5b0*/  HMMA.16816.F32.BF16 R84, R144, R104.reuse, R84 ;  /* 0x000000689054723c */ /* 0x080fe80000041854 */
[----:B-----5:R-:W-:Y:S01]  /*c5c0*/  F2FP.BF16.PACK_AB R103, R203, R200 ;  /* 0x000000c8cb67723e */ /* 0x020fe200000010ff */
[----:B------:R-:W-:Y:S01]  /*c5d0*/  MUFU.EX2 R248, R248 ;  /* 0x000000f800f87308 */ /* 0x000fe20000000800 */
[----:B------:R-:W-:Y:S02]  /*c5e0*/  FFMA.FTZ R181, R151, R232, R181 ;  /* 0x000000e897b57223 */ /* 0x000fe400000100b5 */
[C---:B------:R-:W-:Y:S04]  /*c5f0*/  HMMA.16816.F32.BF16 R88, R140.reuse, R104, R88 ;  /* 0x000000688c58723c */ /* 0x040fe80000041858 */
[----:B------:R-:W-:Y:S02]  /*c600*/  FFMA.FTZ R184, R150, R231, R184 ;  /* 0x000000e796b87223 */ /* 0x000fe400000100b8 */
[----:B------:R-:W-:Y:S01]  /*c610*/  FFMA.FTZ R195, R149, R230, R195 ;  /* 0x000000e695c37223 */ /* 0x000fe200000100c3 */
[----:B------:R-:W2:Y:S01]  /*c620*/  MUFU.EX2 R249, R249 ;  /* 0x000000f900f97308 */ /* 0x000ea20000000800 */
[-C--:B------:R-:W-:Y:S04]  /*c630*/  HMMA.16816.F32.BF16 R92, R140, R106.reuse, R92 ;  /* 0x0000006a8c5c723c */ /* 0x080fe8000004185c */
[----:B-1----:R-:W-:Y:S01]  /*c640*/  F2FP.BF16.PACK_AB R104, R247, R202 ;  /* 0x000000caf768723e */ /* 0x002fe200000010ff */
[----:B------:R-:W-:Y:S02]  /*c650*/  FFMA.FTZ R191, R148, R227, R191 ;  /* 0x000000e394bf7223 */ /* 0x000fe400000100bf */
[----:B------:R-:W-:Y:S01]  /*c660*/  FADD.FTZ R181, R180, R181 ;  /* 0x000000b5b4b57221 */ /* 0x000fe20000010000 */
[----:B------:R-:W-:Y:S01]  /*c670*/  HMMA.16816.F32.BF16 R96, R144, R106, R96 ;  /* 0x0000006a9060723c */ /* 0x000fe20000041860 */
[----:B------:R-:W-:Y:S03]  /*c680*/  MUFU.EX2 R250, R250 ;  /* 0x000000fa00fa7308 */ /* 0x000fe60000000800 */
[----:B------:R-:W-:Y:S02]  /*c690*/  FADD.FTZ R183, R183, R184 ;  /* 0x000000b8b7b77221 */ /* 0x000fe40000010000 */
[----:B------:R-:W-:Y:S02]  /*c6a0*/  FADD.FTZ R192, R192, R195 ;  /* 0x000000c3c0c07221 */ /* 0x000fe40000010000 */
[-C--:B------:R-:W-:Y:S03]  /*c6b0*/  HMMA.16816.F32.BF16 R4, R100, R108.reuse, R4 ;  /* 0x0000006c6404723c */ /* 0x080fe60000041804 */
[----:B------:R-:W1:Y:S02]  /*c6c0*/  MUFU.EX2 R251, R251 ;  /* 0x000000fb00fb7308 */ /* 0x000e640000000800 */
[----:B------:R-:W-:Y:S01]  /*c6d0*/  FADD.FTZ R188, R188, R191 ;  /* 0x000000bfbcbc7221 */ /* 0x000fe20000010000 */
[----:B--2---:R-:W-:Y:S01]  /*c6e0*/  F2FP.BF16.PACK_AB R105, R249, R248 ;  /* 0x000000f8f969723e */ /* 0x004fe200000010ff */
[----:B------:R-:W-:Y:S02]  /*c6f0*/  FADD.FTZ R186, R186, R181 ;  /* 0x000000b5baba7221 */ /* 0x000fe40000010000 */
[----:B------:R-:W-:Y:S04]  /*c700*/  FADD.FTZ R182, R182, R183 ;  /* 0x000000b7b6b67221 */ /* 0x000fe80000010000 */
[----:B------:R-:W2:Y:S01]  /*c710*/  MUFU.EX2 R252, R252 ;  /* 0x000000fc00fc7308 */ /* 0x000ea20000000800 */
[----:B------:R-:W-:Y:S02]  /*c720*/  FADD.FTZ R193, R193, R192 ;  /* 0x000000c0c1c17221 */ /* 0x000fe40000010000 */
[----:B------:R-:W-:Y:S02]  /*c730*/  FADD.FTZ R189, R189, R188 ;  /* 0x000000bcbdbd7221 */ /* 0x000fe40000010000 */
[----:B------:R-:W-:Y:S02]  /*c740*/  FADD.FTZ R185, R185, R186 ;  /* 0x000000bab9b97221 */ /* 0x000fe40000010000 */
[----:B------:R-:W-:Y:S02]  /*c750*/  FADD.FTZ R187, R187, R182 ;  /* 0x000000b6bbbb7221 */ /* 0x000fe40000010000 */
[----:B------:R-:W-:Y:S01]  /*c760*/  FADD.FTZ R193, R190, R193 ;  /* 0x000000c1bec17221 */ /* 0x000fe20000010000 */
[----:B------:R-:W3:Y:S01]  /*c770*/  MUFU.EX2 R129, R159 ;  /* 0x0000009f00817308 */ /* 0x000ee20000000800 */
[----:B------:R-:W-:Y:S01]  /*c780*/  FADD.FTZ R189, R152, R189 ;  /* 0x000000bd98bd7221 */ /* 0x000fe20000010000 */
[----:B------:R-:W-:Y:S01]  /*c790*/  MOV R152, R153 ;  /* 0x0000009900987202 */ /* 0x000fe20000000f00 */
[----:B------:R-:W-:Y:S01]  /*c7a0*/  FADD.FTZ R194, R194, R185 ;  /* 0x000000b9c2c27221 */ /* 0x000fe20000010000 */
[----:B-1----:R-:W-:Y:S01]  /*c7b0*/  F2FP.BF16.PACK_AB R106, R251, R250 ;  /* 0x000000fafb6a723e */ /* 0x002fe200000010ff */
[----:B------:R-:W-:Y:S02]  /*c7c0*/  FADD.FTZ R196, R196, R187 ;  /* 0x000000bbc4c47221 */ /* 0x000fe40000010000 */
[----:B------:R-:W-:Y:S02]  /*c7d0*/  FADD.FTZ R202, R202, R193 ;  /* 0x000000c1caca7221 */ /* 0x000fe40000010000 */
[----:B------:R-:W-:Y:S01]  /*c7e0*/  FADD.FTZ R248, R248, R189 ;  /* 0x000000bdf8f87221 */ /* 0x000fe20000010000 */
[----:B------:R3:W1:Y:S01]  /*c7f0*/  MUFU.EX2 R128, R158 ;  /* 0x0000009e00807308 */ /* 0x0006620000000800 */
[----:B------:R-:W-:Y:S02]  /*c800*/  FADD.FTZ R197, R197, R194 ;  /* 0x000000c2c5c57221 */ /* 0x000fe40000010000 */
[----:B------:R-:W-:Y:S01]  /*c810*/  FADD.FTZ R199, R199, R196 ;  /* 0x000000c4c7c77221 */ /* 0x000fe20000010000 */
[----:B--2---:R-:W-:Y:S01]  /*c820*/  F2FP.BF16.PACK_AB R107, R124, R252 ;  /* 0x000000fc7c6b723e */ /* 0x004fe200000010ff */
[----:B------:R-:W-:Y:S02]  /*c830*/  FADD.FTZ R247, R247, R202 ;  /* 0x000000caf7f77221 */ /* 0x000fe40000010000 */
[----:B------:R-:W-:Y:S02]  /*c840*/  FADD.FTZ R249, R249, R248 ;  /* 0x000000f8f9f97221 */ /* 0x000fe40000010000 */
[----:B------:R-:W-:Y:S01]  /*c850*/  FADD.FTZ R198, R198, R197 ;  /* 0x000000c5c6c67221 */ /* 0x000fe20000010000 */
[----:B------:R2:W-:Y:S01]  /*c860*/  MUFU.EX2 R131, R157 ;  /* 0x0000009d00837308 */ /* 0x0005e20000000800 */
[C---:B------:R-:W-:Y:S04]  /*c870*/  HMMA.16816.F32.BF16 R8, R104.reuse, R108, R8 ;  /* 0x0000006c6808723c */ /* 0x040fe80000041808 */
[----:B------:R-:W-:Y:S02]  /*c880*/  FADD.FTZ R200, R200, R199 ;  /* 0x000000c7c8c87221 */ /* 0x000fe40000010000 */
[----:B------:R-:W-:Y:S02]  /*c890*/  FADD.FTZ R250, R250, R247 ;  /* 0x000000f7fafa7221 */ /* 0x000fe40000010000 */
[-C--:B------:R-:W-:Y:S01]  /*c8a0*/  HMMA.16816.F32.BF16 R12, R104, R110.reuse, R12 ;  /* 0x0000006e680c723c */ /* 0x080fe2000004180c */
[----:B------:R5:W-:Y:S03]  /*c8b0*/  MUFU.EX2 R154, R156 ;  /* 0x0000009c009a7308 */ /* 0x000be60000000800 */
[----:B------:R-:W-:Y:S01]  /*c8c0*/  FADD.FTZ R249, R252, R249 ;  /* 0x000000f9fcf97221 */ /* 0x000fe20000010000 */
[----:B---3--:R-:W-:Y:S01]  /*c8d0*/  F2FP.BF16.PACK_AB R158, R129, R138 ;  /* 0x0000008a819e723e */ /* 0x008fe200000010ff */
[----:B------:R-:W-:Y:S01]  /*c8e0*/  FADD.FTZ R198, R201, R198 ;  /* 0x000000c6c9c67221 */ /* 0x000fe20000010000 */
[----:B-1----:R-:W-:Y:S01]  /*c8f0*/  F2FP.BF16.PACK_AB R159, R128, R139 ;  /* 0x0000008b809f723e */ /* 0x002fe200000010ff */
[C---:B------:R-:W-:Y:S01]  /*c900*/  HMMA.16816.F32.BF16 R16, R100.reuse, R110, R16 ;  /* 0x0000006e6410723c */ /* 0x040fe20000041810 */
[----:B------:R-:W1:Y:S02]  /*c910*/  LDSM.16.MT88.4 R108, [R212+0x2880] ;  /* 0x00288000d46c783b */ /* 0x000e640000004200 */
[----:B------:R-:W3:Y:S01]  /*c920*/  MUFU.EX2 R137, R163 ;  /* 0x000000a300897308 */ /* 0x000ee20000000800 */
[----:B------:R-:W-:Y:S02]  /*c930*/  FADD.FTZ R200, R203, R200 ;  /* 0x000000c8cbc87221 */ /* 0x000fe40000010000 */
[----:B------:R-:W-:Y:S01]  /*c940*/  FADD.FTZ R250, R251, R250 ;  /* 0x000000fafbfa7221 */ /* 0x000fe20000010000 */
[----:B--2---:R-:W-:Y:S01]  /*c950*/  F2FP.BF16.PACK_AB R157, R122, R126 ;  /* 0x0000007e7a9d723e */ /* 0x004fe200000010ff */
[-C--:B----4-:R-:W-:Y:S05]  /*c960*/  HMMA.16816.F32.BF16 R20, R100, R112.reuse, R20 ;  /* 0x000000706414723c */ /* 0x090fea0000041814 */
[----:B------:R-:W2:Y:S03]  /*c970*/  MUFU.EX2 R123, R162 ;  /* 0x000000a2007b7308 */ /* 0x000ea60000000800 */
[C---:B------:R-:W-:Y:S04]  /*c980*/  HMMA.16816.F32.BF16 R24, R104.reuse, R112, R24 ;  /* 0x000000706818723c */ /* 0x040fe80000041818 */
[----:B-----5:R-:W-:Y:S03]  /*c990*/  F2FP.BF16.PACK_AB R156, R121, R125 ;  /* 0x0000007d799c723e */ /* 0x020fe600000010ff */
[----:B------:R-:W4:Y:S01]  /*c9a0*/  MUFU.EX2 R155, R155 ;  /* 0x0000009b009b7308 */ /* 0x000f220000000800 */
[-C--:B------:R-:W-:Y:S04]  /*c9b0*/  HMMA.16816.F32.BF16 R28, R104, R114.reuse, R28 ;  /* 0x00000072681c723c */ /* 0x080fe8000004181c */
[----:B---3--:R-:W-:Y:S04]  /*c9c0*/  F2FP.BF16.PACK_AB R161, R137, R120 ;  /* 0x0000007889a1723e */ /* 0x008fe800000010ff */
[C---:B------:R-:W-:Y:S01]  /*c9d0*/  HMMA.16816.F32.BF16 R32, R100.reuse, R114, R32 ;  /* 0x000000726420723c */ /* 0x040fe20000041820 */
[----:B------:R-:W3:Y:S03]  /*c9e0*/  LDSM.16.MT88.4 R112, [R214+0x3480] ;  /* 0x00348000d670783b */ /* 0x000ee60000004200 */
[----:B--2---:R-:W-:Y:S04]  /*c9f0*/  F2FP.BF16.PACK_AB R162, R131, R123 ;  /* 0x0000007b83a2723e */ /* 0x004fe800000010ff */
[-C--:B------:R-:W-:Y:S04]  /*ca00*/  HMMA.16816.F32.BF16 R36, R100, R116.reuse, R36 ;  /* 0x000000746424723c */ /* 0x080fe80000041824 */
[----:B----4-:R-:W-:Y:S04]  /*ca10*/  F2FP.BF16.PACK_AB R163, R154, R155 ;  /* 0x0000009b9aa3723e */ /* 0x010fe800000010ff */
[C---:B------:R-:W-:Y:S08]  /*ca20*/  HMMA.16816.F32.BF16 R40, R104.reuse, R116, R40 ;  /* 0x000000746828723c */ /* 0x040ff00000041828 */
[-C--:B------:R-:W-:Y:S08]  /*ca30*/  HMMA.16816.F32.BF16 R44, R104, R118.reuse, R44 ;  /* 0x00000076682c723c */ /* 0x080ff0000004182c */
[C---:B------:R-:W-:Y:S01]  /*ca40*/  HMMA.16816.F32.BF16 R48, R100.reuse, R118, R48 ;  /* 0x000000766430723c */ /* 0x040fe20000041830 */
[----:B------:R-:W2:Y:S07]  /*ca50*/  LDSM.16.MT88.4 R116, [R212+0x3480] ;  /* 0x00348000d474783b */ /* 0x000eae0000004200 */
[-C--:B-1----:R-:W-:Y:S08]  /*ca60*/  HMMA.16816.F32.BF16 R52, R100, R108.reuse, R52 ;  /* 0x0000006c6434723c */ /* 0x082ff00000041834 */
[C---:B------:R-:W-:Y:S08]  /*ca70*/  HMMA.16816.F32.BF16 R56, R104.reuse, R108, R56 ;  /* 0x0000006c6838723c */ /* 0x040ff00000041838 */
[-C--:B------:R-:W-:Y:S08]  /*ca80*/  HMMA.16816.F32.BF16 R60, R104, R110.reuse, R60 ;  /* 0x0000006e683c723c */ /* 0x080ff0000004183c */
[C---:B------:R-:W-:Y:S01]  /*ca90*/  HMMA.16816.F32.BF16 R64, R100.reuse, R110, R64 ;  /* 0x0000006e6440723c */ /* 0x040fe20000041840 */
[----:B------:R-:W1:Y:S07]  /*caa0*/  LDSM.16.MT88.4 R108, [R212+0x2080] ;  /* 0x00208000d46c783b */ /* 0x000e6e0000004200 */
[-C--:B---3--:R-:W-:Y:S08]  /*cab0*/  HMMA.16816.F32.BF16 R68, R100, R112.reuse, R68 ;  /* 0x000000706444723c */ /* 0x088ff00000041844 */
[C---:B------:R-:W-:Y:S08]  /*cac0*/  HMMA.16816.F32.BF16 R72, R104.reuse, R112, R72 ;  /* 0x000000706848723c */ /* 0x040ff00000041848 */
[-C--:B------:R-:W-:Y:S08]  /*cad0*/  HMMA.16816.F32.BF16 R76, R104, R114.reuse, R76 ;  /* 0x00000072684c723c */ /* 0x080ff0000004184c */
[C---:B------:R-:W-:Y:S08]  /*cae0*/  HMMA.16816.F32.BF16 R80, R100.reuse, R114, R80 ;  /* 0x000000726450723c */ /* 0x040ff00000041850 */
[-C--:B--2---:R-:W-:Y:S08]  /*caf0*/  HMMA.16816.F32.BF16 R84, R100, R116.reuse, R84 ;  /* 0x000000746454723c */ /* 0x084ff00000041854 */
[C---:B------:R-:W-:Y:S08]  /*cb00*/  HMMA.16816.F32.BF16 R88, R104.reuse, R116, R88 ;  /* 0x000000746858723c */ /* 0x040ff00000041858 */
[-C--:B------:R-:W-:Y:S08]  /*cb10*/  HMMA.16816.F32.BF16 R92, R104, R118.reuse, R92 ;  /* 0x00000076685c723c */ /* 0x080ff0000004185c */
[----:B------:R-:W-:Y:S08]  /*cb20*/  HMMA.16816.F32.BF16 R96, R100, R118, R96 ;  /* 0x000000766460723c */ /* 0x000ff00000041860 */
[-C--:B------:R-:W-:Y:S07]  /*cb30*/  HMMA.16816.F32.BF16 R144, R156, R132.reuse, R4 ;  /* 0x000000849c90723c */ /* 0x080fee0000041804 */
[----:B------:R-:W-:Y:S01]  /*cb40*/  MOV R4, R137 ;  /* 0x0000008900047202 */ /* 0x000fe20000000f00 */
[C---:B------:R-:W-:Y:S04]  /*cb50*/  HMMA.16816.F32.BF16 R140, R160.reuse, R132, R8 ;  /* 0x00000084a08c723c */ /* 0x040fe80000041808 */
[----:B------:R-:W-:Y:S02]  /*cb60*/  MOV R7, R131 ;  /* 0x0000008300077202 */ /* 0x000fe40000000f00 */
[----:B------:R-:W-:Y:S02]  /*cb70*/  MOV R6, R128 ;  /* 0x0000008000067202 */ /* 0x000fe40000000f00 */
[----:B------:R-:W-:Y:S04]  /*cb80*/  MOV R10, R139 ;  /* 0x0000008b000a7202 */ /* 0x000fe80000000f00 */
[----:B------:R-:W-:Y:S02]  /*cb90*/  MOV R9, R138 ;  /* 0x0000008a00097202 */ /* 0x000fe40000000f00 */
[----:B------:R-:W-:Y:S02]  /*cba0*/  MOV R8, R136 ;  /* 0x0000008800087202 */ /* 0x000fe40000000f00 */
[-C--:B------:R-:W-:Y:S03]  /*cbb0*/  HMMA.16816.F32.BF16 R136, R160, R134.reuse, R12 ;  /* 0x00000086a088723c */ /* 0x080fe6000004180c */
[----:B------:R-:W-:Y:S02]  /*cbc0*/  MOV R5, R129 ;  /* 0x0000008100057202 */ /* 0x000fe40000000f00 */
[----:B------:R-:W-:Y:S02]  /*cbd0*/  MOV R11, R123 ;  /* 0x0000007b000b7202 */ /* 0x000fe40000000f00 */
[----:B------:R-:W-:Y:S01]  /*cbe0*/  MOV R12, R127 ;  /* 0x0000007f000c7202 */ /* 0x000fe20000000f00 */
[C---:B------:R-:W-:Y:S04]  /*cbf0*/  HMMA.16816.F32.BF16 R132, R156.reuse, R134, R16 ;  /* 0x000000869c84723c */ /* 0x040fe80000041810 */
[----:B------:R-:W-:Y:S01]  /*cc00*/  MOV R15, R122 ;  /* 0x0000007a000f7202 */ /* 0x000fe20000000f00 */
[----:B------:R-:W-:Y:S01]  /*cc10*/  FADD.FTZ R250, R12, R250 ;  /* 0x000000fa0cfa7221 */ /* 0x000fe20000010000 */
[----:B------:R-:W-:Y:S02]  /*cc20*/  MOV R14, R121 ;  /* 0x00000079000e7202 */ /* 0x000fe40000000f00 */
[-C--:B-1----:R-:W-:Y:S04]  /*cc30*/  HMMA.16816.F32.BF16 R128, R156, R108.reuse, R20 ;  /* 0x0000006c9c80723c */ /* 0x082fe80000041814 */
[----:B------:R-:W-:Y:S01]  /*cc40*/  MOV R19, R126 ;  /* 0x0000007e00137202 */ /* 0x000fe20000000f00 */
[----:B------:R-:W-:Y:S01]  /*cc50*/  FADD.FTZ R250, R8, R250 ;  /* 0x000000fa08fa7221 */ /* 0x000fe20000010000 */
[----:B------:R-:W-:Y:S02]  /*cc60*/  MOV R18, R125 ;  /* 0x0000007d00127202 */ /* 0x000fe40000000f00 */
[----:B------:R-:W-:Y:S01]  /*cc70*/  MOV R17, R124 ;  /* 0x0000007c00117202 */ /* 0x000fe20000000f00 */
[----:B------:R-:W-:Y:S01]  /*cc80*/  FADD.FTZ R200, R19, R200 ;  /* 0x000000c813c87221 */ /* 0x000fe20000010000 */
[C---:B------:R-:W-:Y:S04]  /*cc90*/  HMMA.16816.F32.BF16 R124, R160.reuse, R108, R24 ;  /* 0x0000006ca07c723c */ /* 0x040fe80000041818 */
[----:B------:R-:W-:Y:S01]  /*cca0*/  MOV R13, R120 ;  /* 0x00000078000d7202 */ /* 0x000fe20000000f00 */
[----:B------:R-:W-:Y:S02]  /*ccb0*/  FADD.FTZ R249, R17, R249 ;  /* 0x000000f911f97221 */ /* 0x000fe40000010000 */
[----:B------:R-:W-:Y:S01]  /*ccc0*/  FADD.FTZ R198, R18, R198 ;  /* 0x000000c612c67221 */ /* 0x000fe20000010000 */
[-C--:B------:R-:W-:Y:S04]  /*ccd0*/  HMMA.16816.F32.BF16 R120, R160, R110.reuse, R28 ;  /* 0x0000006ea078723c */ /* 0x080fe8000004181c */
[----:B------:R-:W-:Y:S02]  /*cce0*/  FADD.FTZ R249, R13, R249 ;  /* 0x000000f90df97221 */ /* 0x000fe40000010000 */
[----:B------:R-:W-:Y:S02]  /*ccf0*/  FADD.FTZ R198, R14, R198 ;  /* 0x000000c60ec67221 */ /* 0x000fe40000010000 */
[C---:B------:R-:W-:Y:S04]  /*cd00*/  HMMA.16816.F32.BF16 R116, R156.reuse, R110, R32 ;  /* 0x0000006e9c74723c */ /* 0x040fe80000041820 */
[----:B------:R-:W-:Y:S02]  /*cd10*/  FADD.FTZ R200, R15, R200 ;  /* 0x000000c80fc87221 */ /* 0x000fe40000010000 */
[----:B------:R-:W-:Y:S02]  /*cd20*/  FADD.FTZ R4, R4, R249 ;  /* 0x000000f904047221 */ /* 0x000fe40000010000 */
        /* <DEDUP_REMOVED lines=24> */
[----:B------:R-:W-:-:S07]  /*ceb0*/  @P0 BRA `(.L_x_205) ;  /* 0xffffd05000000947 */ /* 0x000fce000383ffff */
.L_x_202:
[----:B------:R-:W-:-:S13]  /*cec0*/  ISETP.GE.AND P0, PT, R233, UR6, PT ;  /* 0x00000006e9007c0c */ /* 0x000fda000bf06270 */
[----:B------:R-:W-:Y:S05]  /*ced0*/  @!P0 BRA `(.L_x_206) ;  /* 0x000044b000008947 */ /* 0x000fea0003800000 */
[----:B------:R-:W-:Y:S01]  /*cee0*/  IADD3 R242, P0, R234, 0x20, RZ ;  /* 0x00000020eaf27810 */ /* 0x000fe20007f1e0ff */
[----:B------:R-:W-:Y:S01]  /*cef0*/  ULDC.64 UR4, c[0x0][0x208] ;  /* 0x0000820000047ab9 */ /* 0x000fe20000000a00 */
[----:B------:R-:W-:Y:S01]  /*cf00*/  IADD3 R203, P1, R220, 0x20, RZ ;  /* 0x00000020dccb7810 */ /* 0x000fe20007f3e0ff */
[----:B------:R-:W-:Y:S01]  /*cf10*/  UIMAD.WIDE.U32 UR10, UR4, 0x30, URZ ;  /* 0x00000030040a78a5 */ /* 0x000fe2000f8e003f */
[-C--:B------:R-:W-:Y:S01]  /*cf20*/  IADD3.X R241, RZ, R237.reuse, RZ, P0, !PT ;  /* 0x000000edfff17210 */ /* 0x080fe200007fe4ff */
[----:B------:R-:W-:Y:S01]  /*cf30*/  UIMAD UR5, UR5, 0x30, URZ ;  /* 0x00000030050578a4 */ /* 0x000fe2000f8e023f */
[----:B------:R-:W-:Y:S01]  /*cf40*/  IADD3 R240, P2, R234, 0x40, RZ ;  /* 0x00000040eaf07810 */ /* 0x000fe20007f5e0ff */
[----:B------:R-:W-:Y:S01]  /*cf50*/  IMAD.MOV.U32 R150, RZ, RZ, R2 ;  /* 0x000000ffff967224 */ /* 0x000fe200078e0002 */
[----:B------:R-:W-:Y:S01]  /*cf60*/  IADD3 R201, P0, R220, 0x40, RZ ;  /* 0x00000040dcc97810 */ /* 0x000fe20007f1e0ff */
[----:B------:R-:W-:Y:S01]  /*cf70*/  IMAD.MOV.U32 R151, RZ, RZ, R3 ;  /* 0x000000ffff977224 */ /* 0x000fe200078e0003 */
[----:B------:R-:W-:Y:S01]  /*cf80*/  IADD3 R238, -R238, 0x30, RZ ;  /* 0x00000030eeee7810 */ /* 0x000fe20007ffe1ff */
[----:B------:R-:W-:Y:S01]  /*cf90*/  IMAD.MOV.U32 R148, RZ, RZ, R152 ;  /* 0x000000ffff947224 */ /* 0x000fe200078e0098 */
[----:B------:R-:W-:Y:S01]  /*cfa0*/  IADD3.X R239, RZ, R237, RZ, P2, !PT ;  /* 0x000000edffef7210 */ /* 0x000fe200017fe4ff */
[----:B------:R-:W-:Y:S01]  /*cfb0*/  IMAD.MOV.U32 R149, RZ, RZ, R0 ;  /* 0x000000ffff957224 */ /* 0x000fe200078e0000 */
[----:B------:R-:W-:Y:S01]  /*cfc0*/  IADD3.X R200, RZ, R229, RZ, P0, !PT ;  /* 0x000000e5ffc87210 */ /* 0x000fe200007fe4ff */
[----:B------:R-:W-:Y:S01]  /*cfd0*/  IMAD.X R202, RZ, RZ, R229, P1 ;  /* 0x000000ffffca7224 */ /* 0x000fe200008e06e5 */
[----:B------:R-:W-:-:S02]  /*cfe0*/  UIADD3 UR5, UR11, UR5, URZ ;  /* 0x000000050b057290 */ /* 0x000fc4000fffe03f */
.L_x_224:
[----:B------:R-:W-:Y:S04]  /*cff0*/  DEPBAR.LE SB0, 0x0 ;  /* 0x000080000000791a */ /* 0x000fe80000000000 */
[----:B------:R-:W-:Y:S01]  /*d000*/  BAR.SYNC.DEFER_BLOCKING 0x0 ;  /* 0x0000000000007b1d */ /* 0x000fe20000010000 */
[----:B------:R-:W-:Y:S01]  /*d010*/  SHF.R.S32.HI R0, RZ, 0x1f, R233 ;  /* 0x0000001fff007819 */ /* 0x000fe200000114e9 */
[C---:B------:R-:W-:Y:S02]  /*d020*/  IMAD R3, R233.reuse, UR5, RZ ;  /* 0x00000005e9037c24 */ /* 0x040fe4000f8e02ff */
[----:B------:R-:W-:Y:S04]  /*d030*/  IMAD.WIDE.U32 R20, R233, UR10, RZ ;  /* 0x0000000ae9147c25 */ /* 0x000fe8000f8e00ff */
[----:B------:R-:W-:Y:S01]  /*d040*/  IMAD R3, R0, UR10, R3 ;  /* 0x0000000a00037c24 */ /* 0x000fe2000f8e0203 */
[-C--:B------:R-:W-:Y:S04]  /*d050*/  IADD3 R0, P0, R234, R20.reuse, RZ ;  /* 0x00000014ea007210 */ /* 0x080fe80007f1e0ff */
[----:B------:R-:W-:Y:S02]  /*d060*/  IADD3 R30, R21, R3, RZ ;  /* 0x00000003151e7210 */ /* 0x000fe40007ffe0ff */
[-C--:B------:R-:W-:Y:S02]  /*d070*/  IADD3 R3, P2, R242, R20.reuse, RZ ;  /* 0x00000014f2037210 */ /* 0x080fe40007f5e0ff */
[----:B------:R-:W-:Y:S02]  /*d080*/  IADD3.X R21, R30, R237, RZ, P0, !PT ;  /* 0x000000ed1e157210 */ /* 0x000fe400007fe4ff */
[----:B------:R-:W-:Y:S02]  /*d090*/  LEA R36, P0, R0, c[0x0][0x1f8], 0x1 ;  /* 0x00007e0000247a11 */ /* 0x000fe400078008ff */
[----:B------:R-:W-:Y:S02]  /*d0a0*/  IADD3.X R2, R30, R241, RZ, P2, !PT ;  /* 0x000000f11e027210 */ /* 0x000fe400017fe4ff */
[----:B------:R-:W-:Y:S01]  /*d0b0*/  LEA.HI.X R37, R0, c[0x0][0x1fc], R21, 0x1, P0 ;  /* 0x00007f0000257a11 */ /* 0x000fe200000f0c15 */
[----:B------:R-:W-:Y:S01]  /*d0c0*/  LDSM.16.M88.4 R48, [R217+0x6080] ;  /* 0x00608000d930783b */ /* 0x000fe20000000200 */
[----:B------:R-:W-:Y:S02]  /*d0d0*/  @!P3 IADD3 R31, P0, R225, R20, RZ ;  /* 0x00000014e11fb210 */ /* 0x000fe40007f1e0ff */
[C---:B------:R-:W-:Y:S04]  /*d0e0*/  LEA R40, P2, R3.reuse, c[0x0][0x1f8], 0x1 ;  /* 0x00007e0003287a11 */ /* 0x040fe800078408ff */
[----:B------:R-:W-:Y:S01]  /*d0f0*/  LEA.HI.X R41, R3, c[0x0][0x1fc], R2, 0x1, P2 ;  /* 0x00007f0003297a11 */ /* 0x000fe200010f0c02 */
[----:B------:R-:W1:Y:S01]  /*d100*/  LDSM.16.M88.4 R16, [R216+0x3c80] ;  /* 0x003c8000d810783b */ /* 0x000e620000000200 */
[----:B------:R-:W-:Y:S07]  /*d110*/  @!P3 IADD3 R3, P2, R31, R234, RZ ;  /* 0x000000ea1f03b210 */ /* 0x000fee0007f5e0ff */
[----:B------:R-:W2:Y:S08]  /*d120*/  LDSM.16.M88.4 R44, [R217+0x7080] ;  /* 0x00708000d92c783b */ /* 0x000eb00000000200 */
[----:B------:R-:W3:Y:S08]  /*d130*/  LDSM.16.M88.4 R32, [R216+0x4080] ;  /* 0x00408000d820783b */ /* 0x000ef00000000200 */
[----:B------:R-:W4:Y:S08]  /*d140*/  LDSM.16.M88.4 R152, [R216+0x4480] ;  /* 0x00448000d898783b */ /* 0x000f300000000200 */
[----:B------:R-:W-:Y:S01]  /*d150*/  LDSM.16.M88.4 R156, [R213+0x6080] ;  /* 0x00608000d59c783b */ /* 0x000fe20000000200 */
[-C--:B-1----:R-:W-:Y:S07]  /*d160*/  HMMA.16816.F32.BF16 R4, R48, R16.reuse, RZ ;  /* 0x000000103004723c */ /* 0x082fee00000418ff */
[----:B------:R-:W1:Y:S01]  /*d170*/  LDSM.16.M88.4 R160, [R215] ;  /* 0x00000000d7a0783b */ /* 0x000e620000000200 */
[C---:B--2---:R-:W-:Y:S07]  /*d180*/  HMMA.16816.F32.BF16 R8, R44.reuse, R16, RZ ;  /* 0x000000102c08723c */ /* 0x044fee00000418ff */
[----:B------:R-:W2:Y:S01]  /*d190*/  LDSM.16.M88.4 R164, [R213+0x7080] ;  /* 0x00708000d5a4783b */ /* 0x000ea20000000200 */
[----:B------:R-:W-:Y:S01]  /*d1a0*/  IADD3 R17, P1, R240, R20, RZ ;  /* 0x00000014f0117210 */ /* 0x000fe20007f3e0ff */
[-C--:B------:R-:W-:Y:S06]  /*d1b0*/  HMMA.16816.F32.BF16 R12, R44, R18.reuse, RZ ;  /* 0x000000122c0c723c */ /* 0x080fec00000418ff */
[----:B------:R-:W5:Y:S01]  /*d1c0*/  LDSM.16.M88.4 R168, [R211] ;  /* 0x00000000d3a8783b */ /* 0x000f620000000200 */
[C---:B------:R-:W-:Y:S02]  /*d1d0*/  IADD3.X R16, R30.reuse, R239, RZ, P1, !PT ;  /* 0x000000ef1e107210 */ /* 0x040fe40000ffe4ff */
[C---:B------:R-:W-:Y:S03]  /*d1e0*/  LEA R194, P1, R17.reuse, c[0x0][0x1f8], 0x1 ;  /* 0x00007e0011c27a11 */ /* 0x040fe600078208ff */
[----:B------:R-:W-:Y:S02]  /*d1f0*/  @!P3 IADD3.X R30, R30, R224, RZ, P0, !PT ;  /* 0x000000e01e1eb210 */ /* 0x000fe400007fe4ff */
[----:B------:R-:W1:Y:S01]  /*d200*/  LDSM.16.M88.4 R172, [R210] ;  /* 0x00000000d2ac783b */ /* 0x000e620000000200 */
[----:B------:R-:W-:Y:S02]  /*d210*/  LEA.HI.X R195, R17, c[0x0][0x1fc], R16, 0x1, P1 ;  /* 0x00007f0011c37a11 */ /* 0x000fe400008f0c10 */
[C---:B------:R-:W-:Y:S02]  /*d220*/  HMMA.16816.F32.BF16 R16, R48.reuse, R18, RZ ;  /* 0x000000123010723c */ /* 0x040fe400000418ff */
[C---:B------:R-:W-:Y:S03]  /*d230*/  @!P3 IADD3 R29, P1, R31.reuse, R242, RZ ;  /* 0x000000f21f1db210 */ /* 0x040fe60007f3e0ff */
[----:B------:R-:W-:Y:S01]  /*d240*/  @!PT LDS RZ, [RZ] ;  /* 0x00000000fffff984 */ /* 0x000fe20000000800 */
[----:B------:R-:W-:Y:S01]  /*d250*/  @!PT LDS RZ, [RZ] ;  /* 0x00000000fffff984 */ /* 0x000fe20000000800 */
[----:B------:R-:W-:Y:S01]  /*d260*/  @!PT LDS RZ, [RZ] ;  /* 0x00000000fffff984 */ /* 0x000fe20000000800 */
[----:B------:R4:W-:Y:S01]  /*d270*/  LDGSTS.E.BYPASS.LTC128B.128 [R218+0x1880], [R36.64], !P6 ;  /* 0x0188000024da7fae */ /* 0x0009e2000f101d48 */
[----:B------:R-:W-:Y:S02]  /*d280*/  @!P3 IADD3 R31, P0, R31, R240, RZ ;  /* 0x000000f01f1fb210 */ /* 0x000fe40007f1e0ff */
[C---:B------:R-:W-:Y:S01]  /*d290*/  @!P3 IADD3.X R0, R30.reuse, R237, RZ, P2, !PT ;  /* 0x000000ed1e00b210 */ /* 0x040fe200017fe4ff */
[-C--:B---3--:R-:W-:Y:S03]  /*d2a0*/  HMMA.16816.F32.BF16 R20, R48, R32.reuse, RZ ;  /* 0x000000203014723c */ /* 0x088fe600000418ff */
[----:B------:R-:W-:Y:S01]  /*d2b0*/  @!P3 LEA R196, P2, R3, c[0x0][0x1f8], 0x1 ;  /* 0x00007e0003c4ba11 */ /* 0x000fe200078408ff */
[----:B------:R3:W-:Y:S01]  /*d2c0*/  LDGSTS.E.BYPASS.LTC128B.128 [R218+0x2480], [R40.64], !P5 ;  /* 0x0248000028da7fae */ /* 0x0007e2000e901d48 */
[C---:B------:R-:W-:Y:S02]  /*d2d0*/  @!P3 IADD3.X R28, R30.reuse, R241, RZ, P1, !PT ;  /* 0x000000f11e1cb210 */ /* 0x040fe40000ffe4ff */
[----:B------:R-:W-:Y:S01]  /*d2e0*/  @!P3 LEA R192, P1, R29, c[0x0][0x1f8], 0x1 ;  /* 0x00007e001dc0ba11 */ /* 0x000fe200078208ff */
[C---:B------:R-:W-:Y:S04]  /*d2f0*/  HMMA.16816.F32.BF16 R24, R44.reuse, R32, RZ ;  /* 0x000000202c18723c */ /* 0x040fe800000418ff */
[----:B------:R1:W-:Y:S01]  /*d300*/  LDGSTS.E.BYPASS.LTC128B.128 [R218+0x3080], [R194.64], !P4 ;  /* 0x03080000c2da7fae */ /* 0x0003e2000e101d48 */
[----:B------:R-:W-:Y:S02]  /*d310*/  @!P3 IADD3.X R30, R30, R239, RZ, P0, !PT ;  /* 0x000000ef1e1eb210 */ /* 0x000fe400007fe4ff */
[----:B------:R-:W-:Y:S02]  /*d320*/  @!P3 LEA R2, P0, R31, c[0x0][0x1f8], 0x1 ;  /* 0x00007e001f02ba11 */ /* 0x000fe400078008ff */
[----:B------:R-:W-:Y:S03]  /*d330*/  @!P3 LEA.HI.X R197, R3, c[0x0][0x1fc], R0, 0x1, P2 ;  /* 0x00007f0003c5ba11 */ /* 0x000fe600010f0c00 */
[----:B------:R-:W-:Y:S02]  /*d340*/  @!P3 LEA.HI.X R193, R29, c[0x0][0x1fc], R28, 0x1, P1 ;  /* 0x00007f001dc1ba11 */ /* 0x000fe400008f0c1c */
[----:B------:R1:W-:Y:S01]  /*d350*/  @!P3 LDGSTS.E.BYPASS.LTC128B.128 [R218+0x2080], [R196.64], !P6 ;  /* 0x02080000c4dabfae */ /* 0x0003e2000f101d48 */
[----:B------:R-:W-:Y:S02]  /*d360*/  @!P3 LEA.HI.X R3, R31, c[0x0][0x1fc], R30, 0x1, P0 ;  /* 0x00007f001f03ba11 */ /* 0x000fe400000f0c1e */
[-C--:B------:R-:W-:Y:S01]  /*d370*/  HMMA.16816.F32.BF16 R28, R44, R34.reuse, RZ ;  /* 0x000000222c1c723c */ /* 0x080fe200000418ff */
[----:B------:R-:W-:Y:S04]  /*d380*/  ISETP.GT.AND P0, PT, R233, UR6, PT ;  /* 0x00000006e9007c0c */ /* 0x000fe8000bf04270 */
[----:B------:R1:W-:Y:S03]  /*d390*/  @!P3 LDGSTS.E.BYPASS.LTC128B.128 [R218+0x2c80], [R192.64], !P5 ;  /* 0x02c80000c0dabfae */ /* 0x0003e6000e901d48 */
[C---:B------:R-:W-:Y:S05]  /*d3a0*/  HMMA.16816.F32.BF16 R32, R48.reuse, R34, RZ ;  /* 0x000000223020723c */ /* 0x040fea00000418ff */
[----:B------:R1:W-:Y:S03]  /*d3b0*/  @!P3 LDGSTS.E.BYPASS.LTC128B.128 [R218+0x3880], [R2.64], !P4 ;  /* 0x0388000002dabfae */ /* 0x0003e6000e101d48 */
[-C--:B----4-:R-:W-:Y:S05]  /*d3c0*/  HMMA.16816.F32.BF16 R36, R48, R152.reuse, RZ ;  /* 0x000000983024723c */ /* 0x090fea00000418ff */
[----:B------:R-:W-:Y:S03]  /*d3d0*/  LDSM.16.M88.4 R176, [R217+0x8080] ;  /* 0x00808000d9b0783b */ /* 0x000fe60000000200 */
[C---:B---3--:R-:W-:Y:S05]  /*d3e0*/  HMMA.16816.F32.BF16 R40, R44.reuse, R152, RZ ;  /* 0x000000982c28723c */ /* 0x048fea00000418ff */
[----:B------:R-:W0:Y:S03]  /*d3f0*/  LDGDEPBAR ;  /* 0x00000000000079af */ /* 0x000e260000000000 */
[-C--:B------:R-:W-:Y:S05]  /*d400*/  HMMA.16816.F32.BF16 R44, R44, R154.reuse, RZ ;  /* 0x0000009a2c2c723c */ /* 0x080fea00000418ff */
[----:B------:R-:W3:Y:S03]  /*d410*/  LDSM.16.M88.4 R180, [R216+0x4880] ;  /* 0x00488000d8b4783b */ /* 0x000ee60000000200 */
[----:B------:R-:W-:Y:S05]  /*d420*/  HMMA.16816.F32.BF16 R48, R48, R154, RZ ;  /* 0x0000009a3030723c */ /* 0x000fea00000418ff */
[----:B------:R-:W4:Y:S03]  /*d430*/  LDSM.16.M88.4 R184, [R217+0x9080] ;  /* 0x00908000d9b8783b */ /* 0x000f260000000200 */
[-C--:B-1----:R-:W-:Y:S05]  /*d440*/  HMMA.16816.F32.BF16 R4, R156, R160.reuse, R4 ;  /* 0x000000a09c04723c */ /* 0x082fea0000041804 */
[----:B------:R-:W1:Y:S03]  /*d450*/  LDSM.16.M88.4 R188, [R216+0x4c80] ;  /* 0x004c8000d8bc783b */ /* 0x000e660000000200 */
[C---:B--2---:R-:W-:Y:S05]  /*d460*/  HMMA.16816.F32.BF16 R8, R164.reuse, R160, R8 ;  /* 0x000000a0a408723c */ /* 0x044fea0000041808 */
[----:B------:R-:W2:Y:S03]  /*d470*/  LDSM.16.M88.4 R152, [R216+0x5080] ;  /* 0x00508000d898783b */ /* 0x000ea60000000200 */
[-C--:B------:R-:W-:Y:S05]  /*d480*/  HMMA.16816.F32.BF16 R12, R164, R162.reuse, R12 ;  /* 0x000000a2a40c723c */ /* 0x080fea000004180c */
[----:B------:R-:W-:Y:S03]  /*d490*/  LDSM.16.M88.4 R192, [R209] ;  /* 0x00000000d1c0783b */ /* 0x000fe60000000200 */
[C---:B------:R-:W-:Y:S05]  /*d4a0*/  HMMA.16816.F32.BF16 R16, R156.reuse, R162, R16 ;  /* 0x000000a29c10723c */ /* 0x040fea0000041810 */
[----:B------:R-:W1:Y:S03]  /*d4b0*/  LDSM.16.M88.4 R160, [R213+0x8080] ;  /* 0x00808000d5a0783b */ /* 0x000e660000000200 */
[-C--:B-----5:R-:W-:Y:S05]  /*d4c0*/  HMMA.16816.F32.BF16 R20, R156, R168.reuse, R20 ;  /* 0x000000a89c14723c */ /* 0x0a0fea0000041814 */
[----:B------:R-:W5:Y:S03]  /*d4d0*/  LDSM.16.M88.4 R196, [R213+0x9080] ;  /* 0x00908000d5c4783b */ /* 0x000f660000000200 */
        /* <DEDUP_REMOVED lines=9> */
[----:B------:R-:W2:Y:S07]  /*d570*/  LDSM.16.M88.4 R156, [R208] ;  /* 0x00000000d09c783b */ /* 0x000eae0000000200 */
[-C--:B---3--:R-:W-:Y:S01]  /*d580*/  HMMA.16816.F32.BF16 R4, R176, R180.reuse, R4 ;  /* 0x000000b4b004723c */ /* 0x088fe20000041804 */
[----:B------:R-:W3:Y:S07]  /*d590*/  LDSM.16.M88.4 R172, [R216+0x5480] ;  /* 0x00548000d8ac783b */ /* 0x000eee0000000200 */
[C---:B----4-:R-:W-:Y:S08]  /*d5a0*/  HMMA.16816.F32.BF16 R8, R184.reuse, R180, R8 ;  /* 0x000000b4b808723c */ /* 0x050ff00000041808 */
        /* <DEDUP_REMOVED lines=8> */
[-C--:B--2---:R-:W-:Y:S08]  /*d630*/  HMMA.16816.F32.BF16 R36, R176, R152.reuse, R36 ;  /* 0x00000098b024723c */ /* 0x084ff00000041824 */
[C---:B------:R-:W-:Y:S08]  /*d640*/  HMMA.16816.F32.BF16 R40, R184.reuse, R152, R40 ;  /* 0x00000098b828723c */ /* 0x040ff00000041828 */
[-C--:B------:R-:W-:Y:S01]  /*d650*/  HMMA.16816.F32.BF16 R44, R184, R154.reuse, R44 ;  /* 0x0000009ab82c723c */ /* 0x080fe2000004182c */
[----:B------:R-:W-:Y:S07]  /*d660*/  LDSM.16.M88.4 R184, [R213+0xa080] ;  /* 0x00a08000d5b8783b */ /* 0x000fee0000000200 */
[----:B------:R-:W-:Y:S01]  /*d670*/  HMMA.16816.F32.BF16 R48, R176, R154, R48 ;  /* 0x0000009ab030723c */ /* 0x000fe20000041830 */
[----:B------:R-:W1:Y:S07]  /*d680*/  LDSM.16.M88.4 R152, [R217+0xb080] ;  /* 0x00b08000d998783b */ /* 0x000e6e0000000200 */
[-C--:B------:R-:W-:Y:S01]  /*d690*/  HMMA.16816.F32.BF16 R4, R160, R192.reuse, R4 ;  /* 0x000000c0a004723c */ /* 0x080fe20000041804 */
[----:B------:R-:W2:Y:S07]  /*d6a0*/  LDSM.16.M88.4 R176, [R216+0x5880] ;  /* 0x00588000d8b0783b */ /* 0x000eae0000000200 */
[C---:B-----5:R-:W-:Y:S08]  /*d6b0*/  HMMA.16816.F32.BF16 R8, R196.reuse, R192, R8 ;  /* 0x000000c0c408723c */ /* 0x060ff00000041808 */
[-C--:B------:R-:W-:Y:S08]  /*d6c0*/  HMMA.16816.F32.BF16 R12, R196, R194.reuse, R12 ;  /* 0x000000c2c40c723c */ /* 0x080ff0000004180c */
[C---:B------:R-:W-:Y:S08]  /*d6d0*/  HMMA.16816.F32.BF16 R16, R160.reuse, R194, R16 ;  /* 0x000000c2a010723c */ /* 0x040ff00000041810 */
        /* <DEDUP_REMOVED lines=8> */
[----:B------:R-:W-:Y:S08]  /*d760*/  HMMA.16816.F32.BF16 R48, R160, R166, R48 ;  /* 0x000000a6a030723c */ /* 0x000ff00000041830 */
[-C--:B---3--:R-:W-:Y:S08]  /*d770*/  HMMA.16816.F32.BF16 R4, R168, R172.reuse, R4 ;  /* 0x000000aca804723c */ /* 0x088ff00000041804 */
        /* <DEDUP_REMOVED lines=12> */
[C---:B----4-:R-:W-:Y:S08]  /*d840*/  HMMA.16816.F32.BF16 R8, R156.reuse, R188, R8 ;  /* 0x000000bc9c08723c */ /* 0x050ff00000041808 */
[-C--:B------:R-:W-:Y:S08]  /*d850*/  HMMA.16816.F32.BF16 R12, R156, R190.reuse, R12 ;  /* 0x000000be9c0c723c */ /* 0x080ff0000004180c */
[----:B------:R-:W-:Y:S01]  /*d860*/  FMUL.FTZ R154, R4, c[0x0][0x320] ;  /* 0x0000c800049a7a20 */ /* 0x000fe20000410000 */
[C---:B------:R-:W-:Y:S04]  /*d870*/  HMMA.16816.F32.BF16 R16, R184.reuse, R190, R16 ;  /* 0x000000beb810723c */ /* 0x040fe80000041810 */
[----:B------:R-:W-:Y:S01]  /*d880*/  FMUL.FTZ R160, R5, c[0x0][0x320] ;  /* 0x0000c80005a07a20 */ /* 0x000fe20000410000 */
[----:B------:R-:W1:Y:S01]  /*d890*/  MUFU.TANH R154, R154 ;  /* 0x0000009a009a7308 */ /* 0x000e620000002400 */
[----:B------:R-:W-:Y:S02]  /*d8a0*/  FMUL.FTZ R152, R6, c[0x0][0x320] ;  /* 0x0000c80006987a20 */ /* 0x000fe40000410000 */
[----:B------:R-:W-:Y:S02]  /*d8b0*/  FMUL.FTZ R155, R7, c[0x0][0x320] ;  /* 0x0000c800079b7a20 */ /* 0x000fe40000410000 */
[----:B------:R-:W2:Y:S02]  /*d8c0*/  LDSM.16.M88.4 R4, [R205] ;  /* 0x00000000cd04783b */ /* 0x000ea40000000200 */
[----:B------:R-:W-:Y:S02]  /*d8d0*/  FMUL.FTZ R9, R9, c[0x0][0x320] ;  /* 0x0000c80009097a20 */ /* 0x000fe40000410000 */
[----:B------:R-:W-:Y:S01]  /*d8e0*/  FMUL.FTZ R2, R10, c[0x0][0x320] ;  /* 0x0000c8000a027a20 */ /* 0x000fe20000410000 */
[----:B------:R-:W3:Y:S01]  /*d8f0*/  MUFU.TANH R160, R160 ;  /* 0x000000a000a07308 */ /* 0x000ee20000002400 */
[----:B------:R-:W-:Y:S02]  /*d900*/  FMUL.FTZ R3, R11, c[0x0][0x320] ;  /* 0x0000c8000b037a20 */ /* 0x000fe40000410000 */
[----:B------:R-:W-:Y:S02]  /*d910*/  FMUL.FTZ R0, R8, c[0x0][0x320] ;  /* 0x0000c80008007a20 */ /* 0x000fe40000410000 */
        /* <DEDUP_REMOVED lines=8> */
[----:B------:R-:W-:Y:S01]  /*d9a0*/  FMUL.FTZ R15, R19, c[0x0][0x320] ;  /* 0x0000c800130f7a20 */ /* 0x000fe20000410000 */
[----:B------:R5:W1:Y:S10]  /*d9b0*/  MUFU.TANH R16, R8 ;  /* 0x0000000800107308 */ /* 0x000a740000002400 */
[----:B------:R-:W1:Y:S01]  /*d9c0*/  MUFU.TANH R152, R152 ;  /* 0x0000009800987308 */ /* 0x000e620000002400 */
[-C--:B--2---:R-:W-:Y:S09]  /*d9d0*/  HMMA.16816.F32.BF16 R20, R184, R4.reuse, R20 ;  /* 0x00000004b814723c */ /* 0x084ff20000041814 */
[----:B------:R-:W2:Y:S01]  /*d9e0*/  MUFU.TANH R155, R155 ;  /* 0x0000009b009b7308 */ /* 0x000ea20000002400 */
[C---:B------:R-:W-:Y:S01]  /*d9f0*/  HMMA.16816.F32.BF16 R24, R156.reuse, R4, R24 ;  /* 0x000000049c18723c */ /* 0x040fe20000041818 */
[----:B-----5:R-:W5:Y:S01]  /*da00*/  LDSM.16.M88.4 R8, [R204] ;  /* 0x00000000cc08783b */ /* 0x020f620000000200 */
[----:B------:R-:W-:Y:S07]  /*da10*/  DEPBAR.LE SB0, 0x0 ;  /* 0x000080000000791a */ /* 0x000fee0000000000 */
[----:B------:R-:W1:Y:S01]  /*da20*/  MUFU.TANH R0, R0 ;  /* 0x0000000000007308 */ /* 0x000e620000002400 */
[-C--:B------:R-:W-:Y:S01]  /*da30*/  HMMA.16816.F32.BF16 R28, R156, R6.reuse, R28 ;  /* 0x000000069c1c723c */ /* 0x080fe2000004181c */
[----:B------:R-:W-:Y:S07]  /*da40*/  BAR.SYNC.DEFER_BLOCKING 0x0 ;  /* 0x0000000000007b1d */ /* 0x000fee0000010000 */
[C---:B------:R-:W-:Y:S01]  /*da50*/  HMMA.16816.F32.BF16 R32, R184.reuse, R6, R32 ;  /* 0x00000006b820723c */ /* 0x040fe20000041820 */
        /* <DEDUP_REMOVED lines=13> */
[-C--:B-----5:R-:W-:Y:S03]  /*db30*/  HMMA.16816.F32.BF16 R36, R184, R8.reuse, R36 ;  /* 0x00000008b824723c */ /* 0x0a0fe60000041824 */
[----:B------:R-:W-:Y:S02]  /*db40*/  FMUL.FTZ R29, R29, c[0x0][0x320] ;  /* 0x0000c8001d1d7a20 */ /* 0x000fe40000410000 */
[----:B------:R-:W-:Y:S01]  /*db50*/  FMUL.FTZ R30, R30, c[0x0][0x320] ;  /* 0x0000c8001e1e7a20 */ /* 0x000fe20000410000 */
[----:B------:R-:W1:Y:S01]  /*db60*/  MUFU.TANH R162, R162 ;  /* 0x000000a200a27308 */ /* 0x000e620000002400 */
[----:B------:R-:W-:Y:S01]  /*db70*/  FMUL.FTZ R31, R31, c[0x0][0x320] ;  /* 0x0000c8001f1f7a20 */ /* 0x000fe20000410000 */
[C---:B------:R-:W-:Y:S04]  /*db80*/  HMMA.16816.F32.BF16 R40, R156.reuse, R8, R40 ;  /* 0x000000089c28723c */ /* 0x040fe80000041828 */
[----:B------:R-:W-:Y:S02]  /*db90*/  FMUL.FTZ R33, R33, c[0x0][0x320] ;  /* 0x0000c80021217a20 */ /* 0x000fe40000410000 */
[----:B------:R-:W-:Y:S02]  /*dba0*/  FMUL.FTZ R34, R34, c[0x0][0x320] ;  /* 0x0000c80022227a20 */ /* 0x000fe40000410000 */
[----:B------:R-:W1:Y:S01]  /*dbb0*/  MUFU.TANH R12, R12 ;  /* 0x0000000c000c7308 */ /* 0x000e620000002400 */
[-C--:B------:R-:W-:Y:S03]  /*dbc0*/  HMMA.16816.F32.BF16 R44, R156, R10.reuse, R44 ;  /* 0x0000000a9c2c723c */ /* 0x080fe6000004182c */
[----:B------:R-:W-:Y:S04]  /*dbd0*/  FMUL.FTZ R35, R35, c[0x0][0x320] ;  /* 0x0000c80023237a20 */ /* 0x000fe80000410000 */
[----:B------:R-:W-:Y:S01]  /*dbe0*/  FMUL.FTZ R175, R36, c[0x0][0x320] ;  /* 0x0000c80024af7a20 */ /* 0x000fe20000410000 */
        /* <DEDUP_REMOVED lines=21> */
[----:B------:R-:W1:Y:S10]  /*dd40*/  MUFU.TANH R18, R18 ;  /* 0x0000001200127308 */ /* 0x000e740000002400 */
[----:B------:R-:W1:Y:S10]  /*dd50*/  MUFU.TANH R5, R5 ;  /* 0x0000000500057308 */ /* 0x000e740000002400 */
[----:B------:R-:W1:Y:S10]  /*dd60*/  MUFU.TANH R4, R4 ;  /* 0x0000000400047308 */ /* 0x000e740000002400 */
        /* <DEDUP_REMOVED lines=19> */
[----:B------:R-:W1:Y:S10]  /*dea0*/  MUFU.TANH R6, R6 ;  /* 0x0000000600067308 */ /* 0x000e740000002400 */
[----:B------:R-:W1:Y:S10]  /*deb0*/  MUFU.TANH R165, R165 ;  /* 0x000000a500a57308 */ /* 0x000e740000002400 */
[----:B------:R1:W1:Y:S10]  /*dec0*/  MUFU.TANH R163, R45 ;  /* 0x0000002d00a37308 */ /* 0x0002740000002400 */
[----:B------:R-:W1:Y:S10]  /*ded0*/  MUFU.TANH R11, R11 ;  /* 0x0000000b000b7308 */ /* 0x000e740000002400 */
[----:B------:R-:W1:Y:S10]  /*dee0*/  MUFU.TANH R7, R7 ;  /* 0x0000000700077308 */ /* 0x000e740000002400 */
[----:B------:R-:W1:Y:S10]  /*def0*/  MUFU.TANH R174, R174 ;  /* 0x000000ae00ae7308 */ /* 0x000e740000002400 */
[----:B------:R1:W1:Y:S10]  /*df00*/  MUFU.TANH R172, R49 ;  /* 0x0000003100ac7308 */ /* 0x0002740000002400 */
[----:B------:R1:W1:Y:S10]  /*df10*/  MUFU.TANH R170, R50 ;  /* 0x0000003200aa7308 */ /* 0x0002740000002400 */
[----:B------:R1:W1:Y:S01]  /*df20*/  MUFU.TANH R168, R51 ;  /* 0x0000003300a87308 */ /* 0x0002620000002400 */
[----:B------:R-:W-:-:S05]  /*df30*/  @!P0 BRA `(.L_x_207) ;  /* 0x000002e000008947 */ /* 0x000fca0003800000 */
[----:B--234-:R-:W-:Y:S02]  /*df40*/  IADD3 R9, R233, -0x1, RZ ;  /* 0xffffffffe9097810 */ /* 0x01cfe40007ffe0ff */
[----:B------:R-:W-:Y:S02]  /*df50*/  ISETP.GE.AND P1, PT, R238, 0x1, PT ;  /* 0x00000001ee00780c */ /* 0x000fe40003f26270 */
[----:B------:R-:W-:Y:S01]  /*df60*/  SHF.R.S32.HI R8, RZ, 0x1f, R9 ;  /* 0x0000001fff087819 */ /* 0x000fe20000011409 */
[C---:B-1----:R-:W-:Y:S04]  /*df70*/  IMAD.WIDE.U32 R28, R9.reuse, c[0x0][0x1e0], RZ ;  /* 0x00007800091c7a25 */ /* 0x042fe800078e00ff */
        /* <DEDUP_REMOVED lines=35> */
[----:B------:R-:W-:Y:S02]  /*e1b0*/  @P0 LEA.HI.X R21, R21, c[0x0][0x1cc], R10, 0x1, P2 ;  /* 0x0000730015150a11 */ /* 0x000fe400010f0c0a */
[----:B------:R-:W-:Y:S03]  /*e1c0*/  @P0 IADD3 R8, P2, R8, R201, RZ ;  /* 0x000000c908080210 */ /* 0x000fe60007f5e0ff */
[----:B------:R1:W-:Y:S02]  /*e1d0*/  @P0 LDGSTS.E.BYPASS.LTC128B.128 [R218+0x5080], [R20.64], !P5 ;  /* 0x0508000014da0fae */ /* 0x0003e4000e901d48 */
[----:B------:R-:W-:Y:S01]  /*e1e0*/  @P0 IMAD.X R9, R9, 0x1, R200, P2 ;  /* 0x0000000109090824 */ /* 0x000fe200010e06c8 */
[C---:B------:R-:W-:Y:S04]  /*e1f0*/  @P0 LEA R30, P2, R8.reuse, c[0x0][0x1c8], 0x1 ;  /* 0x00007200081e0a11 */ /* 0x040fe800078408ff */
[----:B------:R-:W-:Y:S05]  /*e200*/  @P0 LEA.HI.X R31, R8, c[0x0][0x1cc], R9, 0x1, P2 ;  /* 0x00007300081f0a11 */ /* 0x000fea00010f0c09 */
[----:B------:R1:W-:Y:S04]  /*e210*/  @P0 LDGSTS.E.BYPASS.LTC128B.128 [R218+0x5c80], [R30.64], !P4 ;  /* 0x05c800001eda0fae */ /* 0x0003e8000e101d48 */
.L_x_207:
[----:B--234-:R-:W-:Y:S01]  /*e220*/  PLOP3.LUT P1, PT, PT, PT, UP2, 0x80, 0x0 ;  /* 0x000000000000781c */ /* 0x01cfe20003f2f028 */
[----:B------:R-:W0:Y:S01]  /*e230*/  LDGDEPBAR ;  /* 0x00000000000079af */ /* 0x000e220000000000 */
[----:B------:R-:W-:Y:S01]  /*e240*/  PLOP3.LUT P0, PT, PT, PT, UP2, 0x80, 0x0 ;  /* 0x000000000000781c */ /* 0x000fe20003f0f028 */
[----:B-1----:R-:W-:Y:S02]  /*e250*/  IMAD.MOV.U32 R30, RZ, RZ, R219 ;  /* 0x000000ffff1e7224 */ /* 0x002fe400078e00db */
[----:B------:R-:W-:Y:S04]  /*e260*/  IMAD R31, R233, -0x30, RZ ;  /* 0xffffffd0e91f7824 */ /* 0x000fe800078e02ff */
[----:B------:R-:W-:Y:S01]  /*e270*/  IMAD.IADD R9, R31, 0x1, -R226 ;  /* 0x000000011f097824 */ /* 0x000fe200078e0ae2 */
[----:B------:R-:W-:Y:S03]  /*e280*/  IADD3 R28, -R226, 0x1, R31 ;  /* 0x00000001e21c7810 */ /* 0x000fe60007ffe11f */
[----:B------:R-:W-:Y:S01]  /*e290*/  @P1 IMAD.HI.U32 R8, R219, c[0x0][0x2c8], RZ ;  /* 0x0000b200db081a27 */ /* 0x000fe200078e00ff */
[----:B------:R-:W-:Y:S04]  /*e2a0*/  IADD3 R28, R28, c[0x0][0x1d0], RZ ;  /* 0x000074001c1c7a10 */ /* 0x000fe80007ffe0ff */
[----:B------:R-:W-:Y:S02]  /*e2b0*/  @P0 SHF.R.U32.HI R30, RZ, c[0x0][0x2cc], R8 ;  /* 0x0000b300ff1e0a19 */ /* 0x000fe40000011608 */
[----:B------:R-:W-:Y:S02]  /*e2c0*/  PLOP3.LUT P0, PT, PT, PT, UP1, 0x40, 0x0 ;  /* 0x000000000000781c */ /* 0x000fe40003f0e818 */
[----:B------:R-:W-:Y:S01]  /*e2d0*/  IADD3 R28, R28, -c[0x0][0x168], RZ ;  /* 0x80005a001c1c7a10 */ /* 0x000fe20007ffe0ff */
[----:B------:R-:W1:Y:S03]  /*e2e0*/  SHFL.IDX PT, R8, R30, RZ, 0x1c1f ;  /* 0x001c1fff1e087589 */ /* 0x000e6600000e0000 */
[C---:B------:R-:W-:Y:S02]  /*e2f0*/  IADD3 R29, R28.reuse, c[0x0][0x328], RZ ;  /* 0x0000ca001c1d7a10 */ /* 0x040fe40007ffe0ff */
[----:B------:R-:W-:Y:S03]  /*e300*/  IADD3 R28, R28, UR7, RZ ;  /* 0x000000071c1c7c10 */ /* 0x000fe6000fffe0ff */
[--C-:B-1----:R-:W-:Y:S02]  /*e310*/  IMAD.IADD R33, R29, 0x1, R8.reuse ;  /* 0x000000011d217824 */ /* 0x102fe400078e0208 */
        /* <DEDUP_REMOVED lines=16> */
.L_x_210:
[----:B------:R-:W-:Y:S04]  /*e420*/  MOV R8, c[0x0][0x32c] ;  /* 0x0000cb0000087a02 */ /* 0x000fe80000000f00 */
[----:B------:R-:W-:Y:S11]  /*e430*/  ISETP.NE.AND P0, PT, R8, 0x1, PT ;  /* 0x000000010800780c */ /* 0x000ff60003f05270 */
[----:B------:R-:W-:Y:S02]  /*e440*/  @!UPT UIADD3 URZ, URZ, URZ, URZ ;  /* 0x0000003f3f3ff290 */ /* 0x000fe4000fffe03f */
[----:B------:R-:W-:Y:S05]  /*e450*/  @P0 IMAD.HI.U32 R8, R10, c[0x0][0x330], RZ ;  /* 0x0000cc000a080a27 */ /* 0x000fea00078e00ff */
[----:B------:R-:W-:Y:S02]  /*e460*/  @P0 SHF.R.U32.HI R10, RZ, c[0x0][0x334], R8 ;  /* 0x0000cd00ff0a0a19 */ /* 0x000fe40000011608 */
.L_x_211:
[----:B------:R-:W-:Y:S05]  /*e470*/  BSYNC B0 ;  /* 0x0000000000007941 */ /* 0x000fea0003800000 */
.L_x_209:
[----:B------:R-:W-:Y:S05]  /*e480*/  IMAD R21, R10, c[0x0][0x32c], R9 ;  /* 0x0000cb000a157a24 */ /* 0x000fea00078e0209 */
[----:B------:R-:W-:Y:S02]  /*e490*/  IADD3 R8, R21, c[0x0][0x32c], RZ ;  /* 0x0000cb0015087a10 */ /* 0x000fe40007ffe0ff */
[----:B------:R-:W-:Y:S02]  /*e4a0*/  IMNMX R22, R22, R21, !PT ;  /* 0x0000001516167217 */ /* 0x000fe40007800200 */
[----:B------:R-:W-:Y:S02]  /*e4b0*/  IMNMX R33, R33, R8, PT ;  /* 0x0000000821217217 */ /* 0x000fe40003800200 */
.L_x_208:
[C---:B------:R-:W-:Y:S02]  /*e4c0*/  ISETP.GE.AND P0, PT, R31.reuse, 0x2, PT ;  /* 0x000000021f00780c */ /* 0x040fe40003f06270 */
[----:B------:R-:W-:Y:S02]  /*e4d0*/  ISETP.GE.AND P1, PT, R31, 0x9, PT ;  /* 0x000000091f00780c */ /* 0x000fe40003f26270 */
[----:B------:R-:W-:Y:S02]  /*e4e0*/  P2R R10, PR, RZ, 0x1 ;  /* 0x00000001ff0a7803 */ /* 0x000fe40000000000 */
[----:B------:R-:W-:Y:S02]  /*e4f0*/  ISETP.GT.AND P0, PT, R22, 0x1, !P0 ;  /* 0x000000011600780c */ /* 0x000fe40004704270 */
[----:B------:R-:W-:Y:S02]  /*e500*/  P2R R27, PR, RZ, 0x2 ;  /* 0x00000002ff1b7803 */ /* 0x000fe40000000000 */
[----:B------:R-:W-:Y:S02]  /*e510*/  ISETP.LT.OR P0, PT, R33, 0x2, P0 ;  /* 0x000000022100780c */ /* 0x000fe40000701670 */
[C---:B------:R-:W-:Y:S02]  /*e520*/  ISETP.GE.AND P2, PT, R31.reuse, 0x1, PT ;  /* 0x000000011f00780c */ /* 0x040fe40003f46270 */
        /* <DEDUP_REMOVED lines=21> */
[----:B------:R-:W-:Y:S01]  /*e680*/  ISETP.GT.AND P0, PT, R22, 0x18, !P1 ;  /* 0x000000181600780c */ /* 0x000fe20004f04270 */
[----:B------:R-:W1:Y:S01]  /*e690*/  SHFL.IDX PT, R18, R30, 0x1, 0x1c1f ;  /* 0x003c1f001e127f89 */ /* 0x000e6200000e0000 */
        /* <DEDUP_REMOVED lines=11> */
[----:B------:R-:W-:Y:S01]  /*e750*/  ISETP.LT.OR P0, PT, R33, 0x21, P0 ;  /* 0x000000212100780c */ /* 0x000fe20000701670 */
[--C-:B-1----:R-:W-:Y:S01]  /*e760*/  IMAD.IADD R17, R28, 0x1, R18.reuse ;  /* 0x000000011c117824 */ /* 0x102fe200078e0212 */
[----:B------:R-:W-:Y:S02]  /*e770*/  P2R R19, PR, RZ, 0x2 ;  /* 0x00000002ff137803 */ /* 0x000fe40000000000 */
[----:B------:R-:W-:Y:S02]  /*e780*/  FSEL R175, R175, -INF , !P0 ;  /* 0xff800000afaf7808 */ /* 0x000fe40004000000 */
[----:B------:R-:W-:Y:S02]  /*e790*/  ISETP.GT.AND P0, PT, R22, 0x21, !P1 ;  /* 0x000000211600780c */ /* 0x000fe40004f04270 */
[----:B------:R-:W-:Y:S02]  /*e7a0*/  ISETP.GE.AND P1, PT, R31, 0x29, PT ;  /* 0x000000291f00780c */ /* 0x000fe40003f26270 */
[C---:B------:R-:W-:Y:S02]  /*e7b0*/  ISETP.LT.OR P0, PT, R33.reuse, 0x22, P0 ;  /* 0x000000222100780c */ /* 0x040fe40000701670 */
[----:B------:R-:W-:Y:S02]  /*e7c0*/  P2R R32, PR, RZ, 0x4 ;  /* 0x00000004ff207803 */ /* 0x000fe40000000000 */
[----:B------:R-:W-:Y:S02]  /*e7d0*/  FSEL R250, R250, -INF , !P0 ;  /* 0xff800000fafa7808 */ /* 0x000fe40004000000 */
[----:B------:R-:W-:Y:S04]  /*e7e0*/  ISETP.GT.AND P0, PT, R22, 0x28, !P1 ;  /* 0x000000281600780c */ /* 0x000fe80004f04270 */
[C---:B------:R-:W-:Y:S04]  /*e7f0*/  ISETP.LT.OR P0, PT, R33.reuse, 0x29, P0 ;  /* 0x000000292100780c */ /* 0x040fe80000701670 */
[----:B------:R-:W-:Y:S02]  /*e800*/  FSEL R174, R174, -INF , !P0 ;  /* 0xff800000aeae7808 */ /* 0x000fe40004000000 */
[----:B------:R-:W-:Y:S04]  /*e810*/  ISETP.GT.AND P0, PT, R22, RZ, !P2 ;  /* 0x000000ff1600720c */ /* 0x000fe80005704270 */
[----:B------:R-:W-:Y:S04]  /*e820*/  ISETP.LT.OR P0, PT, R33, 0x1, P0 ;  /* 0x000000012100780c */ /* 0x000fe80000701670 */
[----:B------:R-:W-:Y:S02]  /*e830*/  FSEL R154, R154, -INF , !P0 ;  /* 0xff8000009a9a7808 */ /* 0x000fe40004000000 */
[----:B------:R-:W-:Y:S01]  /*e840*/  ISETP.GE.AND P0, PT, R31, 0x2a, PT ;  /* 0x0000002a1f00780c */ /* 0x000fe20003f06270 */
[----:B------:R-:W-:Y:S03]  /*e850*/  IMAD.IADD R31, R29, 0x1, R18 ;  /* 0x000000011d1f7824 */ /* 0x000fe600078e0212 */
        /* <DEDUP_REMOVED lines=20> */
.L_x_214:
[----:B------:R-:W-:Y:S04]  /*e9a0*/  MOV R18, c[0x0][0x32c] ;  /* 0x0000cb0000127a02 */ /* 0x000fe80000000f00 */
[----:B------:R-:W-:Y:S11]  /*e9b0*/  ISETP.NE.AND P2, PT, R18, 0x1, PT ;  /* 0x000000011200780c */ /* 0x000ff60003f45270 */
[----:B------:R-:W-:Y:S02]  /*e9c0*/  @!UPT UIADD3 URZ, URZ, URZ, URZ ;  /* 0x0000003f3f3ff290 */ /* 0x000fe4000fffe03f */
[----:B------:R-:W-:Y:S05]  /*e9d0*/  @P2 IMAD.HI.U32 R18, R22, c[0x0][0x330], RZ ;  /* 0x0000cc0016122a27 */ /* 0x000fea00078e00ff */
[----:B------:R-:W-:Y:S02]  /*e9e0*/  @P2 SHF.R.U32.HI R22, RZ, c[0x0][0x334], R18 ;  /* 0x0000cd00ff162a19 */ /* 0x000fe40000011612 */
.L_x_215:
[----:B------:R-:W-:Y:S05]  /*e9f0*/  BSYNC B0 ;  /* 0x0000000000007941 */ /* 0x000fea0003800000 */
.L_x_213:
[----:B------:R-:W-:Y:S05]  /*ea00*/  IMAD R22, R22, c[0x0][0x32c], R9 ;  /* 0x0000cb0016167a24 */ /* 0x000fea00078e0209 */
[----:B------:R-:W-:Y:S02]  /*ea10*/  IADD3 R18, R22, c[0x0][0x32c], RZ ;  /* 0x0000cb0016127a10 */ /* 0x000fe40007ffe0ff */
[----:B------:R-:W-:Y:S02]  /*ea20*/  IMNMX R17, R17, R22, !PT ;  /* 0x0000001611117217 */ /* 0x000fe40007800200 */
[----:B------:R-:W-:Y:S02]  /*ea30*/  IMNMX R31, R31, R18, PT ;  /* 0x000000121f1f7217 */ /* 0x000fe40003800200 */
.L_x_212:
        /* <DEDUP_REMOVED lines=12> */
[----:B------:R-:W-:Y:S01]  /*eb00*/  ISETP.NE.AND P2, PT, R26, RZ, PT ;  /* 0x000000ff1a00720c */ /* 0x000fe20003f45270 */
[----:B------:R-:W1:Y:S03]  /*eb10*/  SHFL.IDX PT, R15, R30, 0x2, 0x1c1f ;  /* 0x005c1f001e0f7f89 */ /* 0x000e6600000e0000 */
[----:B------:R-:W-:Y:S04]  /*eb20*/  ISETP.GT.AND P2, PT, R17, 0x10, !P2 ;  /* 0x000000101100780c */ /* 0x000fe80005744270 */
[----:B------:R-:W-:Y:S04]  /*eb30*/  ISETP.LT.OR P2, PT, R31, 0x11, P2 ;  /* 0x000000111f00780c */ /* 0x000fe80001741670 */
[----:B------:R-:W-:Y:S02]  /*eb40*/  FSEL R46, R5, -INF , !P2 ;  /* 0xff800000052e7808 */ /* 0x000fe40005000000 */
[----:B------:R-:W-:Y:S04]  /*eb50*/  ISETP.NE.AND P2, PT, R25, RZ, PT ;  /* 0x000000ff1900720c */ /* 0x000fe80003f45270 */
[----:B------:R-:W-:Y:S04]  /*eb60*/  ISETP.GT.AND P2, PT, R17, 0x11, !P2 ;  /* 0x000000111100780c */ /* 0x000fe80005744270 */
[----:B------:R-:W-:Y:S01]  /*eb70*/  ISETP.LT.OR P2, PT, R31, 0x12, P2 ;  /* 0x000000121f00780c */ /* 0x000fe20001741670 */
[--C-:B-1----:R-:W-:Y:S03]  /*eb80*/  IMAD.IADD R5, R29, 0x1, R15.reuse ;  /* 0x000000011d057824 */ /* 0x102fe600078e020f */
[----:B------:R-:W-:Y:S01]  /*eb90*/  FSEL R44, R4, -INF , !P2 ;  /* 0xff800000042c7808 */ /* 0x000fe20005000000 */
[----:B------:R-:W-:Y:S01]  /*eba0*/  IMAD.IADD R4, R28, 0x1, R15 ;  /* 0x000000011c047824 */ /* 0x000fe200078e020f */
        /* <DEDUP_REMOVED lines=43> */
.L_x_218:
[----:B------:R-:W-:Y:S04]  /*ee60*/  MOV R15, c[0x0][0x32c] ;  /* 0x0000cb00000f7a02 */ /* 0x000fe80000000f00 */
[----:B------:R-:W-:Y:S11]  /*ee70*/  ISETP.NE.AND P2, PT, R15, 0x1, PT ;  /* 0x000000010f00780c */ /* 0x000ff60003f45270 */
[----:B------:R-:W-:Y:S02]  /*ee80*/  @!UPT UIADD3 URZ, URZ, URZ, URZ ;  /* 0x0000003f3f3ff290 */ /* 0x000fe4000fffe03f */
[----:B------:R-:W-:Y:S05]  /*ee90*/  @P2 IMAD.HI.U32 R15, R34, c[0x0][0x330], RZ ;  /* 0x0000cc00220f2a27 */ /* 0x000fea00078e00ff */
[----:B------:R-:W-:Y:S02]  /*eea0*/  @P2 SHF.R.U32.HI R34, RZ, c[0x0][0x334], R15 ;  /* 0x0000cd00ff222a19 */ /* 0x000fe4000001160f */
.L_x_219:
[----:B------:R-:W-:Y:S05]  /*eeb0*/  BSYNC B0 ;  /* 0x0000000000007941 */ /* 0x000fea0003800000 */
.L_x_217:
[----:B------:R-:W-:Y:S05]  /*eec0*/  IMAD R15, R34, c[0x0][0x32c], R9 ;  /* 0x0000cb00220f7a24 */ /* 0x000fea00078e0209 */
[----:B------:R-:W-:Y:S02]  /*eed0*/  IADD3 R34, R15, c[0x0][0x32c], RZ ;  /* 0x0000cb000f227a10 */ /* 0x000fe40007ffe0ff */
[----:B------:R-:W-:Y:S02]  /*eee0*/  IMNMX R4, R4, R15, !PT ;  /* 0x0000000f04047217 */ /* 0x000fe40007800200 */
[----:B------:R-:W-:Y:S02]  /*eef0*/  IMNMX R5, R5, R34, PT ;  /* 0x0000002205057217 */ /* 0x000fe40003800200 */
.L_x_216:
[----:B------:R-:W-:Y:S04]  /*ef00*/  ISETP.NE.AND P2, PT, R10, RZ, PT ;  /* 0x000000ff0a00720c */ /* 0x000fe80003f45270 */
[C---:B------:R-:W-:Y:S04]  /*ef10*/  ISETP.GT.AND P2, PT, R4.reuse, 0x1, !P2 ;  /* 0x000000010400780c */ /* 0x040fe80005744270 */
        /* <DEDUP_REMOVED lines=8> */
[C---:B------:R-:W-:Y:S04]  /*efa0*/  ISETP.LT.OR P2, PT, R5.reuse, 0xa, P2 ;  /* 0x0000000a0500780c */ /* 0x040fe80001741670 */
        /* <DEDUP_REMOVED lines=26> */
[----:B------:R-:W-:Y:S04]  /*f150*/  ISETP.LT.OR P2, PT, R5, 0x29, P2 ;  /* 0x000000290500780c */ /* 0x000fe80001741670 */
[----:B------:R-:W-:Y:S02]  /*f160*/  FSEL R165, R165, -INF , !P2 ;  /* 0xff800000a5a57808 */ /* 0x000fe40005000000 */
[----:B------:R-:W-:Y:S04]  /*f170*/  ISETP.NE.AND P2, PT, R32, RZ, PT ;  /* 0x000000ff2000720c */ /* 0x000fe80003f45270 */
[----:B------:R-:W-:Y:S04]  /*f180*/  ISETP.GT.AND P2, PT, R4, RZ, !P2 ;  /* 0x000000ff0400720c */ /* 0x000fe80005744270 */
[C---:B------:R-:W-:Y:S04]  /*f190*/  ISETP.LT.OR P2, PT, R5.reuse, 0x1, P2 ;  /* 0x000000010500780c */ /* 0x040fe80001741670 */
[----:B------:R-:W-:Y:S02]  /*f1a0*/  FSEL R31, R0, -INF , !P2 ;  /* 0xff800000001f7808 */ /* 0x000fe40005000000 */
[----:B------:R-:W1:Y:S01]  /*f1b0*/  SHFL.IDX PT, R0, R30, 0x3, 0x1c1f ;  /* 0x007c1f001e007f89 */ /* 0x000e6200000e0000 */
[----:B------:R-:W-:Y:S04]  /*f1c0*/  ISETP.GT.AND P2, PT, R4, 0x29, !P0 ;  /* 0x000000290400780c */ /* 0x000fe80004744270 */
        /* <DEDUP_REMOVED lines=20> */
.L_x_222:
[----:B------:R-:W-:Y:S04]  /*f310*/  MOV R0, c[0x0][0x32c] ;  /* 0x0000cb0000007a02 */ /* 0x000fe80000000f00 */
[----:B------:R-:W-:Y:S11]  /*f320*/  ISETP.NE.AND P2, PT, R0, 0x1, PT ;  /* 0x000000010000780c */ /* 0x000ff60003f45270 */
[----:B------:R-:W-:Y:S02]  /*f330*/  @!UPT UIADD3 URZ, URZ, URZ, URZ ;  /* 0x0000003f3f3ff290 */ /* 0x000fe4000fffe03f */
[----:B------:R-:W-:Y:S05]  /*f340*/  @P2 IMAD.HI.U32 R0, R4, c[0x0][0x330], RZ ;  /* 0x0000cc0004002a27 */ /* 0x000fea00078e00ff */
[----:B------:R-:W-:Y:S02]  /*f350*/  @P2 SHF.R.U32.HI R4, RZ, c[0x0][0x334], R0 ;  /* 0x0000cd00ff042a19 */ /* 0x000fe40000011600 */
.L_x_223:
[----:B------:R-:W-:Y:S05]  /*f360*/  BSYNC B0 ;  /* 0x0000000000007941 */ /* 0x000fea0003800000 */
.L_x_221:
[----:B------:R-:W-:Y:S05]  /*f370*/  IMAD R9, R4, c[0x0][0x32c], R9 ;  /* 0x0000cb0004097a24 */ /* 0x000fea00078e0209 */
[----:B------:R-:W-:Y:S02]  /*f380*/  IADD3 R0, R9, c[0x0][0x32c], RZ ;  /* 0x0000cb0009007a10 */ /* 0x000fe40007ffe0ff */
[----:B------:R-:W-:Y:S02]  /*f390*/  IMNMX R28, R28, R9, !PT ;  /* 0x000000091c1c7217 */ /* 0x000fe40007800200 */
[----:B------:R-:W-:Y:S02]  /*f3a0*/  IMNMX R29, R29, R0, PT ;  /* 0x000000001d1d7217 */ /* 0x000fe40003800200 */
.L_x_220:
[----:B------:R-:W-:Y:S01]  /*f3b0*/  ISETP.NE.AND P2, PT, R32, RZ, PT ;  /* 0x000000ff2000720c */ /* 0x000fe20003f45270 */
[----:B------:R-:W-:Y:S01]  /*f3c0*/  LDSM.16.MT88.4 R36, [R212+0x1880] ;  /* 0x00188000d424783b */ /* 0x000fe20000004200 */
[C---:B------:R-:W-:Y:S02]  /*f3d0*/  ISETP.GT.AND P1, PT, R28.reuse, 0x28, !P1 ;  /* 0x000000281c00780c */ /* 0x040fe40004f24270 */
[C---:B------:R-:W-:Y:S02]  /*f3e0*/  ISETP.GT.AND P2, PT, R28.reuse, RZ, !P2 ;  /* 0x000000ff1c00720c */ /* 0x040fe40005744270 */
[C---:B------:R-:W-:Y:S02]  /*f3f0*/  ISETP.LT.OR P1, PT, R29.reuse, 0x29, P1 ;  /* 0x000000291d00780c */ /* 0x040fe40000f21670 */
[C---:B------:R-:W-:Y:S02]  /*f400*/  ISETP.LT.OR P2, PT, R29.reuse, 0x1, P2 ;  /* 0x000000011d00780c */ /* 0x040fe40001741670 */
[----:B------:R-:W-:Y:S02]  /*f410*/  ISETP.GT.AND P0, PT, R28, 0x29, !P0 ;  /* 0x000000291c00780c */ /* 0x000fe40004704270 */
[----:B------:R-:W-:Y:S02]  /*f420*/  FSEL R9, R2, -INF , !P2 ;  /* 0xff80000002097808 */ /* 0x000fe40005000000 */
[----:B------:R-:W-:Y:S02]  /*f430*/  ISETP.NE.AND P2, PT, R10, RZ, PT ;  /* 0x000000ff0a00720c */ /* 0x000fe40003f45270 */
[----:B------:R-:W-:Y:S02]  /*f440*/  ISETP.LT.OR P0, PT, R29, 0x2a, P0 ;  /* 0x0000002a1d00780c */ /* 0x000fe40000701670 */
[----:B------:R-:W-:Y:S02]  /*f450*/  ISETP.GT.AND P2, PT, R28, 0x1, !P2 ;  /* 0x000000011c00780c */ /* 0x000fe40005744270 */
[----:B------:R-:W-:Y:S02]  /*f460*/  FSEL R153, R7, -INF , !P0 ;  /* 0xff80000007997808 */ /* 0x000fe40004000000 */
[----:B------:R-:W-:Y:S04]  /*f470*/  ISETP.LT.OR P2, PT, R29, 0x2, P2 ;  /* 0x000000021d00780c */ /* 0x000fe80001741670 */
[----:B------:R-:W-:Y:S02]  /*f480*/  FSEL R10, R3, -INF , !P2 ;  /* 0xff800000030a7808 */ /* 0x000fe40005000000 */
[----:B------:R-:W-:Y:S02]  /*f490*/  ISETP.NE.AND P2, PT, R27, RZ, PT ;  /* 0x000000ff1b00720c */ /* 0x000fe40003f45270 */
[----:B------:R-:W-:Y:S02]  /*f4a0*/  FMNMX.FTZ R3, R154, R151, !PT ;  /* 0x000000979a037209 */ /* 0x000fe40007810000 */
[----:B------:R-:W-:Y:S02]  /*f4b0*/  ISETP.GT.AND P2, PT, R28, 0x8, !P2 ;  /* 0x000000081c00780c */ /* 0x000fe40005744270 */
[----:B------:R-:W-:Y:S02]  /*f4c0*/  FMNMX.FTZ R3, R160, R3, !PT ;  /* 0x00000003a0037209 */ /* 0x000fe40007810000 */
[C---:B------:R-:W-:Y:S02]  /*f4d0*/  ISETP.LT.OR P2, PT, R29.reuse, 0x9, P2 ;  /* 0x000000091d00780c */ /* 0x040fe40001741670 */
        /* <DEDUP_REMOVED lines=9> */
[----:B------:R-:W-:Y:S02]  /*f570*/  FMNMX.FTZ R13, R152, R150, !PT ;  /* 0x00000096980d7209 */ /* 0x000fe40007810000 */
[----:B------:R-:W-:Y:S02]  /*f580*/  ISETP.NE.AND P2, PT, R26, RZ, PT ;  /* 0x000000ff1a00720c */ /* 0x000fe40003f45270 */
[----:B------:R-:W-:Y:S02]  /*f590*/  FMNMX.FTZ R13, R22, R13, !PT ;  /* 0x0000000d160d7209 */ /* 0x000fe40007810000 */
[----:B------:R-:W-:Y:S02]  /*f5a0*/  ISETP.GT.AND P2, PT, R28, 0x10, !P2 ;  /* 0x000000101c00780c */ /* 0x000fe40005744270 */
[----:B------:R-:W-:Y:S02]  /*f5b0*/  FMNMX.FTZ R13, R18, R13, !PT ;  /* 0x0000000d120d7209 */ /* 0x000fe40007810000 */
[----:B------:R-:W-:Y:S02]  /*f5c0*/  FMNMX.FTZ R0, R194, R3, !PT ;  /* 0x00000003c2007209 */ /* 0x000fe40007810000 */
[----:B------:R-:W-:Y:S02]  /*f5d0*/  ISETP.LT.OR P2, PT, R29, 0x11, P2 ;  /* 0x000000111d00780c */ /* 0x000fe40001741670 */
[----:B------:R-:W-:Y:S02]  /*f5e0*/  FMNMX.FTZ R13, R14, R13, !PT ;  /* 0x0000000d0e0d7209 */ /* 0x000fe40007810000 */
[----:B------:R-:W-:Y:S02]  /*f5f0*/  FMNMX.FTZ R0, R195, R0, !PT ;  /* 0x00000000c3007209 */ /* 0x000fe40007810000 */
[----:B------:R-:W-:Y:S02]  /*f600*/  FMNMX.FTZ R13, R46, R13, !PT ;  /* 0x0000000d2e0d7209 */ /* 0x000fe40007810000 */
[----:B------:R-:W-:Y:S02]  /*f610*/  FSEL R245, R245, -INF , !P2 ;  /* 0xff800000f5f57808 */ /* 0x000fe40005000000 */
[----:B------:R-:W-:Y:S02]  /*f620*/  ISETP.NE.AND P2, PT, R25, RZ, PT ;  /* 0x000000ff1900720c */ /* 0x000fe40003f45270 */
[----:B------:R-:W-:Y:S02]  /*f630*/  FMNMX.FTZ R5, R175, R0, !PT ;  /* 0x00000000af057209 */ /* 0x000fe40007810000 */
[----:B------:R-:W-:Y:S02]  /*f640*/  FMNMX.FTZ R13, R44, R13, !PT ;  /* 0x0000000d2c0d7209 */ /* 0x000fe40007810000 */
[----:B------:R-:W-:Y:S02]  /*f650*/  ISETP.GT.AND P2, PT, R28, 0x11, !P2 ;  /* 0x000000111c00780c */ /* 0x000fe40005744270 */
        /* <DEDUP_REMOVED lines=8> */
[----:B------:R-:W-:Y:S02]  /*f6e0*/  ISETP.GT.AND P2, PT, R28, 0x18, !P2 ;  /* 0x000000181c00780c */ /* 0x000fe40005744270 */
[----:B------:R-:W-:Y:S01]  /*f6f0*/  FMNMX.FTZ R13, R248, R13, !PT ;  /* 0x0000000df80d7209 */ /* 0x000fe20007810000 */
[----:B------:R-:W1:Y:S01]  /*f700*/  SHFL.BFLY PT, R4, R3, 0x2, 0x1f ;  /* 0x0c401f0003047f89 */ /* 0x000e6200000e0000 */
[----:B------:R-:W-:Y:S02]  /*f710*/  FMNMX.FTZ R0, R31, R149, !PT ;  /* 0x000000951f007209 */ /* 0x000fe40007810000 */
[----:B------:R-:W-:Y:S02]  /*f720*/  ISETP.LT.OR P2, PT, R29, 0x19, P2 ;  /* 0x000000191d00780c */ /* 0x000fe40001741670 */
[----:B------:R-:W-:Y:S02]  /*f730*/  FMNMX.FTZ R0, R17, R0, !PT ;  /* 0x0000000011007209 */ /* 0x000fe40007810000 */
[----:B------:R-:W-:Y:S02]  /*f740*/  FMNMX.FTZ R13, R244, R13, !PT ;  /* 0x0000000df40d7209 */ /* 0x000fe40007810000 */
[----:B------:R-:W-:Y:S02]  /*f750*/  FSEL R249, R249, -INF , !P2 ;  /* 0xff800000f9f97808 */ /* 0x000fe40005000000 */
[----:B------:R-:W-:Y:S02]  /*f760*/  ISETP.NE.AND P2, PT, R23, RZ, PT ;  /* 0x000000ff1700720c */ /* 0x000fe40003f45270 */
[----:B------:R-:W-:Y:S02]  /*f770*/  FMNMX.FTZ R13, R170, R13, !PT ;  /* 0x0000000daa0d7209 */ /* 0x000fe40007810000 */
[----:B------:R-:W-:Y:S02]  /*f780*/  FMNMX.FTZ R0, R161, R0, !PT ;  /* 0x00000000a1007209 */ /* 0x000fe40007810000 */
[----:B------:R-:W-:Y:S02]  /*f790*/  FMNMX.FTZ R5, R168, R13, !PT ;  /* 0x0000000da8057209 */ /* 0x000fe40007810000 */
[----:B------:R-:W-:Y:S02]  /*f7a0*/  ISETP.GT.AND P2, PT, R28, 0x19, !P2 ;  /* 0x000000191c00780c */ /* 0x000fe40005744270 */
[----:B------:R-:W-:Y:S01]  /*f7b0*/  FMNMX.FTZ R13, R15, R0, !PT ;  /* 0x000000000f0d7209 */ /* 0x000fe20007810000 */
[----:B------:R-:W2:Y:S01]  /*f7c0*/  SHFL.BFLY PT, R2, R5, 0x2, 0x1f ;  /* 0x0c401f0005027f89 */ /* 0x000ea200000e0000 */
        /* <DEDUP_REMOVED lines=12> */
[----:B-1----:R-:W-:Y:S02]  /*f890*/  FMNMX.FTZ R4, R3, R4, !PT ;  /* 0x0000000403047209 */ /* 0x002fe40007810000 */
[----:B------:R-:W-:Y:S02]  /*f8a0*/  FMNMX.FTZ R0, R167, R0, !PT ;  /* 0x00000000a7007209 */ /* 0x000fe40007810000 */
[----:B------:R-:W-:Y:S01]  /*f8b0*/  ISETP.GT.AND P2, PT, R28, 0x21, !P2 ;  /* 0x000000211c00780c */ /* 0x000fe20005744270 */
[----:B------:R-:W1:Y:S01]  /*f8c0*/  SHFL.BFLY PT, R3, R4, 0x1, 0x1f ;  /* 0x0c201f0004037f89 */ /* 0x000e6200000e0000 */
[----:B------:R-:W-:Y:S02]  /*f8d0*/  FMNMX.FTZ R0, R165, R0, !PT ;  /* 0x00000000a5007209 */ /* 0x000fe40007810000 */
[----:B------:R-:W-:Y:S02]  /*f8e0*/  ISETP.LT.OR P2, PT, R29, 0x22, P2 ;  /* 0x000000221d00780c */ /* 0x000fe40001741670 */
[----:B--2---:R-:W-:Y:S02]  /*f8f0*/  FMNMX.FTZ R2, R5, R2, !PT ;  /* 0x0000000205027209 */ /* 0x004fe40007810000 */
[----:B------:R-:W-:Y:S02]  /*f900*/  FSEL R162, R6, -INF , !P2 ;  /* 0xff80000006a27808 */ /* 0x000fe40005000000 */
[----:B------:R-:W-:Y:S01]  /*f910*/  FMNMX.FTZ R6, R163, R0, !PT ;  /* 0x00000000a3067209 */ /* 0x000fe20007810000 */
[----:B------:R-:W2:Y:S01]  /*f920*/  SHFL.BFLY PT, R13, R2, 0x1, 0x1f ;  /* 0x0c201f00020d7f89 */ /* 0x000ea200000e0000 */
[----:B------:R-:W-:Y:S04]  /*f930*/  FMNMX.FTZ R19, R9, R148, !PT ;  /* 0x0000009409137209 */ /* 0x000fe80007810000 */
[----:B------:R-:W-:Y:S03]  /*f940*/  FMNMX.FTZ R19, R10, R19, !PT ;  /* 0x000000130a137209 */ /* 0x000fe60007810000 */
[----:B------:R-:W3:Y:S01]  /*f950*/  SHFL.BFLY PT, R5, R6, 0x2, 0x1f ;  /* 0x0c401f0006057f89 */ /* 0x000ee200000e0000 */
[----:B------:R-:W-:Y:S04]  /*f960*/  FMNMX.FTZ R19, R12, R19, !PT ;  /* 0x000000130c137209 */ /* 0x000fe80007810000 */
[----:B------:R-:W-:Y:S02]  /*f970*/  FMNMX.FTZ R0, R8, R19, !PT ;  /* 0x0000001308007209 */ /* 0x000fe40007810000 */
[----:B-1----:R-:W-:Y:S04]  /*f980*/  FMNMX.FTZ R3, R4, R3, !PT ;  /* 0x0000000304037209 */ /* 0x002fe80007810000 */
[C---:B------:R-:W-:Y:S01]  /*f990*/  FSETP.NEU.FTZ.AND P2, PT, R3.reuse, -INF , PT ;  /* 0xff8000000300780b */ /* 0x040fe20003f5d000 */
[----:B------:R-:W-:Y:S01]  /*f9a0*/  FMUL.FTZ R173, R3, c[0x0][0x2d0] ;  /* 0x0000b40003ad7a20 */ /* 0x000fe20000410000 */
[----:B--2---:R-:W-:Y:S04]  /*f9b0*/  FMNMX.FTZ R2, R2, R13, !PT ;  /* 0x0000000d02027209 */ /* 0x004fe80007810000 */
[----:B------:R-:W-:Y:S01]  /*f9c0*/  FSEL R173, R173, RZ, P2 ;  /* 0x000000ffadad7208 */ /* 0x000fe20001000000 */
[----:B------:R-:W-:Y:S04]  /*f9d0*/  FMUL.FTZ R171, R2, c[0x0][0x2d0] ;  /* 0x0000b40002ab7a20 */ /* 0x000fe80000410000 */
[--C-:B------:R-:W-:Y:S01]  /*f9e0*/  FFMA.FTZ R178, R160, c[0x0][0x2d0], -R173.reuse ;  /* 0x0000b400a0b27a23 */ /* 0x100fe200000108ad */
[----:B------:R-:W-:Y:S01]  /*f9f0*/  FSEL R160, R11, -INF , !P1 ;  /* 0xff8000000ba07808 */ /* 0x000fe20004800000 */
[--C-:B------:R-:W-:Y:S01]  /*fa00*/  FFMA.FTZ R177, R20, c[0x0][0x2d0], -R173.reuse ;  /* 0x0000b40014b17a23 */ /* 0x100fe200000108ad */
[----:B------:R-:W-:Y:S01]  /*fa10*/  FMNMX.FTZ R11, R245, R0, !PT ;  /* 0x00000000f50b7209 */ /* 0x000fe20007810000 */
[--C-:B------:R-:W-:Y:S01]  /*fa20*/  FFMA.FTZ R179, R154, c[0x0][0x2d0], -R173.reuse ;  /* 0x0000b4009ab37a23 */ /* 0x100fe200000108ad */
[----:B---3--:R-:W-:Y:S01]  /*fa30*/  FMNMX.FTZ R6, R6, R5, !PT ;  /* 0x0000000506067209 */ /* 0x008fe20007810000 */
[--C-:B------:R-:W-:Y:S01]  /*fa40*/  FFMA.FTZ R176, R16, c[0x0][0x2d0], -R173.reuse ;  /* 0x0000b40010b07a23 */ /* 0x100fe200000108ad */
[----:B------:R-:W-:Y:S01]  /*fa50*/  FMNMX.FTZ R0, R252, R11, !PT ;  /* 0x0000000bfc007209 */ /* 0x000fe20007810000 */
[----:B------:R-:W-:Y:S01]  /*fa60*/  MUFU.EX2 R178, R178 ;  /* 0x000000b200b27308 */ /* 0x000fe20000000800 */
[----:B------:R-:W-:Y:S01]  /*fa70*/  FSETP.NEU.FTZ.AND P1, PT, R2, -INF , PT ;  /* 0xff8000000200780b */ /* 0x000fe20003f3d000 */
[----:B------:R-:W1:Y:S01]  /*fa80*/  SHFL.BFLY PT, R5, R6, 0x1, 0x1f ;  /* 0x0c201f0006057f89 */ /* 0x000e6200000e0000 */
[----:B------:R-:W-:Y:S01]  /*fa90*/  FMNMX.FTZ R0, R249, R0, !PT ;  /* 0x00000000f9007209 */ /* 0x000fe20007810000 */
[--C-:B------:R-:W-:Y:S01]  /*faa0*/  FFMA.FTZ R174, R174, c[0x0][0x2d0], -R173.reuse ;  /* 0x0000b400aeae7a23 */ /* 0x100fe200000108ad */
[----:B------:R-:W-:Y:S01]  /*fab0*/  FSEL R171, R171, RZ, P1 ;  /* 0x000000ffabab7208 */ /* 0x000fe20000800000 */
[--C-:B------:R-:W-:Y:S01]  /*fac0*/  FFMA.FTZ R190, R42, c[0x0][0x2d0], -R173.reuse ;  /* 0x0000b4002abe7a23 */ /* 0x100fe200000108ad */
[----:B------:R-:W-:Y:S01]  /*fad0*/  FMNMX.FTZ R11, R247, R0, !PT ;  /* 0x00000000f70b7209 */ /* 0x000fe20007810000 */
[----:B------:R-:W-:Y:S01]  /*fae0*/  FFMA.FTZ R191, R40, c[0x0][0x2d0], -R173 ;  /* 0x0000b40028bf7a23 */ /* 0x000fe200000108ad */
[----:B------:R-:W-:Y:S01]  /*faf0*/  FSEL R7, R2, RZ, P1 ;  /* 0x000000ff02077208 */ /* 0x000fe20000800000 */
[--C-:B------:R-:W-:Y:S01]  /*fb00*/  FFMA.FTZ R155, R152, c[0x0][0x2d0], -R171.reuse ;  /* 0x0000b400989b7a23 */ /* 0x100fe200000108ab */
[----:B------:R-:W-:Y:S01]  /*fb10*/  FMNMX.FTZ R11, R164, R11, !PT ;  /* 0x0000000ba40b7209 */ /* 0x000fe20007810000 */
[--C-:B------:R-:W-:Y:S01]  /*fb20*/  FFMA.FTZ R154, R22, c[0x0][0x2d0], -R171.reuse ;  /* 0x0000b400169a7a23 */ /* 0x100fe200000108ab */
[----:B------:R-:W2:Y:S01]  /*fb30*/  MUFU.EX2 R179, R179 ;  /* 0x000000b300b37308 */ /* 0x000ea20000000800 */
[----:B------:R-:W-:Y:S01]  /*fb40*/  LDSM.16.MT88.4 R20, [R214+0x1880] ;  /* 0x00188000d614783b */ /* 0x000fe20000004200 */
[----:B------:R-:W-:Y:S01]  /*fb50*/  FMNMX.FTZ R11, R162, R11, !PT ;  /* 0x0000000ba20b7209 */ /* 0x000fe20007810000 */
[--C-:B------:R-:W-:Y:S02]  /*fb60*/  FFMA.FTZ R183, R18, c[0x0][0x2d0], -R171.reuse ;  /* 0x0000b40012b77a23 */ /* 0x100fe400000108ab */
[--C-:B------:R-:W-:Y:S01]  /*fb70*/  FFMA.FTZ R182, R14, c[0x0][0x2d0], -R171.reuse ;  /* 0x0000b4000eb67a23 */ /* 0x100fe200000108ab */
[----:B------:R-:W-:Y:S01]  /*fb80*/  FMNMX.FTZ R0, R160, R11, !PT ;  /* 0x0000000ba0007209 */ /* 0x000fe20007810000 */
[--C-:B------:R-:W-:Y:S02]  /*fb90*/  FFMA.FTZ R170, R170, c[0x0][0x2d0], -R171.reuse ;  /* 0x0000b400aaaa7a23 */ /* 0x100fe400000108ab */
[--C-:B------:R-:W-:Y:S01]  /*fba0*/  FFMA.FTZ R192, R46, c[0x0][0x2d0], -R171.reuse ;  /* 0x0000b4002ec07a23 */ /* 0x100fe200000108ab */
[----:B------:R-:W-:Y:S01]  /*fbb0*/  FMNMX.FTZ R4, R153, R0, !PT ;  /* 0x0000000099047209 */ /* 0x000fe20007810000 */
[----:B------:R-:W-:Y:S01]  /*fbc0*/  MUFU.EX2 R177, R177 ;  /* 0x000000b100b17308 */ /* 0x000fe20000000800 */
[----:B------:R-:W-:Y:S01]  /*fbd0*/  FFMA.FTZ R193, R44, c[0x0][0x2d0], -R171 ;  /* 0x0000b4002cc17a23 */ /* 0x000fe200000108ab */
[----:B-1----:R-:W-:Y:S01]  /*fbe0*/  FMNMX.FTZ R0, R6, R5, !PT ;  /* 0x0000000506007209 */ /* 0x002fe20007810000 */
[----:B------:R-:W-:Y:S01]  /*fbf0*/  FADD.FTZ R6, -R7, R150 ;  /* 0x0000009607067221 */ /* 0x000fe20000010100 */
[----:B------:R-:W1:Y:S01]  /*fc00*/  SHFL.BFLY PT, R5, R4, 0x2, 0x1f ;  /* 0x0c401f0004057f89 */ /* 0x000e6200000e0000 */
[--C-:B------:R-:W-:Y:S01]  /*fc10*/  FFMA.FTZ R194, R194, c[0x0][0x2d0], -R173.reuse ;  /* 0x0000b400c2c27a23 */ /* 0x100fe200000108ad */
[C---:B------:R-:W-:Y:S01]  /*fc20*/  FSETP.NEU.FTZ.AND P0, PT, R0.reuse, -INF , PT ;  /* 0xff8000000000780b */ /* 0x040fe20003f1d000 */
[----:B------:R-:W-:Y:S02]  /*fc30*/  FMUL.FTZ R166, R0, c[0x0][0x2d0] ;  /* 0x0000b40000a67a20 */ /* 0x000fe40000410000 */
[----:B------:R-:W-:Y:S01]  /*fc40*/  FMUL.FTZ R150, R6, c[0x0][0x2d0] ;  /* 0x0000b40006967a20 */ /* 0x000fe20000410000 */
[----:B------:R-:W3:Y:S01]  /*fc50*/  MUFU.EX2 R176, R176 ;  /* 0x000000b000b07308 */ /* 0x000ee20000000800 */
[----:B------:R-:W-:Y:S01]  /*fc60*/  FFMA.FTZ R195, R195, c[0x0][0x2d0], -R173 ;  /* 0x0000b400c3c37a23 */ /* 0x000fe200000108ad */
[----:B------:R-:W-:Y:S01]  /*fc70*/  FSEL R166, R166, RZ, P0 ;  /* 0x000000ffa6a67208 */ /* 0x000fe20000000000 */
[--C-:B------:R-:W-:Y:S01]  /*fc80*/  FFMA.FTZ R196, R196, c[0x0][0x2d0], -R171.reuse ;  /* 0x0000b400c4c47a23 */ /* 0x100fe200000108ab */
[----:B--2---:R-:W-:Y:S01]  /*fc90*/  F2FP.BF16.PACK_AB R156, R178, R179 ;  /* 0x000000b3b29c723e */ /* 0x004fe200000010ff */
[----:B------:R-:W-:Y:S02]  /*fca0*/  FFMA.FTZ R197, R246, c[0x0][0x2d0], -R171 ;  /* 0x0000b400f6c57a23 */ /* 0x000fe400000108ab */
[--C-:B------:R-:W-:Y:S02]  /*fcb0*/  FFMA.FTZ R185, R161, c[0x0][0x2d0], -R166.reuse ;  /* 0x0000b400a1b97a23 */ /* 0x100fe400000108a6 */
[--C-:B------:R-:W-:Y:S01]  /*fcc0*/  FFMA.FTZ R181, R31, c[0x0][0x2d0], -R166.reuse ;  /* 0x0000b4001fb57a23 */ /* 0x100fe200000108a6 */
[----:B------:R-:W2:Y:S01]  /*fcd0*/  MUFU.EX2 R150, R150 ;  /* 0x0000009600967308 */ /* 0x000ea20000000800 */
[--C-:B------:R-:W-:Y:S02]  /*fce0*/  FFMA.FTZ R180, R17, c[0x0][0x2d0], -R166.reuse ;  /* 0x0000b40011b47a23 */ /* 0x100fe400000108a6 */
[--C-:B------:R-:W-:Y:S02]  /*fcf0*/  FFMA.FTZ R184, R15, c[0x0][0x2d0], -R166.reuse ;  /* 0x0000b4000fb87a23 */ /* 0x100fe400000108a6 */
[--C-:B------:R-:W-:Y:S02]  /*fd00*/  FFMA.FTZ R169, R169, c[0x0][0x2d0], -R166.reuse ;  /* 0x0000b400a9a97a23 */ /* 0x100fe400000108a6 */
[--C-:B------:R-:W-:Y:S01]  /*fd10*/  FFMA.FTZ R167, R167, c[0x0][0x2d0], -R166.reuse ;  /* 0x0000b400a7a77a23 */ /* 0x100fe200000108a6 */
[----:B-1----:R-:W-:Y:S01]  /*fd20*/  FMNMX.FTZ R5, R4, R5, !PT ;  /* 0x0000000504057209 */ /* 0x002fe20007810000 */
[--C-:B------:R-:W-:Y:S01]  /*fd30*/  FFMA.FTZ R165, R165, c[0x0][0x2d0], -R166.reuse ;  /* 0x0000b400a5a57a23 */ /* 0x100fe200000108a6 */
[----:B------:R-:W-:Y:S01]  /*fd40*/  FSEL R4, R3, RZ, P2 ;  /* 0x000000ff03047208 */ /* 0x000fe20001000000 */
[----:B------:R-:W-:Y:S01]  /*fd50*/  MUFU.EX2 R155, R155 ;  /* 0x0000009b009b7308 */ /* 0x000fe20000000800 */
[--C-:B------:R-:W-:Y:S01]  /*fd60*/  FFMA.FTZ R198, R198, c[0x0][0x2d0], -R166.reuse ;  /* 0x0000b400c6c67a23 */ /* 0x100fe200000108a6 */
[----:B------:R-:W1:Y:S01]  /*fd70*/  SHFL.BFLY PT, R152, R5, 0x1, 0x1f ;  /* 0x0c201f0005987f89 */ /* 0x000e6200000e0000 */
[----:B---3--:R-:W-:Y:S01]  /*fd80*/  F2FP.BF16.PACK_AB R158, R176, R177 ;  /* 0x000000b1b09e723e */ /* 0x008fe200000010ff */
[----:B------:R-:W-:Y:S02]  /*fd90*/  FADD.FTZ R4, -R4, R151 ;  /* 0x0000009704047221 */ /* 0x000fe40000010100 */
[--C-:B------:R-:W-:Y:S02]  /*fda0*/  FFMA.FTZ R199, R199, c[0x0][0x2d0], -R166.reuse ;  /* 0x0000b400c7c77a23 */ /* 0x100fe400000108a6 */
[----:B------:R-:W-:Y:S01]  /*fdb0*/  FMUL.FTZ R151, R4, c[0x0][0x2d0] ;  /* 0x0000b40004977a20 */ /* 0x000fe20000410000 */
[----:B------:R-:W-:Y:S01]  /*fdc0*/  FSEL R4, R0, RZ, P0 ;  /* 0x000000ff00047208 */ /* 0x000fe20000000000 */
[----:B------:R-:W3:Y:S01]  /*fdd0*/  MUFU.EX2 R154, R154 ;  /* 0x0000009a009a7308 */ /* 0x000ee20000000800 */
[----:B------:R-:W-:Y:S02]  /*fde0*/  FFMA.FTZ R243, R243, c[0x0][0x2d0], -R166 ;  /* 0x0000b400f3f37a23 */ /* 0x000fe400000108a6 */
[----:B--2---:R-:W-:Y:S02]  /*fdf0*/  FMUL.FTZ R6, R150, R146 ;  /* 0x0000009296067220 */ /* 0x004fe40000410000 */
[----:B------:R-:W-:Y:S02]  /*fe00*/  FADD.FTZ R4, -R4, R149 ;  /* 0x0000009504047221 */ /* 0x000fe40000010100 */
[----:B------:R-:W-:Y:S02]  /*fe10*/  FMUL.FTZ R7, R150, R147 ;  /* 0x0000009396077220 */ /* 0x000fe40000410000 */
[----:B------:R-:W-:Y:S01]  /*fe20*/  FMUL.FTZ R149, R4, c[0x0][0x2d0] ;  /* 0x0000b40004957a20 */ /* 0x000fe20000410000 */
[----:B------:R-:W2:Y:S01]  /*fe30*/  MUFU.EX2 R151, R151 ;  /* 0x0000009700977308 */ /* 0x000ea20000000800 */
[C---:B------:R-:W-:Y:S02]  /*fe40*/  FMUL.FTZ R18, R150.reuse, R134 ;  /* 0x0000008696127220 */ /* 0x040fe40000410000 */
[C---:B------:R-:W-:Y:S02]  /*fe50*/  FMUL.FTZ R19, R150.reuse, R135 ;  /* 0x0000008796137220 */ /* 0x040fe40000410000 */
[C---:B------:R-:W-:Y:S01]  /*fe60*/  FMUL.FTZ R34, R150.reuse, R118 ;  /* 0x0000007696227220 */ /* 0x040fe20000410000 */
[----:B-1----:R-:W-:Y:S01]  /*fe70*/  FMNMX.FTZ R152, R5, R152, !PT ;  /* 0x0000009805987209 */ /* 0x002fe20007810000 */
[C---:B------:R-:W-:Y:S02]  /*fe80*/  FMUL.FTZ R35, R150.reuse, R119 ;  /* 0x0000007796237220 */ /* 0x040fe40000410000 */
[----:B------:R-:W-:Y:S01]  /*fe90*/  FMUL.FTZ R50, R150, R102 ;  /* 0x0000006696327220 */ /* 0x000fe20000410000 */
[C---:B------:R-:W-:Y:S01]  /*fea0*/  FSETP.NEU.FTZ.AND P0, PT, R152.reuse, -INF , PT ;  /* 0xff8000009800780b */ /* 0x040fe20003f1d000 */
[----:B------:R-:W-:Y:S01]  /*feb0*/  FMUL.FTZ R161, R152, c[0x0][0x2d0] ;  /* 0x0000b40098a17a20 */ /* 0x000fe20000410000 */
[----:B------:R-:W-:Y:S01]  /*fec0*/  MUFU.EX2 R183, R183 ;  /* 0x000000b700b77308 */ /* 0x000fe20000000800 */
[----:B------:R-:W-:Y:S01]  /*fed0*/  FMUL.FTZ R51, R150, R103 ;  /* 0x0000006796337220 */ /* 0x000fe20000410000 */
[----:B------:R-:W-:Y:S01]  /*fee0*/  FSEL R5, R152, RZ, P0 ;  /* 0x000000ff98057208 */ /* 0x000fe20000000000 */
[C---:B------:R-:W-:Y:S01]  /*fef0*/  FMUL.FTZ R54, R150.reuse, R54 ;  /* 0x0000003696367220 */ /* 0x040fe20000410000 */
[----:B------:R-:W-:Y:S01]  /*ff00*/  FSEL R161, R161, RZ, P0 ;  /* 0x000000ffa1a17208 */ /* 0x000fe20000000000 */
[----:B------:R-:W-:Y:S01]  /*ff10*/  FMUL.FTZ R55, R150, R55 ;  /* 0x0000003796377220 */ /* 0x000fe20000410000 */
[----:B---3--:R-:W-:Y:S01]  /*ff20*/  F2FP.BF16.PACK_AB R157, R154, R155 ;  /* 0x0000009b9a9d723e */ /* 0x008fe200000010ff */
[----:B------:R-:W-:Y:S01]  /*ff30*/  FADD.FTZ R5, -R5, R148 ;  /* 0x0000009405057221 */ /* 0x000fe20000010100 */
[----:B------:R-:W-:Y:S01]  /*ff40*/  ISETP.GT.AND P0, PT, R233, UR6, PT ;  /* 0x00000006e9007c0c */ /* 0x000fe2000bf04270 */
[--C-:B------:R-:W-:Y:S01]  /*ff50*/  FFMA.FTZ R187, R12, c[0x0][0x2d0], -R161.reuse ;  /* 0x0000b4000cbb7a23 */ /* 0x100fe200000108a1 */
[----:B------:R-:W1:Y:S01]  /*ff60*/  MUFU.EX2 R182, R182 ;  /* 0x000000b600b67308 */ /* 0x000e620000000800 */
[--C-:B------:R-:W-:Y:S01]  /*ff70*/  FFMA.FTZ R189, R9, c[0x0][0x2d0], -R161.reuse ;  /* 0x0000b40009bd7a23 */ /* 0x100fe200000108a1 */
[----:B------:R-:W-:Y:S01]  /*ff80*/  IADD3 R233, R233, -0x1, RZ ;  /* 0xffffffffe9e97810 */ /* 0x000fe20007ffe0ff */
[--C-:B------:R-:W-:Y:S02]  /*ff90*/  FFMA.FTZ R188, R10, c[0x0][0x2d0], -R161.reuse ;  /* 0x0000b4000abc7a23 */ /* 0x100fe400000108a1 */
[--C-:B------:R-:W-:Y:S02]  /*ffa0*/  FFMA.FTZ R186, R8, c[0x0][0x2d0], -R161.reuse ;  /* 0x0000b40008ba7a23 */ /* 0x100fe400000108a1 */
[----:B------:R-:W-:Y:S02]  /*ffb0*/  FMUL.FTZ R8, R5, c[0x0][0x2d0] ;  /* 0x0000b40005087a20 */ /* 0x000fe40000410000 */
[C---:B--2---:R-:W-:Y:S01]  /*ffc0*/  FMUL.FTZ R4, R151.reuse, R144 ;  /* 0x0000009097047220 */ /* 0x044fe20000410000 */
[----:B------:R-:W2:Y:S01]  /*ffd0*/  MUFU.EX2 R149, R149 ;  /* 0x0000009500957308 */ /* 0x000ea20000000800 */
[C---:B------:R-:W-:Y:S02]  /*ffe0*/  FMUL.FTZ R5, R151.reuse, R145 ;  /* 0x0000009197057220 */ /* 0x040fe40000410000 */
[C---:B------:R-:W-:Y:S02]  /*fff0*/  FMUL.FTZ R16, R151.reuse, R132 ;  /* 0x0000008497107220 */ /* 0x040fe40000410000 */
[C---:B------:R-:W-:Y:S02]  /*10000*/  FMUL.FTZ R17, R151.reuse, R133 ;  /* 0x0000008597117220 */ /* 0x040fe40000410000 */
[----:B------:R-:W-:Y:S01]  /*10010*/  LDSM.16.MT88.4 R132, [R214+0x2080] ;  /* 0x00208000d684783b */ /* 0x000fe20000004200 */
[C---:B------:R-:W-:Y:S02]  /*10020*/  FMUL.FTZ R32, R151.reuse, R116 ;  /* 0x0000007497207220 */ /* 0x040fe40000410000 */
[----:B------:R3:W4:Y:S01]  /*10030*/  MUFU.EX2 R148, R8 ;  /* 0x0000000800947308 */ /* 0x0007220000000800 */
[C---:B------:R-:W-:Y:S02]  /*10040*/  FMUL.FTZ R33, R151.reuse, R117 ;  /* 0x0000007597217220 */ /* 0x040fe40000410000 */
[C---:B------:R-:W-:Y:S01]  /*10050*/  FMUL.FTZ R48, R151.reuse, R100 ;  /* 0x0000006497307220 */ /* 0x040fe20000410000 */
[----:B-1----:R-:W-:Y:S01]  /*10060*/  F2FP.BF16.PACK_AB R159, R182, R183 ;  /* 0x000000b7b69f723e */ /* 0x002fe200000010ff */
[----:B------:R-:W-:Y:S01]  /*10070*/  LDSM.16.MT88.4 R116, [R214+0x2880] ;  /* 0x00288000d674783b */ /* 0x000fe20000004200 */
[C---:B------:R-:W-:Y:S02]  /*10080*/  FMUL.FTZ R49, R151.reuse, R101 ;  /* 0x0000006597317220 */ /* 0x040fe40000410000 */
[----:B------:R-:W-:Y:S02]  /*10090*/  FFMA.FTZ R164, R164, c[0x0][0x2d0], -R161 ;  /* 0x0000b400a4a47a23 */ /* 0x000fe400000108a1 */
[----:B------:R-:W-:Y:S01]  /*100a0*/  MUFU.EX2 R181, R181 ;  /* 0x000000b500b57308 */ /* 0x000fe20000000800 */
[-C--:B------:R-:W-:Y:S01]  /*100b0*/  HMMA.16816.F32.BF16 R4, R156, R20.reuse, R4 ;  /* 0x000000149c04723c */ /* 0x080fe20000041804 */
[----:B------:R-:W-:Y:S01]  /*100c0*/  FMUL.FTZ R52, R151, R52 ;  /* 0x0000003497347220 */ /* 0x000fe20000410000 */
[----:B------:R-:W-:Y:S01]  /*100d0*/  LDSM.16.MT88.4 R100, [R214+0x3080] ;  /* 0x00308000d664783b */ /* 0x000fe20000004200 */
[C---:B--2---:R-:W-:Y:S02]  /*100e0*/  FMUL.FTZ R9, R149.reuse, R141 ;  /* 0x0000008d95097220 */ /* 0x044fe40000410000 */
[C---:B------:R-:W-:Y:S02]  /*100f0*/  FMUL.FTZ R12, R149.reuse, R136 ;  /* 0x00000088950c7220 */ /* 0x040fe40000410000 */
[C---:B------:R-:W-:Y:S02]  /*10100*/  FMUL.FTZ R13, R149.reuse, R137 ;  /* 0x00000089950d7220 */ /* 0x040fe40000410000 */
[----:B------:R-:W1:Y:S03]  /*10110*/  MUFU.EX2 R180, R180 ;  /* 0x000000b400b47308 */ /* 0x000e660000000800 */
[C---:B------:R-:W-:Y:S02]  /*10120*/  FMUL.FTZ R40, R149.reuse, R108 ;  /* 0x0000006c95287220 */ /* 0x040fe40000410000 */
[C---:B---3--:R-:W-:Y:S02]  /*10130*/  FMUL.FTZ R8, R149.reuse, R140 ;  /* 0x0000008c95087220 */ /* 0x048fe40000410000 */
[C---:B----4-:R-:W-:Y:S02]  /*10140*/  FMUL.FTZ R10, R148.reuse, R142 ;  /* 0x0000008e940a7220 */ /* 0x050fe40000410000 */
        /* <DEDUP_REMOVED lines=8> */
[----:B------:R-:W-:Y:S01]  /*101d0*/  LDSM.16.MT88.4 R108, [R214+0x1c80] ;  /* 0x001c8000d66c783b */ /* 0x000fe20000004200 */
[C---:B------:R-:W-:Y:S01]  /*101e0*/  FMUL.FTZ R44, R149.reuse, R104 ;  /* 0x00000068952c7220 */ /* 0x040fe20000410000 */
[----:B-1----:R-:W-:Y:S01]  /*101f0*/  F2FP.BF16.PACK_AB R144, R180, R181 ;  /* 0x000000b5b490723e */ /* 0x002fe200000010ff */
[C---:B------:R-:W-:Y:S02]  /*10200*/  FMUL.FTZ R45, R149.reuse, R105 ;  /* 0x00000069952d7220 */ /* 0x040fe40000410000 */
[C---:B------:R-:W-:Y:S02]  /*10210*/  FMUL.FTZ R46, R148.reuse, R106 ;  /* 0x0000006a942e7220 */ /* 0x040fe40000410000 */
[C---:B------:R-:W-:Y:S02]  /*10220*/  FMUL.FTZ R47, R148.reuse, R107 ;  /* 0x0000006b942f7220 */ /* 0x040fe40000410000 */
[----:B------:R-:W-:Y:S01]  /*10230*/  MUFU.EX2 R189, R189 ;  /* 0x000000bd00bd7308 */ /* 0x000fe20000000800 */
[----:B------:R-:W-:Y:S01]  /*10240*/  LDSM.16.MT88.4 R104, [R212+0x3080] ;  /* 0x00308000d468783b */ /* 0x000fe20000004200 */
[C---:B------:R-:W-:Y:S02]  /*10250*/  FMUL.FTZ R24, R149.reuse, R124 ;  /* 0x0000007c95187220 */ /* 0x040fe40000410000 */
[C---:B------:R-:W-:Y:S02]  /*10260*/  FMUL.FTZ R25, R149.reuse, R125 ;  /* 0x0000007d95197220 */ /* 0x040fe40000410000 */
[C---:B------:R-:W-:Y:S02]  /*10270*/  FMUL.FTZ R26, R148.reuse, R126 ;  /* 0x0000007e941a7220 */ /* 0x040fe40000410000 */
[C---:B------:R-:W-:Y:S02]  /*10280*/  FMUL.FTZ R27, R148.reuse, R127 ;  /* 0x0000007f941b7220 */ /* 0x040fe40000410000 */
[----:B------:R-:W1:Y:S01]  /*10290*/  MUFU.EX2 R188, R188 ;  /* 0x000000bc00bc7308 */ /* 0x000e620000000800 */
[----:B------:R-:W-:Y:S02]  /*102a0*/  FMUL.FTZ R29, R149, R121 ;  /* 0x00000079951d7220 */ /* 0x000fe40000410000 */
[----:B------:R-:W-:Y:S01]  /*102b0*/  FMUL.FTZ R30, R148, R122 ;  /* 0x0000007a941e7220 */ /* 0x000fe20000410000 */
[----:B--2---:R-:W-:Y:S01]  /*102c0*/  F2FP.BF16.PACK_AB R146, R184, R185 ;  /* 0x000000b9b892723e */ /* 0x004fe200000010ff */
[----:B------:R-:W-:Y:S02]  /*102d0*/  FMUL.FTZ R53, R151, R53 ;  /* 0x0000003597357220 */ /* 0x000fe40000410000 */
[C---:B------:R-:W-:Y:S02]  /*102e0*/  FMUL.FTZ R56, R149.reuse, R56 ;  /* 0x0000003895387220 */ /* 0x040fe40000410000 */
[C---:B------:R-:W-:Y:S01]  /*102f0*/  FMUL.FTZ R57, R149.reuse, R57 ;  /* 0x0000003995397220 */ /* 0x040fe20000410000 */
[----:B------:R-:W-:Y:S01]  /*10300*/  MUFU.EX2 R187, R187 ;  /* 0x000000bb00bb7308 */ /* 0x000fe20000000800 */
[C---:B------:R-:W-:Y:S02]  /*10310*/  FMUL.FTZ R58, R148.reuse, R58 ;  /* 0x0000003a943a7220 */ /* 0x040fe40000410000 */
[C---:B------:R-:W-:Y:S02]  /*10320*/  FMUL.FTZ R59, R148.reuse, R59 ;  /* 0x0000003b943b7220 */ /* 0x040fe40000410000 */
[C---:B------:R-:W-:Y:S02]  /*10330*/  FMUL.FTZ R60, R149.reuse, R60 ;  /* 0x0000003c953c7220 */ /* 0x040fe40000410000 */
[----:B------:R-:W-:Y:S02]  /*10340*/  FMUL.FTZ R61, R149, R61 ;  /* 0x0000003d953d7220 */ /* 0x000fe40000410000 */
[C---:B------:R-:W-:Y:S01]  /*10350*/  FMUL.FTZ R62, R148.reuse, R62 ;  /* 0x0000003e943e7220 */ /* 0x040fe20000410000 */
[----:B------:R-:W2:Y:S01]  /*10360*/  MUFU.EX2 R186, R186 ;  /* 0x000000ba00ba7308 */ /* 0x000ea20000000800 */
[----:B------:R-:W-:Y:S02]  /*10370*/  FMUL.FTZ R63, R148, R63 ;  /* 0x0000003f943f7220 */ /* 0x000fe40000410000 */
[C---:B------:R-:W-:Y:S01]  /*10380*/  FMUL.FTZ R64, R151.reuse, R64 ;  /* 0x0000004097407220 */ /* 0x040fe20000410000 */
[----:B-1----:R-:W-:Y:S01]  /*10390*/  F2FP.BF16.PACK_AB R145, R188, R189 ;  /* 0x000000bdbc91723e */ /* 0x002fe200000010ff */
[----:B------:R-:W-:Y:S02]  /*103a0*/  FMUL.FTZ R65, R151, R65 ;  /* 0x0000004197417220 */ /* 0x000fe40000410000 */
[C---:B------:R-:W-:Y:S02]  /*103b0*/  FMUL.FTZ R66, R150.reuse, R66 ;  /* 0x0000004296427220 */ /* 0x040fe40000410000 */
[----:B------:R-:W-:Y:S01]  /*103c0*/  FMUL.FTZ R67, R150, R67 ;  /* 0x0000004396437220 */ /* 0x000fe20000410000 */
[----:B------:R-:W-:Y:S01]  /*103d0*/  MUFU.EX2 R127, R174 ;  /* 0x000000ae007f7308 */ /* 0x000fe20000000800 */
[--C-:B------:R-:W-:Y:S02]  /*103e0*/  FFMA.FTZ R246, R251, c[0x0][0x2d0], -R166.reuse ;  /* 0x0000b400fbf67a23 */ /* 0x100fe400000108a6 */
[--C-:B------:R-:W-:Y:S02]  /*103f0*/  FFMA.FTZ R251, R175, c[0x0][0x2d0], -R173.reuse ;  /* 0x0000b400affb7a23 */ /* 0x100fe400000108ad */
[----:B------:R-:W-:Y:S02]  /*10400*/  FFMA.FTZ R166, R163, c[0x0][0x2d0], -R166 ;  /* 0x0000b400a3a67a23 */ /* 0x000fe400000108a6 */
[--C-:B------:R-:W-:Y:S02]  /*10410*/  FFMA.FTZ R250, R250, c[0x0][0x2d0], -R173.reuse ;  /* 0x0000b400fafa7a23 */ /* 0x100fe400000108ad */
[----:B------:R-:W-:Y:S01]  /*10420*/  FFMA.FTZ R173, R172, c[0x0][0x2d0], -R173 ;  /* 0x0000b400acad7a23 */ /* 0x000fe200000108ad */
[----:B------:R-:W-:Y:S01]  /*10430*/  MUFU.EX2 R121, R170 ;  /* 0x000000aa00797308 */ /* 0x000fe20000000800 */
[--C-:B------:R-:W-:Y:S02]  /*10440*/  FFMA.FTZ R248, R248, c[0x0][0x2d0], -R171.reuse ;  /* 0x0000b400f8f87a23 */ /* 0x100fe400000108ab */
[--C-:B------:R-:W-:Y:S01]  /*10450*/  FFMA.FTZ R244, R244, c[0x0][0x2d0], -R171.reuse ;  /* 0x0000b400f4f47a23 */ /* 0x100fe200000108ab */
[----:B--2---:R-:W-:Y:S01]  /*10460*/  F2FP.BF16.PACK_AB R147, R186, R187 ;  /* 0x000000bbba93723e */ /* 0x004fe200000010ff */
[----:B------:R-:W-:Y:S02]  /*10470*/  FFMA.FTZ R171, R168, c[0x0][0x2d0], -R171 ;  /* 0x0000b400a8ab7a23 */ /* 0x000fe400000108ab */
[C---:B------:R-:W-:Y:S02]  /*10480*/  FMUL.FTZ R28, R149.reuse, R120 ;  /* 0x00000078951c7220 */ /* 0x040fe40000410000 */
[C---:B------:R-:W-:Y:S01]  /*10490*/  FMUL.FTZ R31, R148.reuse, R123 ;  /* 0x0000007b941f7220 */ /* 0x040fe20000410000 */
[----:B------:R1:W-:Y:S01]  /*104a0*/  MUFU.EX2 R136, R173 ;  /* 0x000000ad00887308 */ /* 0x0003e20000000800 */
[C---:B------:R-:W-:Y:S01]  /*104b0*/  HMMA.16816.F32.BF16 R8, R144.reuse, R20, R8 ;  /* 0x000000149008723c */ /* 0x040fe20000041808 */
[C---:B------:R-:W-:Y:S02]  /*104c0*/  FMUL.FTZ R72, R149.reuse, R72 ;  /* 0x0000004895487220 */ /* 0x040fe40000410000 */
[----:B------:R-:W-:Y:S02]  /*104d0*/  FMUL.FTZ R73, R149, R73 ;  /* 0x0000004995497220 */ /* 0x000fe40000410000 */
[C---:B------:R-:W-:Y:S02]  /*104e0*/  FMUL.FTZ R74, R148.reuse, R74 ;  /* 0x0000004a944a7220 */ /* 0x040fe40000410000 */
[C---:B------:R-:W-:Y:S01]  /*104f0*/  FMUL.FTZ R20, R151.reuse, R128 ;  /* 0x0000008097147220 */ /* 0x040fe20000410000 */
[-C--:B------:R-:W-:Y:S01]  /*10500*/  HMMA.16816.F32.BF16 R12, R144, R22.reuse, R12 ;  /* 0x00000016900c723c */ /* 0x080fe2000004180c */
[----:B------:R-:W-:Y:S01]  /*10510*/  FMUL.FTZ R21, R151, R129 ;  /* 0x0000008197157220 */ /* 0x000fe20000410000 */
[----:B------:R-:W-:Y:S02]  /*10520*/  MUFU.EX2 R138, R171 ;  /* 0x000000ab008a7308 */ /* 0x000fe40000000800 */
[C---:B------:R-:W-:Y:S02]  /*10530*/  FMUL.FTZ R75, R148.reuse, R75 ;  /* 0x0000004b944b7220 */ /* 0x040fe40000410000 */
[C---:B------:R-:W-:Y:S02]  /*10540*/  FMUL.FTZ R76, R149.reuse, R76 ;  /* 0x0000004c954c7220 */ /* 0x040fe40000410000 */
[C---:B------:R-:W-:Y:S01]  /*10550*/  HMMA.16816.F32.BF16 R16, R156.reuse, R22, R16 ;  /* 0x000000169c10723c */ /* 0x040fe20000041810 */
[C---:B------:R-:W-:Y:S03]  /*10560*/  FMUL.FTZ R77, R149.reuse, R77 ;  /* 0x0000004d954d7220 */ /* 0x040fe60000410000 */
[----:B------:R2:W-:Y:S01]  /*10570*/  MUFU.EX2 R124, R169 ;  /* 0x000000a9007c7308 */ /* 0x0005e20000000800 */
[----:B------:R-:W-:Y:S02]  /*10580*/  FMUL.FTZ R78, R148, R78 ;  /* 0x0000004e944e7220 */ /* 0x000fe40000410000 */
[C---:B------:R-:W-:Y:S01]  /*10590*/  FMUL.FTZ R22, R150.reuse, R130 ;  /* 0x0000008296167220 */ /* 0x040fe20000410000 */
[----:B-1----:R-:W-:Y:S01]  /*105a0*/  LDSM.16.MT88.4 R172, [R214+0x3880] ;  /* 0x00388000d6ac783b */ /* 0x002fe20000004200 */
[----:B------:R-:W-:Y:S03]  /*105b0*/  FMUL.FTZ R23, R150, R131 ;  /* 0x0000008396177220 */ /* 0x000fe60000410000 */
[C---:B------:R-:W-:Y:S02]  /*105c0*/  FMUL.FTZ R79, R148.reuse, R79 ;  /* 0x0000004f944f7220 */ /* 0x040fe40000410000 */
[----:B------:R-:W-:Y:S01]  /*105d0*/  MUFU.EX2 R126, R167 ;  /* 0x000000a7007e7308 */ /* 0x000fe20000000800 */
[C---:B------:R-:W-:Y:S01]  /*105e0*/  FMUL.FTZ R88, R149.reuse, R88 ;  /* 0x0000005895587220 */ /* 0x040fe20000410000 */
[-C--:B------:R-:W-:Y:S01]  /*105f0*/  HMMA.16816.F32.BF16 R20, R156, R36.reuse, R20 ;  /* 0x000000249c14723c */ /* 0x080fe20000041814 */
[----:B------:R-:W1:Y:S01]  /*10600*/  LDSM.16.MT88.4 R128, [R214+0x2480] ;  /* 0x00248000d680783b */ /* 0x000e620000004200 */
[C---:B------:R-:W-:Y:S02]  /*10610*/  FMUL.FTZ R89, R149.reuse, R89 ;  /* 0x0000005995597220 */ /* 0x040fe40000410000 */
[C---:B------:R-:W-:Y:S02]  /*10620*/  FMUL.FTZ R90, R148.reuse, R90 ;  /* 0x0000005a945a7220 */ /* 0x040fe40000410000 */
[C---:B------:R-:W-:Y:S02]  /*10630*/  FMUL.FTZ R91, R148.reuse, R91 ;  /* 0x0000005b945b7220 */ /* 0x040fe40000410000 */
[C---:B------:R-:W-:Y:S01]  /*10640*/  HMMA.16816.F32.BF16 R24, R144.reuse, R36, R24 ;  /* 0x000000249018723c */ /* 0x040fe20000041818 */
[----:B------:R-:W-:Y:S01]  /*10650*/  MUFU.EX2 R122, R165 ;  /* 0x000000a5007a7308 */ /* 0x000fe20000000800 */
[----:B--2---:R-:W-:Y:S02]  /*10660*/  LDSM.16.MT88.4 R168, [R212+0x2c80] ;  /* 0x002c8000d4a8783b */ /* 0x004fe40000004200 */
[----:B------:R-:W-:Y:S03]  /*10670*/  FMUL.FTZ R92, R149, R92 ;  /* 0x0000005c955c7220 */ /* 0x000fe60000410000 */
[C---:B------:R-:W-:Y:S01]  /*10680*/  FMUL.FTZ R36, R151.reuse, R112 ;  /* 0x0000007097247220 */ /* 0x040fe20000410000 */
[-C--:B------:R-:W-:Y:S01]  /*10690*/  HMMA.16816.F32.BF16 R28, R144, R38.reuse, R28 ;  /* 0x00000026901c723c */ /* 0x080fe2000004181c */
[----:B------:R-:W-:Y:S02]  /*106a0*/  FMUL.FTZ R37, R151, R113 ;  /* 0x0000007197257220 */ /* 0x000fe40000410000 */
[----:B------:R-:W-:Y:S01]  /*106b0*/  MUFU.EX2 R139, R166 ;  /* 0x000000a6008b7308 */ /* 0x000fe20000000800 */
[----:B------:R-:W-:Y:S02]  /*106c0*/  FMUL.FTZ R93, R149, R93 ;  /* 0x0000005d955d7220 */ /* 0x000fe40000410000 */
[C---:B------:R-:W-:Y:S02]  /*106d0*/  FMUL.FTZ R94, R148.reuse, R94 ;  /* 0x0000005e945e7220 */ /* 0x040fe40000410000 */
[C---:B------:R-:W-:Y:S01]  /*106e0*/  HMMA.16816.F32.BF16 R32, R156.reuse, R38, R32 ;  /* 0x000000269c20723c */ /* 0x040fe20000041820 */
[----:B------:R-:W-:Y:S03]  /*106f0*/  FMUL.FTZ R95, R148, R95 ;  /* 0x0000005f945f7220 */ /* 0x000fe60000410000 */
[C---:B------:R-:W-:Y:S01]  /*10700*/  FMUL.FTZ R96, R151.reuse, R96 ;  /* 0x0000006097607220 */ /* 0x040fe20000410000 */
[----:B------:R2:W-:Y:S01]  /*10710*/  MUFU.EX2 R125, R164 ;  /* 0x000000a4007d7308 */ /* 0x0005e20000000800 */
[C---:B------:R-:W-:Y:S02]  /*10720*/  FMUL.FTZ R97, R151.reuse, R97 ;  /* 0x0000006197617220 */ /* 0x040fe40000410000 */
[C---:B------:R-:W-:Y:S04]  /*10730*/  FMUL.FTZ R38, R150.reuse, R114 ;  /* 0x0000007296267220 */ /* 0x040fe80000410000 */
[C---:B------:R-:W-:Y:S02]  /*10740*/  FMUL.FTZ R39, R150.reuse, R115 ;  /* 0x0000007396277220 */ /* 0x040fe40000410000 */
[----:B------:R-:W3:Y:S01]  /*10750*/  LDSM.16.MT88.4 R112, [R212+0x2480] ;  /* 0x00248000d470783b */ /* 0x000ee20000004200 */
[----:B------:R-:W-:Y:S01]  /*10760*/  MUFU.EX2 R190, R190 ;  /* 0x000000be00be7308 */ /* 0x000fe20000000800 */
[C---:B------:R-:W-:Y:S02]  /*10770*/  FMUL.FTZ R98, R150.reuse, R98 ;  /* 0x0000006296627220 */ /* 0x040fe40000410000 */
[C---:B------:R-:W-:Y:S01]  /*10780*/  FMUL.FTZ R99, R150.reuse, R99 ;  /* 0x0000006396637220 */ /* 0x040fe20000410000 */
[-C--:B-1----:R-:W-:Y:S01]  /*10790*/  HMMA.16816.F32.BF16 R36, R156, R128.reuse, R36 ;  /* 0x000000809c24723c */ /* 0x082fe20000041824 */
[C---:B------:R-:W-:Y:S02]  /*107a0*/  FMUL.FTZ R68, R151.reuse, R68 ;  /* 0x0000004497447220 */ /* 0x040fe40000410000 */
[C---:B------:R-:W-:Y:S02]  /*107b0*/  FMUL.FTZ R69, R151.reuse, R69 ;  /* 0x0000004597457220 */ /* 0x040fe40000410000 */
[C---:B------:R-:W-:Y:S01]  /*107c0*/  FMUL.FTZ R70, R150.reuse, R70 ;  /* 0x0000004696467220 */ /* 0x040fe20000410000 */
[----:B------:R-:W1:Y:S01]  /*107d0*/  MUFU.EX2 R191, R191 ;  /* 0x000000bf00bf7308 */ /* 0x000e620000000800 */
[C---:B------:R-:W-:Y:S01]  /*107e0*/  FMUL.FTZ R71, R150.reuse, R71 ;  /* 0x0000004796477220 */ /* 0x040fe20000410000 */
[C---:B------:R-:W-:Y:S01]  /*107f0*/  HMMA.16816.F32.BF16 R40, R144.reuse, R128, R40 ;  /* 0x000000809028723c */ /* 0x040fe20000041828 */
[C---:B------:R-:W-:Y:S01]  /*10800*/  FMUL.FTZ R80, R151.reuse, R80 ;  /* 0x0000005097507220 */ /* 0x040fe20000410000 */
[----:B--2---:R-:W-:Y:S02]  /*10810*/  LDSM.16.MT88.4 R164, [R214+0x2c80] ;  /* 0x002c8000d6a4783b */ /* 0x004fe40000004200 */
[C---:B------:R-:W-:Y:S02]  /*10820*/  FMUL.FTZ R81, R151.reuse, R81 ;  /* 0x0000005197517220 */ /* 0x040fe40000410000 */
[C---:B------:R-:W-:Y:S02]  /*10830*/  FMUL.FTZ R82, R150.reuse, R82 ;  /* 0x0000005296527220 */ /* 0x040fe40000410000 */
[-C--:B------:R-:W-:Y:S01]  /*10840*/  HMMA.16816.F32.BF16 R44, R144, R130.reuse, R44 ;  /* 0x00000082902c723c */ /* 0x080fe2000004182c */
[----:B------:R-:W-:Y:S03]  /*10850*/  MUFU.EX2 R192, R192 ;  /* 0x000000c000c07308 */ /* 0x000fe60000000800 */
[C---:B------:R-:W-:Y:S02]  /*10860*/  FMUL.FTZ R83, R150.reuse, R83 ;  /* 0x0000005396537220 */ /* 0x040fe40000410000 */
[C---:B------:R-:W-:Y:S02]  /*10870*/  FMUL.FTZ R84, R151.reuse, R84 ;  /* 0x0000005497547220 */ /* 0x040fe40000410000 */
[C---:B------:R-:W-:Y:S01]  /*10880*/  HMMA.16816.F32.BF16 R48, R156.reuse, R130, R48 ;  /* 0x000000829c30723c */ /* 0x040fe20000041830 */
[----:B------:R-:W-:Y:S02]  /*10890*/  FMUL.FTZ R85, R151, R85 ;  /* 0x0000005597557220 */ /* 0x000fe40000410000 */
[----:B------:R-:W2:Y:S01]  /*108a0*/  MUFU.EX2 R193, R193 ;  /* 0x000000c100c17308 */ /* 0x000ea20000000800 */
[C---:B------:R-:W-:Y:S02]  /*108b0*/  FMUL.FTZ R86, R150.reuse, R86 ;  /* 0x0000005696567220 */ /* 0x040fe40000410000 */
[----:B------:R-:W-:Y:S02]  /*108c0*/  FMUL.FTZ R87, R150, R87 ;  /* 0x0000005796577220 */ /* 0x000fe40000410000 */
[--C-:B------:R-:W-:Y:S01]  /*108d0*/  FFMA.FTZ R245, R245, c[0x0][0x2d0], -R161.reuse ;  /* 0x0000b400f5f57a23 */ /* 0x100fe200000108a1 */
[-C--:B---3--:R-:W-:Y:S03]  /*108e0*/  HMMA.16816.F32.BF16 R52, R156, R112.reuse, R52 ;  /* 0x000000709c34723c */ /* 0x088fe60000041834 */
[--C-:B------:R-:W-:Y:S01]  /*108f0*/  FFMA.FTZ R252, R252, c[0x0][0x2d0], -R161.reuse ;  /* 0x0000b400fcfc7a23 */ /* 0x100fe200000108a1 */
[----:B------:R-:W-:Y:S01]  /*10900*/  MUFU.EX2 R194, R194 ;  /* 0x000000c200c27308 */ /* 0x000fe20000000800 */
[--C-:B------:R-:W-:Y:S02]  /*10910*/  FFMA.FTZ R249, R249, c[0x0][0x2d0], -R161.reuse ;  /* 0x0000b400f9f97a23 */ /* 0x100fe400000108a1 */
[--C-:B------:R-:W-:Y:S02]  /*10920*/  FFMA.FTZ R247, R247, c[0x0][0x2d0], -R161.reuse ;  /* 0x0000b400f7f77a23 */ /* 0x100fe400000108a1 */
[--C-:B------:R-:W-:Y:S01]  /*10930*/  FFMA.FTZ R162, R162, c[0x0][0x2d0], -R161.reuse ;  /* 0x0000b400a2a27a23 */ /* 0x100fe200000108a1 */
[C---:B------:R-:W-:Y:S02]  /*10940*/  HMMA.16816.F32.BF16 R56, R144.reuse, R112, R56 ;  /* 0x000000709038723c */ /* 0x040fe40000041838 */
[--C-:B------:R-:W-:Y:S02]  /*10950*/  FFMA.FTZ R160, R160, c[0x0][0x2d0], -R161.reuse ;  /* 0x0000b400a0a07a23 */ /* 0x100fe400000108a1 */
[----:B------:R-:W3:Y:S01]  /*10960*/  MUFU.EX2 R195, R195 ;  /* 0x000000c300c37308 */ /* 0x000ee20000000800 */
[----:B------:R-:W-:Y:S02]  /*10970*/  FFMA.FTZ R161, R153, c[0x0][0x2d0], -R161 ;  /* 0x0000b40099a17a23 */ /* 0x000fe400000108a1 */
[----:B------:R-:W-:Y:S01]  /*10980*/  FFMA.FTZ R179, R151, R232, R179 ;  /* 0x000000e897b37223 */ /* 0x000fe200000100b3 */
[-C--:B------:R-:W-:Y:S01]  /*10990*/  HMMA.16816.F32.BF16 R60, R144, R114.reuse, R60 ;  /* 0x00000072903c723c */ /* 0x080fe2000004183c */
[----:B------:R-:W-:Y:S03]  /*109a0*/  MOV R151, R3 ;  /* 0x0000000300977202 */ /* 0x000fe60000000f00 */
[----:B------:R-:W-:Y:S01]  /*109b0*/  FFMA.FTZ R155, R150, R231, R155 ;  /* 0x000000e7969b7223 */ /* 0x000fe2000001009b */
[----:B------:R-:W-:Y:S01]  /*109c0*/  MOV R150, R2 ;  /* 0x0000000200967202 */ /* 0x000fe20000000f00 */
[----:B------:R-:W-:Y:S01]  /*109d0*/  MUFU.EX2 R196, R196 ;  /* 0x000000c400c47308 */ /* 0x000fe20000000800 */
[----:B------:R-:W-:Y:S01]  /*109e0*/  FFMA.FTZ R181, R149, R230, R181 ;  /* 0x000000e695b57223 */ /* 0x000fe200000100b5 */
[C---:B------:R-:W-:Y:S01]  /*109f0*/  HMMA.16816.F32.BF16 R64, R156.reuse, R114, R64 ;  /* 0x000000729c40723c */ /* 0x040fe20000041840 */
[----:B------:R-:W4:Y:S03]  /*10a00*/  LDSM.16.MT88.4 R112, [R212+0x1c80] ;  /* 0x001c8000d470783b */ /* 0x000f260000004200 */
[----:B------:R-:W-:Y:S01]  /*10a10*/  FFMA.FTZ R189, R148, R227, R189 ;  /* 0x000000e394bd7223 */ /* 0x000fe200000100bd */
[----:B------:R-:W-:Y:S01]  /*10a20*/  MOV R149, R0 ;  /* 0x0000000000957202 */ /* 0x000fe20000000f00 */
[----:B------:R-:W-:Y:S01]  /*10a30*/  FADD.FTZ R178, R178, R179 ;  /* 0x000000b3b2b27221 */ /* 0x000fe20000010000 */
[----:B------:R-:W-:Y:S01]  /*10a40*/  MOV R148, R152 ;  /* 0x0000009800947202 */ /* 0x000fe20000000f00 */
[-C--:B------:R-:W-:Y:S01]  /*10a50*/  HMMA.16816.F32.BF16 R68, R156, R100.reuse, R68 ;  /* 0x000000649c44723c */ /* 0x080fe20000041844 */
[----:B------:R-:W5:Y:S03]  /*10a60*/  MUFU.EX2 R197, R197 ;  /* 0x000000c500c57308 */ /* 0x000f660000000800 */
[----:B------:R-:W-:Y:S02]  /*10a70*/  FADD.FTZ R154, R154, R155 ;  /* 0x0000009b9a9a7221 */ /* 0x000fe40000010000 */
[----:B------:R-:W-:Y:S02]  /*10a80*/  FADD.FTZ R180, R180, R181 ;  /* 0x000000b5b4b47221 */ /* 0x000fe40000010000 */
[C---:B------:R-:W-:Y:S01]  /*10a90*/  HMMA.16816.F32.BF16 R72, R144.reuse, R100, R72 ;  /* 0x000000649048723c */ /* 0x040fe20000041848 */
[----:B------:R-:W-:Y:S02]  /*10aa0*/  FADD.FTZ R188, R188, R189 ;  /* 0x000000bdbcbc7221 */ /* 0x000fe40000010000 */
[----:B------:R-:W-:Y:S01]  /*10ab0*/  MUFU.EX2 R198, R198 ;  /* 0x000000c600c67308 */ /* 0x000fe20000000800 */
[----:B------:R-:W-:Y:S02]  /*10ac0*/  FADD.FTZ R177, R177, R178 ;  /* 0x000000b2b1b17221 */ /* 0x000fe40000010000 */
[----:B------:R-:W-:Y:S01]  /*10ad0*/  FADD.FTZ R183, R183, R154 ;  /* 0x0000009ab7b77221 */ /* 0x000fe20000010000 */
[----:B-1----:R-:W-:Y:S01]  /*10ae0*/  F2FP.BF16.PACK_AB R100, R191, R190 ;  /* 0x000000bebf64723e */ /* 0x002fe200000010ff */
[-C--:B------:R-:W-:Y:S01]  /*10af0*/  HMMA.16816.F32.BF16 R76, R144, R102.reuse, R76 ;  /* 0x00000066904c723c */ /* 0x080fe2000004184c */
[----:B--2---:R-:W-:Y:S03]  /*10b00*/  F2FP.BF16.PACK_AB R101, R193, R192 ;  /* 0x000000c0c165723e */ /* 0x004fe600000010ff */
[----:B------:R-:W-:Y:S01]  /*10b10*/  FADD.FTZ R185, R185, R180 ;  /* 0x000000b4b9b97221 */ /* 0x000fe20000010000 */
[----:B------:R-:W1:Y:S01]  /*10b20*/  MUFU.EX2 R199, R199 ;  /* 0x000000c700c77308 */ /* 0x000e620000000800 */
[----:B------:R-:W-:Y:S02]  /*10b30*/  FADD.FTZ R187, R187, R188 ;  /* 0x000000bcbbbb7221 */ /* 0x000fe40000010000 */
[C---:B------:R-:W-:Y:S01]  /*10b40*/  HMMA.16816.F32.BF16 R80, R156.reuse, R102, R80 ;  /* 0x000000669c50723c */ /* 0x040fe20000041850 */
[----:B------:R-:W-:Y:S03]  /*10b50*/  FADD.FTZ R177, R176, R177 ;  /* 0x000000b1b0b17221 */ /* 0x000fe60000010000 */
[----:B------:R-:W-:Y:S02]  /*10b60*/  FADD.FTZ R183, R182, R183 ;  /* 0x000000b7b6b77221 */ /* 0x000fe40000010000 */
[----:B------:R-:W-:Y:S01]  /*10b70*/  FADD.FTZ R185, R184, R185 ;  /* 0x000000b9b8b97221 */ /* 0x000fe20000010000 */
[----:B---3--:R-:W-:Y:S01]  /*10b80*/  F2FP.BF16.PACK_AB R102, R195, R194 ;  /* 0x000000c2c366723e */ /* 0x008fe200000010ff */
[-C--:B------:R-:W-:Y:S01]  /*10b90*/  HMMA.16816.F32.BF16 R84, R156, R104.reuse, R84 ;  /* 0x000000689c54723c */ /* 0x080fe20000041854 */
[----:B-----5:R-:W-:Y:S01]  /*10ba0*/  F2FP.BF16.PACK_AB R103, R197, R196 ;  /* 0x000000c4c567723e */ /* 0x020fe200000010ff */
[----:B------:R-:W-:Y:S02]  /*10bb0*/  MUFU.EX2 R243, R243 ;  /* 0x000000f300f37308 */ /* 0x000fe40000000800 */
[----:B------:R-:W-:Y:S02]  /*10bc0*/  FADD.FTZ R186, R186, R187 ;  /* 0x000000bbbaba7221 */ /* 0x000fe40000010000 */
[----:B------:R-:W-:Y:S02]  /*10bd0*/  FADD.FTZ R190, R190, R177 ;  /* 0x000000b1bebe7221 */ /* 0x000fe40000010000 */
[C---:B------:R-:W-:Y:S01]  /*10be0*/  HMMA.16816.F32.BF16 R88, R144.reuse, R104, R88 ;  /* 0x000000689058723c */ /* 0x040fe20000041858 */
[----:B------:R-:W-:Y:S03]  /*10bf0*/  FADD.FTZ R192, R192, R183 ;  /* 0x000000b7c0c07221 */ /* 0x000fe60000010000 */
[----:B------:R-:W2:Y:S01]  /*10c00*/  MUFU.EX2 R246, R246 ;  /* 0x000000f600f67308 */ /* 0x000ea20000000800 */
[----:B------:R-:W-:Y:S02]  /*10c10*/  FADD.FTZ R191, R191, R190 ;  /* 0x000000bebfbf7221 */ /* 0x000fe40000010000 */
[----:B-1----:R-:W-:Y:S01]  /*10c20*/  F2FP.BF16.PACK_AB R104, R199, R198 ;  /* 0x000000c6c768723e */ /* 0x002fe200000010ff */
[-C--:B------:R-:W-:Y:S01]  /*10c30*/  HMMA.16816.F32.BF16 R92, R144, R106.reuse, R92 ;  /* 0x0000006a905c723c */ /* 0x080fe2000004185c */
[----:B------:R-:W-:Y:S03]  /*10c40*/  FADD.FTZ R198, R198, R185 ;  /* 0x000000b9c6c67221 */ /* 0x000fe60000010000 */
[----:B------:R-:W-:Y:S02]  /*10c50*/  FADD.FTZ R193, R193, R192 ;  /* 0x000000c0c1c17221 */ /* 0x000fe40000010000 */
[----:B------:R-:W-:Y:S01]  /*10c60*/  MUFU.EX2 R245, R245 ;  /* 0x000000f500f57308 */ /* 0x000fe20000000800 */
[----:B------:R-:W-:Y:S01]  /*10c70*/  FADD.FTZ R198, R199, R198 ;  /* 0x000000c6c7c67221 */ /* 0x000fe20000010000 */
[----:B------:R-:W-:Y:S01]  /*10c80*/  HMMA.16816.F32.BF16 R96, R156, R106, R96 ;  /* 0x0000006a9c60723c */ /* 0x000fe20000041860 */
[----:B------:R-:W-:Y:S03]  /*10c90*/  FADD.FTZ R194, R194, R191 ;  /* 0x000000bfc2c27221 */ /* 0x000fe60000010000 */
[----:B------:R-:W-:Y:S02]  /*10ca0*/  FADD.FTZ R196, R196, R193 ;  /* 0x000000c1c4c47221 */ /* 0x000fe40000010000 */
[----:B------:R-:W-:Y:S01]  /*10cb0*/  FADD.FTZ R194, R195, R194 ;  /* 0x000000c2c3c27221 */ /* 0x000fe20000010000 */
[----:B------:R-:W-:Y:S01]  /*10cc0*/  F2FP.BF16.PACK_AB R158, R136, R127 ;  /* 0x0000007f889e723e */ /* 0x000fe200000010ff */
[-C--:B------:R-:W-:Y:S01]  /*10cd0*/  HMMA.16816.F32.BF16 R4, R100, R108.reuse, R4 ;  /* 0x0000006c6404723c */ /* 0x080fe20000041804 */
[----:B------:R-:W1:Y:S03]  /*10ce0*/  MUFU.EX2 R252, R252 ;  /* 0x000000fc00fc7308 */ /* 0x000e660000000800 */
[----:B--2---:R-:W-:Y:S01]  /*10cf0*/  F2FP.BF16.PACK_AB R106, R246, R243 ;  /* 0x000000f3f66a723e */ /* 0x004fe200000010ff */
[----:B------:R-:W-:Y:S01]  /*10d00*/  FADD.FTZ R243, R243, R198 ;  /* 0x000000c6f3f37221 */ /* 0x000fe20000010000 */
[----:B------:R-:W-:Y:S01]  /*10d10*/  F2FP.BF16.PACK_AB R159, R138, R121 ;  /* 0x000000798a9f723e */ /* 0x000fe200000010ff */
[----:B------:R-:W-:Y:S02]  /*10d20*/  FADD.FTZ R197, R197, R196 ;  /* 0x000000c4c5c57221 */ /* 0x000fe40000010000 */
[----:B------:R-:W-:Y:S02]  /*10d30*/  FADD.FTZ R243, R246, R243 ;  /* 0x000000f3f6f37221 */ /* 0x000fe40000010000 */
[----:B------:R-:W2:Y:S10]  /*10d40*/  MUFU.EX2 R249, R249 ;  /* 0x000000f900f97308 */ /* 0x000eb40000000800 */
        /* <DEDUP_REMOVED lines=100> */
.L_x_206:
[----:B------:R-:W1:Y:S01]  /*11390*/  SHFL.BFLY PT, R9, R232, 0x2, 0x1f ;  /* 0x0c401f00e8097f89 */ /* 0x000e6200000e0000 */
[----:B------:R-:W-:-:S02]  /*113a0*/  MOV R12, 0xff800000 ;  /* 0xff800000000c7802 */ /* 0x000fc40000000f00 */
[----:B------:R-:W-:Y:S01]  /*113b0*/  MOV R13, 0xff800000 ;  /* 0xff800000000d7802 */ /* 0x000fe20000000f00 */
[----:B------:R-:W2:Y:S01]  /*113c0*/  SHFL.BFLY PT, R8, R231, 0x2, 0x1f ;  /* 0x0c401f00e7087f89 */ /* 0x000ea200000e0000 */
[----:B------:R-:W-:Y:S02]  /*113d0*/  MOV R14, 0xff800000 ;  /* 0xff800000000e7802 */ /* 0x000fe40000000f00 */
[----:B------:R-:W-:Y:S01]  /*113e0*/  PLOP3.LUT P4, PT, PT, PT, PT, 0x8, 0x0 ;  /* 0x000000000000781c */ /* 0x000fe20003f8e170 */
[----:B------:R-:W3:Y:S04]  /*113f0*/  SHFL.BFLY PT, R11, R230, 0x2, 0x1f ;  /* 0x0c401f00e60b7f89 */ /* 0x000ee800000e0000 */
[----:B------:R-:W4:Y:S01]  /*11400*/  SHFL.BFLY PT, R10, R227, 0x2, 0x1f ;  /* 0x0c401f00e30a7f89 */ /* 0x000f2200000e0000 */
        /* <DEDUP_REMOVED lines=14> */
[----:B------:R-:W-:Y:S01]  /*114f0*/  FSETP.NE.FTZ.AND P2, PT, R7, RZ, PT ;  /* 0x000000ff0700720b */ /* 0x000fe20003f55000 */
[----:B----4-:R-:W-:-:S03]  /*11500*/  FADD.FTZ R5, R10, R5 ;  /* 0x000000050a057221 */ /* 0x010fc60000010000 */
[----:B------:R-:W-:Y:S01]  /*11510*/  FSETP.NE.FTZ.AND P1, PT, R6, RZ, PT ;  /* 0x000000ff0600720b */ /* 0x000fe20003f35000 */
[----:B------:R-:W-:Y:S01]  /*11520*/  CS2R R10, SRZ ;  /* 0x00000000000a7805 */ /* 0x000fe2000001ff00 */
[----:B------:R-:W-:-:S03]  /*11530*/  FSETP.NE.FTZ.AND P0, PT, R5, RZ, PT ;  /* 0x000000ff0500720b */ /* 0x000fc60003f15000 */
[----:B------:R-:W1:Y:S01]  /*11540*/  @P3 MUFU.RCP R9, R4 ;  /* 0x0000000400093308 */ /* 0x000e620000001000 */
[----:B------:R-:W-:-:S03]  /*11550*/  @P3 MOV R18, 0x3f317218 ;  /* 0x3f31721800123802 */ /* 0x000fc60000000f00 */
[----:B------:R-:W-:Y:S02]  /*11560*/  @P2 MOV R17, 0x3f317218 ;  /* 0x3f31721800112802 */ /* 0x000fe40000000f00 */
[----:B------:R-:W-:Y:S02]  /*11570*/  @P3 FMUL.FTZ R18, R18, c[0x0][0x2d0] ;  /* 0x0000b40012123a20 */ /* 0x000fe40000410000 */
[----:B------:R-:W2:Y:S01]  /*11580*/  @P2 MUFU.RCP R8, R7 ;  /* 0x0000000700082308 */ /* 0x000ea20000001000 */
[----:B------:R-:W-:Y:S01]  /*11590*/  @P1 MOV R16, 0x3f317218 ;  /* 0x3f31721800101802 */ /* 0x000fe20000000f00 */
[----:B------:R-:W-:Y:S01]  /*115a0*/  @P2 FMUL.FTZ R17, R17, c[0x0][0x2d0] ;  /* 0x0000b40011112a20 */ /* 0x000fe20000410000 */
[----:B------:R-:W-:-:S03]  /*115b0*/  @P0 MOV R15, 0x3f317218 ;  /* 0x3f317218000f0802 */ /* 0x000fc60000000f00 */
[----:B------:R-:W-:Y:S02]  /*115c0*/  @P1 FMUL.FTZ R16, R16, c[0x0][0x2d0] ;  /* 0x0000b40010101a20 */ /* 0x000fe40000410000 */
[----:B------:R-:W-:Y:S01]  /*115d0*/  @P1 MUFU.RCP R10, R6 ;  /* 0x00000006000a1308 */ /* 0x000fe20000001000 */
[----:B------:R-:W-:Y:S02]  /*115e0*/  @P0 FMUL.FTZ R15, R15, c[0x0][0x2d0] ;  /* 0x0000b4000f0f0a20 */ /* 0x000fe40000410000 */
[C---:B-1----:R-:W-:Y:S02]  /*115f0*/  FMUL.FTZ R144, R9.reuse, R144 ;  /* 0x0000009009907220 */ /* 0x042fe40000410000 */
[C---:B------:R-:W-:Y:S02]  /*11600*/  FMUL.FTZ R145, R9.reuse, R145 ;  /* 0x0000009109917220 */ /* 0x040fe40000410000 */
[----:B------:R-:W-:Y:S01]  /*11610*/  FMUL.FTZ R132, R9, R132 ;  /* 0x0000008409847220 */ /* 0x000fe20000410000 */
[----:B------:R-:W-:Y:S01]  /*11620*/  @P0 MUFU.RCP R11, R5 ;  /* 0x00000005000b0308 */ /* 0x000fe20000001000 */
[----:B--2---:R-:W-:-:S02]  /*11630*/  FMUL.FTZ R146, R8, R146 ;  /* 0x0000009208927220 */ /* 0x004fc40000410000 */
[C---:B------:R-:W-:Y:S02]  /*11640*/  FMUL.FTZ R147, R8.reuse, R147 ;  /* 0x0000009308937220 */ /* 0x040fe40000410000 */
[C---:B------:R-:W-:Y:S02]  /*11650*/  FMUL.FTZ R134, R8.reuse, R134 ;  /* 0x0000008608867220 */ /* 0x040fe40000410000 */
[C---:B------:R-:W-:Y:S01]  /*11660*/  FMUL.FTZ R135, R8.reuse, R135 ;  /* 0x0000008708877220 */ /* 0x040fe20000410000 */
[----:B------:R-:W1:Y:S01]  /*11670*/  @P3 MUFU.LG2 R4, R4 ;  /* 0x0000000400043308 */ /* 0x000e620000000c00 */
[C---:B------:R-:W-:Y:S02]  /*11680*/  FMUL.FTZ R130, R8.reuse, R130 ;  /* 0x0000008208827220 */ /* 0x040fe40000410000 */
[C---:B------:R-:W-:Y:S02]  /*11690*/  FMUL.FTZ R131, R8.reuse, R131 ;  /* 0x0000008308837220 */ /* 0x040fe40000410000 */
[----:B------:R-:W-:-:S02]  /*116a0*/  FMUL.FTZ R118, R8, R118 ;  /* 0x0000007608767220 */ /* 0x000fc40000410000 */
[C---:B------:R-:W-:Y:S01]  /*116b0*/  FMUL.FTZ R119, R8.reuse, R119 ;  /* 0x0000007708777220 */ /* 0x040fe20000410000 */
[----:B------:R-:W2:Y:S01]  /*116c0*/  @P2 MUFU.LG2 R7, R7 ;  /* 0x0000000700072308 */ /* 0x000ea20000000c00 */
[C---:B------:R-:W-:Y:S02]  /*116d0*/  FMUL.FTZ R114, R8.reuse, R114 ;  /* 0x0000007208727220 */ /* 0x040fe40000410000 */
[C---:B------:R-:W-:Y:S02]  /*116e0*/  FMUL.FTZ R115, R8.reuse, R115 ;  /* 0x0000007308737220 */ /* 0x040fe40000410000 */
[C---:B------:R-:W-:Y:S02]  /*116f0*/  FMUL.FTZ R102, R8.reuse, R102 ;  /* 0x0000006608667220 */ /* 0x040fe40000410000 */
[----:B------:R-:W-:Y:S01]  /*11700*/  FMUL.FTZ R103, R8, R103 ;  /* 0x0000006708677220 */ /* 0x000fe20000410000 */
[----:B------:R-:W3:Y:S01]  /*11710*/  @P1 MUFU.LG2 R6, R6 ;  /* 0x0000000600061308 */ /* 0x000ee20000000c00 */
[----:B-1----:R-:W-:-:S02]  /*11720*/  @P3 FMUL.FTZ R4, R4, 0.69314718246459960938 ;  /* 0x3f31721804043820 */ /* 0x002fc40000410000 */
[C---:B------:R-:W-:Y:S02]  /*11730*/  FMUL.FTZ R54, R8.reuse, R54 ;  /* 0x0000003608367220 */ /* 0x040fe40000410000 */
[C---:B------:R-:W-:Y:S02]  /*11740*/  FMUL.FTZ R55, R8.reuse, R55 ;  /* 0x0000003708377220 */ /* 0x040fe40000410000 */
[C---:B------:R-:W-:Y:S01]  /*11750*/  FMUL.FTZ R66, R8.reuse, R66 ;  /* 0x0000004208427220 */ /* 0x040fe20000410000 */
[----:B------:R-:W1:Y:S01]  /*11760*/  @P0 MUFU.LG2 R5, R5 ;  /* 0x0000000500050308 */ /* 0x000e620000000c00 */
[----:B--2---:R-:W-:Y:S02]  /*11770*/  @P2 FMUL.FTZ R7, R7, 0.69314718246459960938 ;  /* 0x3f31721807072820 */ /* 0x004fe40000410000 */
[C---:B------:R-:W-:Y:S02]  /*11780*/  FMUL.FTZ R67, R8.reuse, R67 ;  /* 0x0000004308437220 */ /* 0x040fe40000410000 */
[----:B------:R-:W-:-:S02]  /*11790*/  FMUL.FTZ R70, R8, R70 ;  /* 0x0000004608467220 */ /* 0x000fc40000410000 */
[----:B------:R-:W-:Y:S02]  /*117a0*/  FMUL.FTZ R71, R8, R71 ;  /* 0x0000004708477220 */ /* 0x000fe40000410000 */
[----:B---3--:R-:W-:Y:S02]  /*117b0*/  @P1 FMUL.FTZ R19, R6, 0.69314718246459960938 ;  /* 0x3f31721806131820 */ /* 0x008fe40000410000 */
[C---:B------:R-:W-:Y:S02]  /*117c0*/  FMUL.FTZ R82, R8.reuse, R82 ;  /* 0x0000005208527220 */ /* 0x040fe40000410000 */
[C---:B------:R-:W-:Y:S02]  /*117d0*/  FMUL.FTZ R83, R8.reuse, R83 ;  /* 0x0000005308537220 */ /* 0x040fe40000410000 */
[----:B------:R-:W-:Y:S02]  /*117e0*/  FMUL.FTZ R86, R8, R86 ;  /* 0x0000005608567220 */ /* 0x000fe40000410000 */
[----:B-1----:R-:W-:-:S02]  /*117f0*/  @P0 FMUL.FTZ R5, R5, 0.69314718246459960938 ;  /* 0x3f31721805050820 */ /* 0x002fc40000410000 */
[C---:B------:R-:W-:Y:S02]  /*11800*/  FMUL.FTZ R87, R8.reuse, R87 ;  /* 0x0000005708577220 */ /* 0x040fe40000410000 */
[C---:B------:R-:W-:Y:S02]  /*11810*/  FMUL.FTZ R98, R8.reuse, R98 ;  /* 0x0000006208627220 */ /* 0x040fe40000410000 */
[----:B------:R-:W-:Y:S02]  /*11820*/  FMUL.FTZ R99, R8, R99 ;  /* 0x0000006308637220 */ /* 0x000fe40000410000 */
        /* <DEDUP_REMOVED lines=24> */
[----:B------:R-:W-:Y:S01]  /*119b0*/  MOV R10, 0xff800000 ;  /* 0xff800000000a7802 */ /* 0x000fe20000000f00 */
        /* <DEDUP_REMOVED lines=19> */
[----:B------:R-:W-:Y:S02]  /*11af0*/  FMUL.FTZ R96, R9, R96 ;  /* 0x0000006009607220 */ /* 0x000fe40000410000 */
        /* <DEDUP_REMOVED lines=22> */
[----:B------:R-:W-:Y:S02]  /*11c60*/  FMUL.FTZ R94, R11, R94 ;  /* 0x0000005e0b5e7220 */ /* 0x000fe40000410000 */
[----:B------:R-:W-:Y:S02]  /*11c70*/  FMUL.FTZ R9, R9, R97 ;  /* 0x0000006109097220 */ /* 0x000fe40000410000 */
[----:B------:R-:W-:-:S02]  /*11c80*/  FMUL.FTZ R11, R11, R95 ;  /* 0x0000005f0b0b7220 */ /* 0x000fc40000410000 */
[----:B------:R-:W-:Y:S02]  /*11c90*/  @P3 FFMA.FTZ R10, R18, R3, R4 ;  /* 0x00000003120a3223 */ /* 0x000fe40000010004 */
[----:B------:R-:W-:Y:S02]  /*11ca0*/  @P2 FFMA.FTZ R12, R17, R2, R7 ;  /* 0x00000002110c2223 */ /* 0x000fe40000010007 */
[----:B------:R-:W-:Y:S02]  /*11cb0*/  @P1 FFMA.FTZ R13, R16, R0, R19 ;  /* 0x00000000100d1223 */ /* 0x000fe40000010013 */
[----:B------:R-:W-:Y:S02]  /*11cc0*/  @P0 FFMA.FTZ R14, R15, R152, R5 ;  /* 0x000000980f0e0223 */ /* 0x000fe40000010005 */
.L_x_158:
[----:B------:R-:W-:Y:S05]  /*11cd0*/  @P4 BRA `(.L_x_225) ;  /* 0x000015d000004947 */ /* 0x000fea0003800000 */
[----:B------:R-:W1:Y:S01]  /*11ce0*/  S2R R0, SR_CTAID.Y ;  /* 0x0000000000007919 */ /* 0x000e620000002600 */
[----:B------:R-:W-:Y:S01]  /*11cf0*/  F2FP.BF16.PACK_AB R144, R145, R144 ;  /* 0x000000909190723e */ /* 0x000fe200000010ff */
[----:B------:R-:W-:Y:S01]  /*11d00*/  BSSY B0, `(.L_x_226) ;  /* 0x0000112000007945 */ /* 0x000fe20003800000 */
[----:B------:R-:W-:Y:S01]  /*11d10*/  F2FP.BF16.PACK_AB R146, R147, R146 ;  /* 0x000000929392723e */ /* 0x000fe200000010ff */
[----:B------:R-:W2:Y:S01]  /*11d20*/  S2R R2, SR_TID.X ;  /* 0x0000000000027919 */ /* 0x000ea20000002100 */
[----:B------:R-:W-:-:S02]  /*11d30*/  F2FP.BF16.PACK_AB R132, R133, R132 ;  /* 0x000000848584723e */ /* 0x000fc400000010ff */
[----:B------:R-:W-:Y:S01]  /*11d40*/  F2FP.BF16.PACK_AB R134, R135, R134 ;  /* 0x000000868786723e */ /* 0x000fe200000010ff */
[----:B------:R-:W3:Y:S01]  /*11d50*/  S2R R3, SR_CTAID.Z ;  /* 0x0000000000037919 */ /* 0x000ee20000002700 */
[----:B------:R-:W-:Y:S02]  /*11d60*/  F2FP.BF16.PACK_AB R140, R141, R140 ;  /* 0x0000008c8d8c723e */ /* 0x000fe400000010ff */
[----:B------:R-:W-:Y:S01]  /*11d70*/  F2FP.BF16.PACK_AB R142, R143, R142 ;  /* 0x0000008e8f8e723e */ /* 0x000fe200000010ff */
[----:B------:R-:W-:Y:S01]  /*11d80*/  BAR.SYNC.DEFER_BLOCKING 0x1, 0x80 ;  /* 0x0042000000007b1d */ /* 0x000fe20000010000 */
[----:B------:R-:W-:Y:S02]  /*11d90*/  F2FP.BF16.PACK_AB R136, R137, R136 ;  /* 0x000000888988723e */ /* 0x000fe400000010ff */
[----:B------:R-:W-:Y:S02]  /*11da0*/  F2FP.BF16.PACK_AB R138, R139, R138 ;  /* 0x0000008a8b8a723e */ /* 0x000fe400000010ff */
[----:B------:R-:W-:-:S02]  /*11db0*/  F2FP.BF16.PACK_AB R128, R129, R128 ;  /* 0x000000808180723e */ /* 0x000fc400000010ff */
[----:B------:R-:W-:Y:S02]  /*11dc0*/  F2FP.BF16.PACK_AB R130, R131, R130 ;  /* 0x000000828382723e */ /* 0x000fe400000010ff */
[----:B------:R-:W-:Y:S02]  /*11dd0*/  F2FP.BF16.PACK_AB R116, R117, R116 ;  /* 0x000000747574723e */ /* 0x000fe400000010ff */
[----:B------:R-:W-:Y:S01]  /*11de0*/  F2FP.BF16.PACK_AB R118, R119, R118 ;  /* 0x000000767776723e */ /* 0x000fe200000010ff */
[C---:B-1----:R-:W-:Y:S01]  /*11df0*/  IMAD.WIDE.U32 R24, R0.reuse, c[0x0][0x490], RZ ;  /* 0x0001240000187a25 */ /* 0x042fe200078e00ff */
[----:B------:R-:W-:Y:S02]  /*11e00*/  SHF.R.S32.HI R4, RZ, 0x1f, R0 ;  /* 0x0000001fff047819 */ /* 0x000fe40000011400 */
[----:B------:R-:W-:Y:S01]  /*11e10*/  F2FP.BF16.PACK_AB R124, R125, R124 ;  /* 0x0000007c7d7c723e */ /* 0x000fe200000010ff */
[----:B------:R-:W-:Y:S01]  /*11e20*/  IMAD.WIDE.U32 R16, R0, c[0x0][0x3e8], RZ ;  /* 0x0000fa0000107a25 */ /* 0x000fe200078e00ff */
[----:B--2---:R-:W-:-:S02]  /*11e30*/  SHF.R.S32.HI R19, RZ, 0x1f, R2 ;  /* 0x0000001fff137819 */ /* 0x004fc40000011402 */
[----:B------:R-:W-:Y:S01]  /*11e40*/  F2FP.BF16.PACK_AB R126, R127, R126 ;  /* 0x0000007e7f7e723e */ /* 0x000fe200000010ff */
[C---:B------:R-:W-:Y:S01]  /*11e50*/  IMAD R5, R4.reuse, c[0x0][0x3e8], RZ ;  /* 0x0000fa0004057a24 */ /* 0x040fe200078e02ff */
[CC--:B------:R-:W-:Y:S01]  /*11e60*/  LEA.HI R7, R19.reuse, R2.reuse, RZ, 0x5 ;  /* 0x0000000213077211 */ /* 0x0c0fe200078f28ff */
[----:B------:R-:W-:Y:S01]  /*11e70*/  IMAD R21, R4, c[0x0][0x490], RZ ;  /* 0x0001240004157a24 */ /* 0x000fe200078e02ff */
[-C--:B------:R-:W-:Y:S01]  /*11e80*/  LEA.HI R20, R19, R2.reuse, RZ, 0x2 ;  /* 0x0000000213147211 */ /* 0x080fe200078f10ff */
[C---:B------:R-:W-:Y:S01]  /*11e90*/  IMAD R26, R0.reuse, c[0x0][0x3ec], R5 ;  /* 0x0000fb00001a7a24 */ /* 0x040fe200078e0205 */
[----:B------:R-:W-:Y:S01]  /*11ea0*/  LOP3.LUT R5, R7, 0xffffffe0, RZ, 0xc0, !PT ;  /* 0xffffffe007057812 */ /* 0x000fe200078ec0ff */
[----:B------:R-:W-:Y:S01]  /*11eb0*/  IMAD R21, R0, c[0x0][0x494], R21 ;  /* 0x0001250000157a24 */ /* 0x000fe200078e0215 */
[----:B------:R-:W-:Y:S01]  /*11ec0*/  LOP3.LUT R15, R20, 0xfffffffc, RZ, 0xc0, !PT ;  /* 0xfffffffc140f7812 */ /* 0x000fe200078ec0ff */
[----:B------:R-:W-:Y:S01]  /*11ed0*/  IMAD.IADD R27, R17, 0x1, R26 ;  /* 0x00000001111b7824 */ /* 0x000fe200078e021a */
[----:B------:R-:W-:Y:S01]  /*11ee0*/  LEA.HI R0, R19, R2, RZ, 0x3 ;  /* 0x0000000213007211 */ /* 0x000fe200078f18ff */
[C---:B------:R-:W-:Y:S01]  /*11ef0*/  IMAD.IADD R5, R2.reuse, 0x1, -R5 ;  /* 0x0000000102057824 */ /* 0x040fe200078e0a05 */
[----:B---3--:R-:W-:Y:S01]  /*11f00*/  SHF.R.S32.HI R18, RZ, 0x1f, R3 ;  /* 0x0000001fff127819 */ /* 0x008fe20000011403 */
[----:B------:R-:W-:Y:S01]  /*11f10*/  IMAD.IADD R4, R2, 0x1, -R15 ;  /* 0x0000000102047824 */ /* 0x000fe200078e0a0f */
[----:B------:R-:W-:Y:S01]  /*11f20*/  SHF.R.S32.HI R15, RZ, 0x2, R20 ;  /* 0x00000002ff0f7819 */ /* 0x000fe20000011414 */
[----:B------:R-:W-:Y:S01]  /*11f30*/  IMAD.SHL.U32 R0, R0, 0x8, RZ ;  /* 0x0000000800007824 */ /* 0x000fe200078e00ff */
[----:B------:R-:W-:Y:S01]  /*11f40*/  SHF.R.S32.HI R2, RZ, 0x1f, R5 ;  /* 0x0000001fff027819 */ /* 0x000fe20000011405 */
[----:B------:R-:W-:Y:S01]  /*11f50*/  IMAD.MOV.U32 R26, RZ, RZ, R16 ;  /* 0x000000ffff1a7224 */ /* 0x000fe200078e0010 */
[----:B------:R-:W-:Y:S01]  /*11f60*/  LOP3.LUT P3, RZ, R5, 0x3, RZ, 0xc0, !PT ;  /* 0x0000000305ff7812 */ /* 0x000fe2000786c0ff */
[----:B------:R-:W-:Y:S01]  /*11f70*/  IMAD R6, R18, c[0x0][0x498], RZ ;  /* 0x0001260012067a24 */ /* 0x000fe200078e02ff */
[----:B------:R-:W-:Y:S01]  /*11f80*/  LEA.HI R2, R2, R5, RZ, 0x2 ;  /* 0x0000000502027211 */ /* 0x000fe200078f10ff */
[----:B------:R-:W-:Y:S01]  /*11f90*/  IMAD R18, R18, c[0x0][0x3f0], RZ ;  /* 0x0000fc0012127a24 */ /* 0x000fe200078e02ff */
[----:B------:R-:W-:Y:S01]  /*11fa0*/  LOP3.LUT R5, R0, 0xc0, RZ, 0xc0, !PT ;  /* 0x000000c000057812 */ /* 0x000fe200078ec0ff */
[----:B------:R-:W-:Y:S01]  /*11fb0*/  IMAD.SHL.U32 R0, R4, 0x8, RZ ;  /* 0x0000000804007824 */ /* 0x000fe200078e00ff */
[----:B------:R-:W-:Y:S01]  /*11fc0*/  SHF.R.S32.HI R22, RZ, 0x1f, R7 ;  /* 0x0000001fff167819 */ /* 0x000fe20000011407 */
[----:B------:R-:W-:Y:S01]  /*11fd0*/  IMAD.IADD R25, R25, 0x1, R21 ;  /* 0x0000000119197824 */ /* 0x000fe200078e0215 */
[----:B------:R-:W-:Y:S01]  /*11fe0*/  SHF.R.U32.HI R23, RZ, 0x3, R5 ;  /* 0x00000003ff177819 */ /* 0x000fe20000011605 */
[----:B------:R-:W-:Y:S01]  /*11ff0*/  IMAD R6, R3, c[0x0][0x49c], R6 ;  /* 0x0001270003067a24 */ /* 0x000fe200078e0206 */
[----:B------:R-:W-:Y:S01]  /*12000*/  LOP3.LUT R16, R5, 0x18, R0, 0xf8, !PT ;  /* 0x0000001805107812 */ /* 0x000fe200078ef800 */
[C---:B------:R-:W-:Y:S01]  /*12010*/  IMAD R5, R3.reuse, c[0x0][0x3f4], R18 ;  /* 0x0000fd0003057a24 */ /* 0x040fe200078e0212 */
[----:B------:R-:W-:Y:S01]  /*12020*/  SHF.R.S32.HI R21, RZ, 0x5, R7 ;  /* 0x00000005ff157819 */ /* 0x000fe20000011407 */
[----:B------:R-:W-:Y:S01]  /*12030*/  IMAD.WIDE.U32 R18, R3, c[0x0][0x498], R24 ;  /* 0x0001260003127a25 */ /* 0x000fe200078e0018 */
[----:B------:R-:W-:-:S02]  /*12040*/  LOP3.LUT R23, R16, R23, RZ, 0x3c, !PT ;  /* 0x0000001710177212 */ /* 0x000fc400078e3cff */
[----:B------:R-:W1:Y:S01]  /*12050*/  S2R R16, SR_CTAID.X ;  /* 0x0000000000107919 */ /* 0x000e620000002500 */
[----:B------:R-:W-:Y:S01]  /*12060*/  SHF.R.S32.HI R24, RZ, 0x1f, R20 ;  /* 0x0000001fff187819 */ /* 0x000fe20000011414 */
[----:B------:R-:W-:Y:S01]  /*12070*/  IMAD.WIDE.U32 R26, R3, c[0x0][0x3f0], R26 ;  /* 0x0000fc00031a7a25 */ /* 0x000fe200078e001a */
[-C--:B------:R-:W-:Y:S02]  /*12080*/  LEA.HI R3, R15, R15.reuse, RZ, 0x1 ;  /* 0x0000000f0f037211 */ /* 0x080fe400078f08ff */
[----:B------:R-:W-:Y:S01]  /*12090*/  LEA.HI R24, R24, R15, RZ, 0x3 ;  /* 0x0000000f18187211 */ /* 0x000fe200078f18ff */
[----:B------:R-:W-:Y:S01]  /*120a0*/  IMAD.MOV.U32 R17, RZ, RZ, c[0x0][0x4e8] ;  /* 0x00013a00ff117624 */ /* 0x000fe200078e00ff */
[----:B------:R-:W-:Y:S01]  /*120b0*/  LEA.HI R22, R22, R21, RZ, 0x2 ;  /* 0x0000001516167211 */ /* 0x000fe200078f10ff */
[C---:B------:R-:W-:Y:S01]  /*120c0*/  IMAD R25, R4.reuse, 0x20, R15 ;  /* 0x0000002004197824 */ /* 0x040fe200078e020f */
[----:B------:R-:W-:Y:S01]  /*120d0*/  LOP3.LUT R20, R3, 0x3fffffe, RZ, 0xc0, !PT ;  /* 0x03fffffe03147812 */ /* 0x000fe200078ec0ff */
[----:B------:R-:W-:Y:S01]  /*120e0*/  IMAD.IADD R27, R27, 0x1, R5 ;  /* 0x000000011b1b7824 */ /* 0x000fe200078e0205 */
[----:B------:R-:W-:-:S02]  /*120f0*/  LEA.HI R7, R4, R4, RZ, 0x1 ;  /* 0x0000000404077211 */ /* 0x000fc400078f08ff */
[----:B------:R-:W-:Y:S01]  /*12100*/  LOP3.LUT R24, R24, 0xfffffff8, RZ, 0xc0, !PT ;  /* 0xfffffff818187812 */ /* 0x000fe200078ec0ff */
[----:B------:R-:W-:Y:S01]  /*12110*/  IMAD.IADD R20, R15, 0x1, -R20 ;  /* 0x000000010f147824 */ /* 0x000fe200078e0a14 */
[----:B------:R-:W-:Y:S02]  /*12120*/  LOP3.LUT R22, R22, 0xffffffc, RZ, 0xc0, !PT ;  /* 0x0ffffffc16167812 */ /* 0x000fe400078ec0ff */
[----:B------:R-:W-:Y:S01]  /*12130*/  ISETP.NE.AND P0, PT, R17, 0x1, PT ;  /* 0x000000011100780c */ /* 0x000fe20003f05270 */
[----:B------:R-:W-:Y:S01]  /*12140*/  IMAD.IADD R24, R15, 0x1, -R24 ;  /* 0x000000010f187824 */ /* 0x000fe200078e0a18 */
[C---:B------:R-:W-:Y:S01]  /*12150*/  LOP3.LUT R3, R7.reuse, 0x1ffffffe, RZ, 0xc0, !PT ;  /* 0x1ffffffe07037812 */ /* 0x040fe200078ec0ff */
[----:B------:R-:W-:Y:S01]  /*12160*/  IMAD.SHL.U32 R7, R7, 0x20, RZ ;  /* 0x0000002007077824 */ /* 0x000fe200078e00ff */
[----:B------:R-:W-:Y:S01]  /*12170*/  SHF.R.S32.HI R29, RZ, 0x2, R2 ;  /* 0x00000002ff1d7819 */ /* 0x000fe20000011402 */
[----:B------:R-:W-:Y:S01]  /*12180*/  IMAD.IADD R22, R21, 0x1, -R22 ;  /* 0x0000000115167824 */ /* 0x000fe200078e0a16 */
[----:B------:R-:W-:Y:S01]  /*12190*/  F2FP.BF16.PACK_AB R120, R121, R120 ;  /* 0x000000787978723e */ /* 0x000fe200000010ff */
[----:B------:R-:W-:Y:S01]  /*121a0*/  IMAD R20, R21, 0x8, R20 ;  /* 0x0000000815147824 */ /* 0x000fe200078e0214 */
[----:B------:R-:W-:Y:S01]  /*121b0*/  LOP3.LUT R2, R7, 0xffffffc0, RZ, 0xc0, !PT ;  /* 0xffffffc007027812 */ /* 0x000fe200078ec0ff */
[----:B------:R-:W-:Y:S01]  /*121c0*/  IMAD R21, R21, 0x100, R4 ;  /* 0x0000010015157824 */ /* 0x000fe200078e0204 */
[----:B------:R-:W-:Y:S01]  /*121d0*/  F2FP.BF16.PACK_AB R122, R123, R122 ;  /* 0x0000007a7b7a723e */ /* 0x000fe200000010ff */
[----:B------:R-:W-:Y:S01]  /*121e0*/  IMAD.IADD R3, R4, 0x1, -R3 ;  /* 0x0000000104037824 */ /* 0x000fe200078e0a03 */
[----:B------:R-:W-:Y:S01]  /*121f0*/  LEA.HI R4, R24, R24, RZ, 0x1 ;  /* 0x0000001818047211 */ /* 0x000fe200078f08ff */
[----:B-1----:R-:W-:Y:S01]  /*12200*/  IMAD R25, R16, 0x80, R25 ;  /* 0x0000008010197824 */ /* 0x002fe200078e0219 */
[----:B------:R-:W-:Y:S01]  /*12210*/  F2FP.BF16.PACK_AB R112, R113, R112 ;  /* 0x000000707170723e */ /* 0x000fe200000010ff */
[----:B------:R-:W-:Y:S01]  /*12220*/  IMAD R29, R22, 0x10, R29 ;  /* 0x00000010161d7824 */ /* 0x000fe200078e021d */
[----:B------:R-:W-:Y:S01]  /*12230*/  LOP3.LUT R5, R4, 0x3fffffe, RZ, 0xc0, !PT ;  /* 0x03fffffe04057812 */ /* 0x000fe200078ec0ff */
[----:B------:R-:W-:Y:S01]  /*12240*/  IMAD R22, R3, 0x8, R2 ;  /* 0x0000000803167824 */ /* 0x000fe200078e0202 */
[----:B------:R-:W-:Y:S01]  /*12250*/  SHF.R.S32.HI R4, RZ, 0x1, R4 ;  /* 0x00000001ff047819 */ /* 0x000fe20000011404 */
[----:B------:R-:W-:Y:S01]  /*12260*/  @P0 IMAD.HI.U32 R2, R25, c[0x0][0x4ec], RZ ;  /* 0x00013b0019020a27 */ /* 0x000fe200078e00ff */
[----:B------:R-:W-:-:S02]  /*12270*/  F2FP.BF16.PACK_AB R114, R115, R114 ;  /* 0x000000727372723e */ /* 0x000fc400000010ff */
[----:B------:R-:W-:Y:S01]  /*12280*/  LOP3.LUT P1, RZ, R4, 0x2, RZ, 0xc0, !PT ;  /* 0x0000000204ff7812 */ /* 0x000fe2000782c0ff */
[----:B------:R-:W-:Y:S01]  /*12290*/  IMAD.IADD R24, R24, 0x1, -R5 ;  /* 0x0000000118187824 */ /* 0x000fe200078e0a05 */
[----:B------:R-:W-:Y:S01]  /*122a0*/  F2FP.BF16.PACK_AB R100, R101, R100 ;  /* 0x000000646564723e */ /* 0x000fe200000010ff */
[----:B------:R-:W-:Y:S01]  /*122b0*/  IMAD.IADD R5, R29, 0x1, R22 ;  /* 0x000000011d057824 */ /* 0x000fe200078e0216 */
[----:B------:R-:W-:Y:S01]  /*122c0*/  LOP3.LUT R22, R4, 0x1, RZ, 0xc0, !PT ;  /* 0x0000000104167812 */ /* 0x000fe200078ec0ff */
[----:B------:R-:W-:Y:S01]  /*122d0*/  IMAD.MOV.U32 R3, RZ, RZ, R25 ;  /* 0x000000ffff037224 */ /* 0x000fe200078e0019 */
[----:B------:R-:W-:Y:S01]  /*122e0*/  @P0 SHF.R.U32.HI R3, RZ, c[0x0][0x4f0], R2 ;  /* 0x00013c00ff030a19 */ /* 0x000fe20000011602 */
[----:B------:R-:W-:Y:S01]  /*122f0*/  IMAD R29, R16, 0x80, R29 ;  /* 0x00000080101d7824 */ /* 0x000fe200078e021d */
[----:B------:R-:W-:Y:S01]  /*12300*/  ISETP.NE.U32.AND P2, PT, R22, 0x1, PT ;  /* 0x000000011600780c */ /* 0x000fe20003f45070 */
[----:B------:R-:W-:Y:S01]  /*12310*/  IMAD R21, R24, 0x10, R21 ;  /* 0x0000001018157824 */ /* 0x000fe200078e0215 */
[----:B------:R-:W-:Y:S01]  /*12320*/  SHF.R.S32.HI R7, RZ, 0x1f, R3 ;  /* 0x0000001fff077819 */ /* 0x000fe20000011403 */
[----:B------:R-:W-:Y:S01]  /*12330*/  IMAD R24, R17, c[0x0][0x388], RZ ;  /* 0x0000e20011187a24 */ /* 0x000fe200078e02ff */
[----:B------:R-:W-:Y:S01]  /*12340*/  IADD3 R17, R29, 0x8, RZ ;  /* 0x000000081d117810 */ /* 0x000fe20007ffe0ff */
[----:B------:R-:W-:Y:S01]  /*12350*/  IMAD R5, R16, 0x80, R5 ;  /* 0x0000008010057824 */ /* 0x000fe200078e0205 */
[----:B------:R-:W-:Y:S01]  /*12360*/  F2FP.BF16.PACK_AB R102, R103, R102 ;  /* 0x000000666766723e */ /* 0x000fe200000010ff */
[----:B------:R-:W-:Y:S01]  /*12370*/  IMAD R22, R7, c[0x0][0x3e0], RZ ;  /* 0x0000f80007167a24 */ /* 0x000fe200078e02ff */
[----:B------:R-:W-:Y:S01]  /*12380*/  ISETP.GE.OR P5, PT, R17, R24, P3 ;  /* 0x000000181100720c */ /* 0x000fe20001fa6670 */
[----:B------:R-:W-:Y:S01]  /*12390*/  IMAD.SHL.U32 R17, R4, 0x40, RZ ;  /* 0x0000004004117824 */ /* 0x000fe200078e00ff */
[----:B------:R-:W-:Y:S01]  /*123a0*/  F2FP.BF16.PACK_AB R108, R109, R108 ;  /* 0x0000006c6d6c723e */ /* 0x000fe200000010ff */
[----:B------:R-:W-:Y:S01]  /*123b0*/  @P0 IMAD.HI.U32 R4, R5, c[0x0][0x4ec], RZ ;  /* 0x00013b0005040a27 */ /* 0x000fe200078e00ff */
[----:B------:R-:W-:-:S02]  /*123c0*/  F2FP.BF16.PACK_AB R110, R111, R110 ;  /* 0x0000006e6f6e723e */ /* 0x000fc400000010ff */
[----:B------:R-:W-:Y:S01]  /*123d0*/  LOP3.LUT R17, R17, 0xc0, RZ, 0xc0, !PT ;  /* 0x000000c011117812 */ /* 0x000fe200078ec0ff */
[----:B------:R-:W-:Y:S01]  /*123e0*/  IMAD.MOV R2, RZ, RZ, -R3 ;  /* 0x000000ffff027224 */ /* 0x000fe200078e0a03 */
[----:B------:R-:W-:Y:S01]  /*123f0*/  F2FP.BF16.PACK_AB R104, R105, R104 ;  /* 0x000000686968723e */ /* 0x000fe200000010ff */
[----:B------:R-:W-:Y:S01]  /*12400*/  IMAD.WIDE.U32 R26, R3, c[0x0][0x3e0], R26 ;  /* 0x0000f800031a7a25 */ /* 0x000fe200078e001a */
[----:B------:R-:W-:Y:S02]  /*12410*/  F2FP.BF16.PACK_AB R106, R107, R106 ;  /* 0x0000006a6b6a723e */ /* 0x000fe400000010ff */
[----:B------:R-:W-:Y:S01]  /*12420*/  F2FP.BF16.PACK_AB R52, R53, R52 ;  /* 0x000000343534723e */ /* 0x000fe200000010ff */
[----:B------:R-:W-:Y:S01]  /*12430*/  IMAD R22, R3, c[0x0][0x3e4], R22 ;  /* 0x0000f90003167a24 */ /* 0x000fe200078e0216 */
[----:B------:R-:W-:Y:S01]  /*12440*/  IADD3 R3, R29, 0x40, RZ ;  /* 0x000000401d037810 */ /* 0x000fe20007ffe0ff */
[----:B------:R-:W-:Y:S01]  /*12450*/  IMAD.MOV.U32 R7, RZ, RZ, R5 ;  /* 0x000000ffff077224 */ /* 0x000fe200078e0005 */
[----:B------:R-:W-:Y:S01]  /*12460*/  @P0 SHF.R.U32.HI R7, RZ, c[0x0][0x4f0], R4 ;  /* 0x00013c00ff070a19 */ /* 0x000fe20000011604 */
[----:B------:R-:W-:Y:S01]  /*12470*/  IMAD.IADD R27, R27, 0x1, R22 ;  /* 0x000000011b1b7824 */ /* 0x000fe200078e0216 */
[----:B------:R-:W-:Y:S01]  /*12480*/  ISETP.GE.OR P4, PT, R3, R24, P3 ;  /* 0x000000180300720c */ /* 0x000fe20001f86670 */
[----:B------:R-:W-:Y:S01]  /*12490*/  IMAD R2, R2, c[0x0][0x4e8], R25 ;  /* 0x00013a0002027a24 */ /* 0x000fe200078e0219 */
[----:B------:R-:W-:Y:S01]  /*124a0*/  SHF.R.S32.HI R3, RZ, 0x1f, R7 ;  /* 0x0000001fff037819 */ /* 0x000fe20000011407 */
[----:B------:R-:W-:Y:S01]  /*124b0*/  IMAD.U32 R20, R20, 0x20, R23 ;  /* 0x0000002014147824 */ /* 0x000fe200078e0017 */
[----:B------:R-:W-:Y:S01]  /*124c0*/  IADD3 R22, P0, R7, R18, RZ ;  /* 0x0000001207167210 */ /* 0x000fe20007f1e0ff */
[----:B------:R-:W-:Y:S01]  /*124d0*/  IMAD.MOV R18, RZ, RZ, -R7 ;  /* 0x000000ffff127224 */ /* 0x000fe200078e0a07 */
[----:B------:R-:W-:-:S02]  /*124e0*/  LEA.HI R4, R17, R17, RZ, 0x1d ;  /* 0x0000001111047211 */ /* 0x000fc400078fe8ff */
[----:B------:R-:W-:Y:S01]  /*124f0*/  IADD3.X R23, R3, R19, R6, P0, !PT ;  /* 0x0000001303177210 */ /* 0x000fe200007fe406 */
[----:B------:R-:W-:Y:S01]  /*12500*/  IMAD R5, R18, c[0x0][0x4e8], R5 ;  /* 0x00013a0012057a24 */ /* 0x000fe200078e0205 */
[----:B------:R-:W-:Y:S01]  /*12510*/  SHF.R.S32.HI R3, RZ, 0x1f, R2 ;  /* 0x0000001fff037819 */ /* 0x000fe20000011402 */
[----:B------:R-:W-:Y:S01]  /*12520*/  IMAD.U32 R4, R21, 0x2, R4 ;  /* 0x0000000215047824 */ /* 0x000fe200078e0004 */
[----:B------:R-:W-:Y:S01]  /*12530*/  F2FP.BF16.PACK_AB R54, R55, R54 ;  /* 0x000000363736723e */ /* 0x000fe200000010ff */
[----:B------:R-:W-:Y:S01]  /*12540*/  IMAD.WIDE.U32 R18, R2, c[0x0][0x3d8], R26 ;  /* 0x0000f60002127a25 */ /* 0x000fe200078e001a */
[----:B------:R-:W-:Y:S02]  /*12550*/  F2FP.BF16.PACK_AB R64, R65, R64 ;  /* 0x000000404140723e */ /* 0x000fe400000010ff */
[----:B------:R-:W-:Y:S01]  /*12560*/  F2FP.BF16.PACK_AB R66, R67, R66 ;  /* 0x000000424342723e */ /* 0x000fe200000010ff */
[----:B------:R-:W-:Y:S01]  /*12570*/  IMAD R3, R3, c[0x0][0x3d8], RZ ;  /* 0x0000f60003037a24 */ /* 0x000fe200078e02ff */
[----:B------:R-:W-:Y:S01]  /*12580*/  F2FP.BF16.PACK_AB R56, R57, R56 ;  /* 0x000000383938723e */ /* 0x000fe200000010ff */
[----:B------:R-:W-:Y:S01]  /*12590*/  IMAD.SHL.U32 R7, R4, 0x2, RZ ;  /* 0x0000000204077824 */ /* 0x000fe200078e00ff */
[----:B------:R-:W-:Y:S01]  /*125a0*/  F2FP.BF16.PACK_AB R58, R59, R58 ;  /* 0x0000003a3b3a723e */ /* 0x000fe200000010ff */
[----:B------:R-:W-:Y:S01]  /*125b0*/  IMAD R3, R2, c[0x0][0x3dc], R3 ;  /* 0x0000f70002037a24 */ /* 0x000fe200078e0203 */
[----:B------:R-:W-:Y:S01]  /*125c0*/  F2FP.BF16.PACK_AB R60, R61, R60 ;  /* 0x0000003c3d3c723e */ /* 0x000fe200000010ff */
[----:B------:R-:W-:Y:S01]  /*125d0*/  IMAD.MOV.U32 R2, RZ, RZ, 0x20 ;  /* 0x00000020ff027424 */ /* 0x000fe200078e00ff */
[C---:B------:R-:W-:Y:S01]  /*125e0*/  IADD3 R4, R7.reuse, 0x80, RZ ;  /* 0x0000008007047810 */ /* 0x040fe20007ffe0ff */
[----:B------:R-:W-:Y:S01]  /*125f0*/  STS [R7+0x80], R144 ;  /* 0x0000809007007388 */ /* 0x000fe20000000800 */
[----:B------:R-:W-:Y:S01]  /*12600*/  IADD3 R17, R7, 0x70, RZ ;  /* 0x0000007007117810 */ /* 0x000fe20007ffe0ff */
[----:B------:R-:W-:Y:S01]  /*12610*/  IMAD.WIDE.U32 R22, R5, c[0x0][0x488], R22 ;  /* 0x0001220005167a25 */ /* 0x000fe200078e0016 */
[----:B------:R-:W-:Y:S01]  /*12620*/  SEL R2, R2, 0xffffffe0, !P1 ;  /* 0xffffffe002027807 */ /* 0x000fe20004800000 */
[----:B------:R-:W-:Y:S01]  /*12630*/  STS [R7+0x280], R146 ;  /* 0x0002809207007388 */ /* 0x000fe20000000800 */
[----:B------:R-:W-:Y:S01]  /*12640*/  @P2 IADD3 R17, R4, 0x10, RZ ;  /* 0x0000001004112810 */ /* 0x000fe20007ffe0ff */
[----:B------:R-:W-:Y:S01]  /*12650*/  IMAD.IADD R3, R19, 0x1, R3 ;  /* 0x0000000113037824 */ /* 0x000fe200078e0203 */
[----:B------:R-:W-:Y:S01]  /*12660*/  SHF.R.S32.HI R4, RZ, 0x1f, R5 ;  /* 0x0000001fff047819 */ /* 0x000fe20000011405 */
[----:B------:R-:W-:Y:S01]  /*12670*/  IMAD.IADD R21, R7, 0x1, R2 ;  /* 0x0000000107157824 */ /* 0x000fe200078e0202 */
[----:B------:R-:W-:Y:S01]  /*12680*/  F2FP.BF16.PACK_AB R62, R63, R62 ;  /* 0x0000003e3f3e723e */ /* 0x000fe200000010ff */
[----:B------:R-:W-:Y:S01]  /*12690*/  IMAD.IADD R25, R2, 0x1, R17 ;  /* 0x0000000102197824 */ /* 0x000fe200078e0211 */
[----:B------:R-:W-:Y:S01]  /*126a0*/  STS [R17], R132 ;  /* 0x0000008411007388 */ /* 0x000fe20000000800 */
[----:B------:R-:W-:Y:S01]  /*126b0*/  IMAD R4, R4, c[0x0][0x488], RZ ;  /* 0x0001220004047a24 */ /* 0x000fe200078e02ff */
[----:B------:R-:W-:Y:S01]  /*126c0*/  F2FP.BF16.PACK_AB R68, R69, R68 ;  /* 0x000000444544723e */ /* 0x000fe200000010ff */
[----:B------:R-:W-:Y:S01]  /*126d0*/  IMAD R57, R16, 0x80, R15 ;  /* 0x0000008010397824 */ /* 0x000fe200078e020f */
[----:B------:R-:W-:Y:S01]  /*126e0*/  STS [R17+0x200], R134 ;  /* 0x0002008611007388 */ /* 0x000fe20000000800 */
[----:B------:R-:W-:Y:S01]  /*126f0*/  IMAD R4, R5, c[0x0][0x48c], R4 ;  /* 0x0001230005047a24 */ /* 0x000fe200078e0204 */
[----:B------:R-:W-:-:S02]  /*12700*/  F2FP.BF16.PACK_AB R70, R71, R70 ;  /* 0x000000464746723e */ /* 0x000fc400000010ff */
[----:B------:R-:W-:Y:S01]  /*12710*/  STS [R7+0x1080], R140 ;  /* 0x0010808c07007388 */ /* 0x000fe20000000800 */
[----:B------:R-:W-:Y:S01]  /*12720*/  F2FP.BF16.PACK_AB R80, R81, R80 ;  /* 0x000000505150723e */ /* 0x000fe200000010ff */
[----:B------:R-:W-:Y:S01]  /*12730*/  IMAD.IADD R23, R23, 0x1, R4 ;  /* 0x0000000117177824 */ /* 0x000fe200078e0204 */
        /* <DEDUP_REMOVED lines=11> */
[----:B------:R-:W-:Y:S02]  /*127f0*/  LEA R5, P0, R22, c[0x0][0x450], 0x2 ;  /* 0x0001140016057a11 */ /* 0x000fe400078010ff */
[----:B------:R-:W-:Y:S01]  /*12800*/  F2FP.BF16.PACK_AB R9, R9, R96 ;  /* 0x000000600909723e */ /* 0x000fe200000010ff */
[----:B------:R-:W-:Y:S01]  /*12810*/  STS [R21+0x280], R130 ;  /* 0x0002808215007388 */ /* 0x000fe20000000800 */
[----:B------:R-:W-:Y:S02]  /*12820*/  F2FP.BF16.PACK_AB R98, R99, R98 ;  /* 0x000000626362723e */ /* 0x000fe400000010ff */
[----:B------:R-:W-:Y:S01]  /*12830*/  F2FP.BF16.PACK_AB R88, R89, R88 ;  /* 0x000000585958723e */ /* 0x000fe200000010ff */
[----:B------:R-:W-:Y:S01]  /*12840*/  STS [R25], R116 ;  /* 0x0000007419007388 */ /* 0x000fe20000000800 */
[----:B------:R-:W-:-:S02]  /*12850*/  F2FP.BF16.PACK_AB R90, R91, R90 ;  /* 0x0000005a5b5a723e */ /* 0x000fc400000010ff */
[----:B------:R-:W-:Y:S01]  /*12860*/  F2FP.BF16.PACK_AB R8, R93, R8 ;  /* 0x000000085d08723e */ /* 0x000fe200000010ff */
[----:B------:R-:W-:Y:S01]  /*12870*/  STS [R25+0x200], R118 ;  /* 0x0002007619007388 */ /* 0x000fe20000000800 */
[----:B------:R-:W-:Y:S02]  /*12880*/  F2FP.BF16.PACK_AB R11, R11, R94 ;  /* 0x0000005e0b0b723e */ /* 0x000fe400000010ff */
[----:B------:R-:W-:Y:S01]  /*12890*/  LEA.HI.X R23, R22, c[0x0][0x454], R23, 0x2, P0 ;  /* 0x0001150016177a11 */ /* 0x000fe200000f1417 */
[----:B------:R-:W-:Y:S01]  /*128a0*/  STS [R21+0x1080], R124 ;  /* 0x0010807c15007388 */ /* 0x000fe20000000800 */
[C---:B------:R-:W-:Y:S02]  /*128b0*/  ISETP.GE.OR P6, PT, R29.reuse, R24, P3 ;  /* 0x000000181d00720c */ /* 0x040fe40001fc6670 */
[----:B------:R-:W-:Y:S01]  /*128c0*/  IADD3 R29, R29, 0x48, RZ ;  /* 0x000000481d1d7810 */ /* 0x000fe20007ffe0ff */
[----:B------:R-:W-:Y:S01]  /*128d0*/  STS [R21+0x1280], R126 ;  /* 0x0012807e15007388 */ /* 0x000fe20000000800 */
[----:B------:R-:W-:-:S02]  /*128e0*/  LEA R2, P0, R18, c[0x0][0x380], 0x1 ;  /* 0x0000e00012027a11 */ /* 0x000fc400078008ff */
[-C--:B------:R-:W-:Y:S01]  /*128f0*/  ISETP.GE.OR P3, PT, R29, R24.reuse, P3 ;  /* 0x000000181d00720c */ /* 0x080fe20001f66670 */
[----:B------:R-:W-:Y:S01]  /*12900*/  STS [R25+0x1000], R120 ;  /* 0x0010007819007388 */ /* 0x000fe20000000800 */
[----:B------:R-:W-:Y:S02]  /*12910*/  LEA.HI.X R3, R18, c[0x0][0x384], R3, 0x1, P0 ;  /* 0x0000e10012037a11 */ /* 0x000fe400000f0c03 */
[----:B------:R-:W-:Y:S01]  /*12920*/  ISETP.GE.AND P0, PT, R57, R24, PT ;  /* 0x000000183900720c */ /* 0x000fe20003f06270 */
        /* <DEDUP_REMOVED lines=20> */
[----:B------:R-:W-:Y:S01]  /*12a70*/  STS [R17+0x4200], R82 ;  /* 0x0042005211007388 */ /* 0x000fe20000000800 */
[----:B-1----:R-:W-:-:S03]  /*12a80*/  IMAD.SHL.U32 R58, R20, 0x2, RZ ;  /* 0x00000002143a7824 */ /* 0x002fc600078e00ff */
        /* <DEDUP_REMOVED lines=16> */
[----:B------:R-:W2:Y:S04]  /*12b90*/  SHFL.IDX PT, R93, R23, 0x1, 0x1c1f ;  /* 0x003c1f00175d7f89 */ /* 0x000ea800000e0000 */
[----:B------:R-:W-:Y:S04]  /*12ba0*/  SHFL.IDX PT, R52, R5, 0x2, 0x1c1f ;  /* 0x005c1f0005347f89 */ /* 0x000fe800000e0000 */
[----:B------:R-:W3:Y:S04]  /*12bb0*/  SHFL.IDX PT, R53, R23, 0x2, 0x1c1f ;  /* 0x005c1f0017357f89 */ /* 0x000ee800000e0000 */
[----:B------:R-:W-:Y:S04]  /*12bc0*/  SHFL.IDX PT, R54, R5, 0x3, 0x1c1f ;  /* 0x007c1f0005367f89 */ /* 0x000fe800000e0000 */
[----:B------:R-:W4:Y:S04]  /*12bd0*/  SHFL.IDX PT, R55, R23, 0x3, 0x1c1f ;  /* 0x007c1f0017377f89 */ /* 0x000f2800000e0000 */
[----:B-1----:R1:W-:Y:S04]  /*12be0*/  @!P6 ST.E [R26.64], R10 ;  /* 0x0000000a1a00e985 */ /* 0x0023e8000c101908 */
[----:B--2---:R1:W-:Y:S04]  /*12bf0*/  @!P5 ST.E [R92.64], R12 ;  /* 0x0000000c5c00d985 */ /* 0x0043e8000c101908 */
[----:B------:R1:W2:Y:S04]  /*12c00*/  SHFL.IDX PT, R60, R2, RZ, 0x1c1f ;  /* 0x001c1fff023c7589 */ /* 0x0002a800000e0000 */
[----:B---3--:R1:W-:Y:S04]  /*12c10*/  @!P4 ST.E [R52.64], R13 ;  /* 0x0000000d3400c985 */ /* 0x0083e8000c101908 */
[----:B------:R1:W3:Y:S04]  /*12c20*/  SHFL.IDX PT, R61, R3, RZ, 0x1c1f ;  /* 0x001c1fff033d7589 */ /* 0x0002e800000e0000 */
[----:B----4-:R1:W-:Y:S04]  /*12c30*/  @!P3 ST.E [R54.64], R14 ;  /* 0x0000000e3600b985 */ /* 0x0103e8000c101908 */
[----:B------:R1:W4:Y:S04]  /*12c40*/  LDS.128 R48, [R58+0x880] ;  /* 0x000880003a307984 */ /* 0x0003280000000c00 */
[----:B------:R1:W1:Y:S04]  /*12c50*/  LDS.128 R44, [R58+0x1080] ;  /* 0x001080003a2c7984 */ /* 0x0002680000000c00 */
[----:B------:R1:W1:Y:S04]  /*12c60*/  LDS.128 R40, [R58+0x1880] ;  /* 0x001880003a287984 */ /* 0x0002680000000c00 */
[----:B------:R1:W1:Y:S04]  /*12c70*/  LDS.128 R36, [R58+0x2880] ;  /* 0x002880003a247984 */ /* 0x0002680000000c00 */
[----:B------:R1:W1:Y:S04]  /*12c80*/  LDS.128 R32, [R58+0x3080] ;  /* 0x003080003a207984 */ /* 0x0002680000000c00 */
[----:B------:R1:W1:Y:S04]  /*12c90*/  LDS.128 R28, [R58+0x3880] ;  /* 0x003880003a1c7984 */ /* 0x0002680000000c00 */
[----:B------:R1:W1:Y:S04]  /*12ca0*/  LDS.128 R20, [R58+0x4880] ;  /* 0x004880003a147984 */ /* 0x0002680000000c00 */
[----:B------:R1:W1:Y:S04]  /*12cb0*/  LDS.128 R8, [R58+0x5080] ;  /* 0x005080003a087984 */ /* 0x0002680000000c00 */
[----:B------:R1:W1:Y:S01]  /*12cc0*/  LDS.128 R4, [R58+0x5880] ;  /* 0x005880003a047984 */ /* 0x0002620000000c00 */
[----:B------:R-:W-:Y:S05]  /*12cd0*/  @P0 BRA `(.L_x_227) ;  /* 0x0000014000000947 */ /* 0x000fea0003800000 */
[----:B-123--:R-:W1:Y:S01]  /*12ce0*/  LDS.128 R52, [R58+0x80] ;  /* 0x000080003a347984 */ /* 0x00ee620000000c00 */
[----:B------:R-:W-:-:S02]  /*12cf0*/  IADD3 R56, R0, 0x20, RZ ;  /* 0x0000002000387810 */ /* 0x000fc40007ffe0ff */
[----:B------:R-:W-:Y:S01]  /*12d00*/  IADD3 R26, R0, 0x40, RZ ;  /* 0x00000040001a7810 */ /* 0x000fe20007ffe0ff */
[----:B------:R-:W2:Y:S01]  /*12d10*/  LDS.128 R16, [R58+0x2080] ;  /* 0x002080003a107984 */ /* 0x000ea20000000c00 */
[----:B------:R-:W-:Y:S02]  /*12d20*/  ISETP.GE.AND P1, PT, R56, c[0x0][0x3c8], PT ;  /* 0x0000f20038007a0c */ /* 0x000fe40003f26270 */
[----:B------:R-:W-:Y:S01]  /*12d30*/  ISETP.GE.AND P0, PT, R26, c[0x0][0x3c8], PT ;  /* 0x0000f2001a007a0c */ /* 0x000fe20003f06270 */
[----:B------:R3:W5:Y:S01]  /*12d40*/  LDS.128 R12, [R58+0x4080] ;  /* 0x004080003a0c7984 */ /* 0x0007620000000c00 */
[----:B------:R-:W-:-:S09]  /*12d50*/  ISETP.GE.AND P2, PT, R0, c[0x0][0x3c8], PT ;  /* 0x0000f20000007a0c */ /* 0x000fd20003f46270 */
[----:B------:R-:W-:Y:S02]  /*12d60*/  @!P1 SHF.R.S32.HI R27, RZ, 0x1f, R56 ;  /* 0x0000001fff1b9819 */ /* 0x000fe40000011438 */
[----:B------:R-:W-:Y:S02]  /*12d70*/  @!P0 SHF.R.S32.HI R25, RZ, 0x1f, R26 ;  /* 0x0000001fff198819 */ /* 0x000fe4000001141a */
[----:B------:R-:W-:Y:S02]  /*12d80*/  @!P1 LEA.HI R27, R27, R56, RZ, 0x3 ;  /* 0x000000381b1b9211 */ /* 0x000fe400078f18ff */
[----:B------:R-:W-:Y:S02]  /*12d90*/  @!P0 LEA.HI R25, R25, R26, RZ, 0x3 ;  /* 0x0000001a19198211 */ /* 0x000fe400078f18ff */
[----:B------:R-:W-:Y:S02]  /*12da0*/  @!P1 LOP3.LUT R27, R27, 0xfffffff8, RZ, 0xc0, !PT ;  /* 0xfffffff81b1b9812 */ /* 0x000fe400078ec0ff */
[----:B------:R-:W-:Y:S01]  /*12db0*/  @!P0 LOP3.LUT R25, R25, 0xfffffff8, RZ, 0xc0, !PT ;  /* 0xfffffff819198812 */ /* 0x000fe200078ec0ff */
[----:B---3--:R-:W-:-:S04]  /*12dc0*/  @!P2 IMAD.WIDE R58, R0, 0x2, R60 ;  /* 0x00000002003aa825 */ /* 0x008fc800078e023c */
[----:B------:R-:W-:-:S04]  /*12dd0*/  @!P1 IMAD.WIDE R26, R27, 0x2, R60 ;  /* 0x000000021b1a9825 */ /* 0x000fc800078e023c */
[----:B------:R-:W-:Y:S01]  /*12de0*/  @!P0 IMAD.WIDE R60, R25, 0x2, R60 ;  /* 0x00000002193c8825 */ /* 0x000fe200078e023c */
[----:B-1----:R1:W-:Y:S04]  /*12df0*/  @!P2 ST.E.128 [R58.64], R52 ;  /* 0x000000343a00a985 */ /* 0x0023e8000c101d08 */
[----:B--2---:R1:W-:Y:S04]  /*12e00*/  @!P1 ST.E.128 [R26.64], R16 ;  /* 0x000000101a009985 */ /* 0x0043e8000c101d08 */
[----:B-----5:R1:W-:Y:S02]  /*12e10*/  @!P0 ST.E.128 [R60.64], R12 ;  /* 0x0000000c3c008985 */ /* 0x0203e4000c101d08 */
.L_x_227:
[----:B--23--:R-:W-:Y:S05]  /*12e20*/  BSYNC B0 ;  /* 0x0000000000007941 */ /* 0x00cfea0003800000 */
.L_x_226:
[----:B-1----:R-:W-:Y:S01]  /*12e30*/  IADD3 R13, R57, 0x20, RZ ;  /* 0x00000020390d7810 */ /* 0x002fe20007ffe0ff */
        /* <DEDUP_REMOVED lines=22> */
.L_x_229:
[----:B------:R-:W-:Y:S05]  /*12fa0*/  BSYNC B0 ;  /* 0x0000000000007941 */ /* 0x000fea0003800000 */
.L_x_228:
[----:B--2---:R-:W-:Y:S01]  /*12fb0*/  IADD3 R13, R57, 0x40, RZ ;  /* 0x00000040390d7810 */ /* 0x004fe20007ffe0ff */
[----:B------:R2:W1:Y:S01]  /*12fc0*/  SHFL.IDX PT, R17, R3, 0x2, 0x1c1f ;  /* 0x005c1f0003117f89 */ /* 0x00046200000e0000 */
        /* <DEDUP_REMOVED lines=21> */
.L_x_231:
[----:B------:R-:W-:Y:S05]  /*13120*/  BSYNC B0 ;  /* 0x0000000000007941 */ /* 0x000fea0003800000 */
.L_x_230:
[----:B------:R-:W-:Y:S01]  /*13130*/  IADD3 R57, R57, 0x60, RZ ;  /* 0x0000006039397810 */ /* 0x000fe20007ffe0ff */
[----:B-1----:R1:W2:Y:S03]  /*13140*/  SHFL.IDX PT, R9, R3, 0x3, 0x1c1f ;  /* 0x007c1f0003097f89 */ /* 0x0022a600000e0000 */
[----:B------:R-:W-:Y:S01]  /*13150*/  ISETP.GE.AND P0, PT, R57, R24, PT ;  /* 0x000000183900720c */ /* 0x000fe20003f06270 */
[----:B------:R1:W4:-:S12]  /*13160*/  SHFL.IDX PT, R8, R2, 0x3, 0x1c1f ;  /* 0x007c1f0002087f89 */ /* 0x00031800000e0000 */
[----:B------:R-:W-:Y:S05]  /*13170*/  @P0 EXIT ;  /* 0x000000000000094d */ /* 0x000fea0003800000 */
[C---:B-12---:R-:W-:Y:S02]  /*13180*/  IADD3 R3, R0.reuse, 0x20, RZ ;  /* 0x0000002000037810 */ /* 0x046fe40007ffe0ff */
[C---:B------:R-:W-:Y:S02]  /*13190*/  ISETP.GE.AND P1, PT, R0.reuse, c[0x0][0x3c8], PT ;  /* 0x0000f20000007a0c */ /* 0x040fe40003f26270 */
[----:B------:R-:W-:Y:S02]  /*131a0*/  ISETP.GE.AND P0, PT, R3, c[0x0][0x3c8], PT ;  /* 0x0000f20003007a0c */ /* 0x000fe40003f06270 */
[----:B------:R-:W-:-:S09]  /*131b0*/  IADD3 R13, R0, 0x40, RZ ;  /* 0x00000040000d7810 */ /* 0x000fd20007ffe0ff */
[----:B----4-:R-:W-:Y:S02]  /*131c0*/  @!P1 IMAD.WIDE R10, R0, 0x2, R8 ;  /* 0x00000002000a9825 */ /* 0x010fe400078e0208 */
[----:B------:R-:W-:-:S03]  /*131d0*/  @!P0 SHF.R.S32.HI R2, RZ, 0x1f, R3 ;  /* 0x0000001fff028819 */ /* 0x000fc60000011403 */
[----:B------:R1:W-:Y:S01]  /*131e0*/  @!P1 ST.E.128 [R10.64], R40 ;  /* 0x000000280a009985 */ /* 0x0003e2000c101d08 */
[----:B------:R-:W-:-:S04]  /*131f0*/  @!P0 LEA.HI R2, R2, R3, RZ, 0x3 ;  /* 0x0000000302028211 */ /* 0x000fc800078f18ff */
[----:B------:R-:W-:-:S05]  /*13200*/  @!P0 LOP3.LUT R2, R2, 0xfffffff8, RZ, 0xc0, !PT ;  /* 0xfffffff802028812 */ /* 0x000fca00078ec0ff */
[----:B------:R-:W-:-:S05]  /*13210*/  @!P0 IMAD.WIDE R2, R2, 0x2, R8 ;  /* 0x0000000202028825 */ /* 0x000fca00078e0208 */
[----:B------:R1:W-:Y:S01]  /*13220*/  @!P0 ST.E.128 [R2.64], R28 ;  /* 0x0000001c02008985 */ /* 0x0003e2000c101d08 */
[----:B------:R-:W-:-:S13]  /*13230*/  ISETP.GE.AND P0, PT, R13, c[0x0][0x3c8], PT ;  /* 0x0000f2000d007a0c */ /* 0x000fda0003f06270 */
[----:B------:R-:W-:Y:S05]  /*13240*/  @P0 EXIT ;  /* 0x000000000000094d */ /* 0x000fea0003800000 */
[----:B------:R-:W-:-:S04]  /*13250*/  SHF.R.S32.HI R0, RZ, 0x1f, R13 ;  /* 0x0000001fff007819 */ /* 0x000fc8000001140d */
[----:B------:R-:W-:-:S04]  /*13260*/  LEA.HI R0, R0, R13, RZ, 0x3 ;  /* 0x0000000d00007211 */ /* 0x000fc800078f18ff */
[----:B-1----:R-:W-:-:S05]  /*13270*/  LOP3.LUT R3, R0, 0xfffffff8, RZ, 0xc0, !PT ;  /* 0xfffffff800037812 */ /* 0x002fca00078ec0ff */
[----:B------:R-:W-:-:S05]  /*13280*/  IMAD.WIDE R8, R3, 0x2, R8 ;  /* 0x0000000203087825 */ /* 0x000fca00078e0208 */
[----:B------:R-:W-:Y:S01]  /*13290*/  ST.E.128 [R8.64], R4 ;  /* 0x0000000408007985 */ /* 0x000fe2000c101d08 */
[----:B------:R-:W-:Y:S05]  /*132a0*/  EXIT ;  /* 0x000000000000794d */ /* 0x000fea0003800000 */
.L_x_225:
[----:B------:R-:W1:Y:S01]  /*132b0*/  S2R R7, SR_TID.X ;  /* 0x0000000000077919 */ /* 0x000e620000002100 */
[----:B------:R-:W-:Y:S03]  /*132c0*/  BSSY B0, `(.L_x_232) ;  /* 0x0000027000007945 */ /* 0x000fe60003800000 */
[----:B------:R-:W2:Y:S01]  /*132d0*/  S2R R8, SR_CTAID.Z ;  /* 0x0000000000087919 */ /* 0x000ea20000002700 */
[----:B-1----:R-:W-:Y:S02]  /*132e0*/  ISETP.GT.AND P0, PT, R7, 0x7f, PT ;  /* 0x0000007f0700780c */ /* 0x002fe40003f04270 */
[----:B--2---:R-:W-:-:S11]  /*132f0*/  SHF.R.S32.HI R11, RZ, 0x1f, R8 ;  /* 0x0000001fff0b7819 */ /* 0x004fd60000011408 */
[----:B------:R-:W-:Y:S05]  /*13300*/  @P0 BRA `(.L_x_233) ;  /* 0x0000022000000947 */ /* 0x000fea0003800000 */
[----:B------:R-:W1:Y:S01]  /*13310*/  S2R R0, SR_CTAID.X ;  /* 0x0000000000007919 */ /* 0x000e620000002500 */
[----:B------:R-:W-:-:S05]  /*13320*/  MOV R2, c[0x0][0x4e8] ;  /* 0x00013a0000027a02 */ /* 0x000fca0000000f00 */
[----:B------:R-:W-:Y:S01]  /*13330*/  IMAD R3, R2, c[0x0][0x388], RZ ;  /* 0x0000e20002037a24 */ /* 0x000fe200078e02ff */
[----:B-1----:R-:W-:-:S04]  /*13340*/  LEA R0, R0, R7, 0x7 ;  /* 0x0000000700007211 */ /* 0x002fc800078e38ff */
[----:B------:R-:W-:-:S13]  /*13350*/  ISETP.GE.AND P0, PT, R0, R3, PT ;  /* 0x000000030000720c */ /* 0x000fda0003f06270 */
[----:B------:R-:W-:Y:S05]  /*13360*/  @P0 BRA `(.L_x_233) ;  /* 0x000001c000000947 */ /* 0x000fea0003800000 */
[----:B------:R-:W1:Y:S01]  /*13370*/  S2R R9, SR_CTAID.Y ;  /* 0x0000000000097919 */ /* 0x000e620000002600 */
[----:B------:R-:W-:Y:S02]  /*13380*/  ISETP.NE.AND P0, PT, R2, 0x1, PT ;  /* 0x000000010200780c */ /* 0x000fe40003f05270 */
[----:B------:R-:W-:-:S11]  /*13390*/  MOV R5, R0 ;  /* 0x0000000000057202 */ /* 0x000fd60000000f00 */
[----:B------:R-:W-:-:S05]  /*133a0*/  @P0 IMAD.HI.U32 R6, R0, c[0x0][0x4ec], RZ ;  /* 0x00013b0000060a27 */ /* 0x000fca00078e00ff */
[----:B------:R-:W-:Y:S02]  /*133b0*/  @P0 SHF.R.U32.HI R5, RZ, c[0x0][0x4f0], R6 ;  /* 0x00013c00ff050a19 */ /* 0x000fe40000011606 */
[----:B-1----:R-:W-:Y:S01]  /*133c0*/  SHF.R.S32.HI R4, RZ, 0x1f, R9 ;  /* 0x0000001fff047819 */ /* 0x002fe20000011409 */
[----:B------:R-:W-:-:S04]  /*133d0*/  IMAD.WIDE.U32 R2, R9, c[0x0][0x490], RZ ;  /* 0x0001240009027a25 */ /* 0x000fc800078e00ff */
[----:B------:R-:W-:Y:S02]  /*133e0*/  IMAD R4, R4, c[0x0][0x490], RZ ;  /* 0x0001240004047a24 */ /* 0x000fe400078e02ff */
[----:B------:R-:W-:Y:S02]  /*133f0*/  IMAD.MOV.U32 R12, RZ, RZ, R2 ;  /* 0x000000ffff0c7224 */ /* 0x000fe400078e0002 */
[----:B------:R-:W-:Y:S01]  /*13400*/  IMAD R13, R9, c[0x0][0x494], R4 ;  /* 0x00012500090d7a24 */ /* 0x000fe200078e0204 */
[----:B------:R-:W-:-:S04]  /*13410*/  IADD3 R9, -R5, RZ, RZ ;  /* 0x000000ff05097210 */ /* 0x000fc80007ffe1ff */
[----:B------:R-:W-:Y:S01]  /*13420*/  IADD3 R13, R3, R13, RZ ;  /* 0x0000000d030d7210 */ /* 0x000fe20007ffe0ff */
[----:B------:R-:W-:Y:S02]  /*13430*/  IMAD R3, R11, c[0x0][0x498], RZ ;  /* 0x000126000b037a24 */ /* 0x000fe400078e02ff */
[----:B------:R-:W-:Y:S02]  /*13440*/  IMAD R4, R9, c[0x0][0x4e8], R0 ;  /* 0x00013a0009047a24 */ /* 0x000fe400078e0200 */
[----:B------:R-:W-:-:S03]  /*13450*/  IMAD.WIDE.U32 R12, R8, c[0x0][0x498], R12 ;  /* 0x00012600080c7a25 */ /* 0x000fc600078e000c */
[----:B------:R-:W-:Y:S01]  /*13460*/  SHF.R.S32.HI R2, RZ, 0x1f, R4 ;  /* 0x0000001fff027819 */ /* 0x000fe20000011404 */
[----:B------:R-:W-:Y:S01]  /*13470*/  IMAD R0, R8, c[0x0][0x49c], R3 ;  /* 0x0001270008007a24 */ /* 0x000fe200078e0203 */
[----:B------:R-:W-:Y:S02]  /*13480*/  SHF.R.S32.HI R3, RZ, 0x1f, R5 ;  /* 0x0000001fff037819 */ /* 0x000fe40000011405 */
[----:B------:R-:W-:Y:S01]  /*13490*/  IADD3 R12, P0, R5, R12, RZ ;  /* 0x0000000c050c7210 */ /* 0x000fe20007f1e0ff */
[----:B------:R-:W-:-:S03]  /*134a0*/  IMAD R5, R2, c[0x0][0x488], RZ ;  /* 0x0001220002057a24 */ /* 0x000fc600078e02ff */
[----:B------:R-:W-:Y:S01]  /*134b0*/  IADD3.X R13, R3, R13, R0, P0, !PT ;  /* 0x0000000d030d7210 */ /* 0x000fe200007fe400 */
[----:B------:R-:W-:-:S04]  /*134c0*/  IMAD R5, R4, c[0x0][0x48c], R5 ;  /* 0x0001230004057a24 */ /* 0x000fc800078e0205 */
[----:B------:R-:W-:-:S05]  /*134d0*/  IMAD.WIDE.U32 R12, R4, c[0x0][0x488], R12 ;  /* 0x00012200040c7a25 */ /* 0x000fca00078e000c */
[----:B------:R-:W-:Y:S02]  /*134e0*/  IADD3 R5, R13, R5, RZ ;  /* 0x000000050d057210 */ /* 0x000fe40007ffe0ff */
[----:B------:R-:W-:-:S04]  /*134f0*/  LEA R2, P0, R12, c[0x0][0x450], 0x2 ;  /* 0x000114000c027a11 */ /* 0x000fc800078010ff */
[----:B------:R-:W-:Y:S01]  /*13500*/  LEA.HI.X R3, R12, c[0x0][0x454], R5, 0x2, P0 ;  /* 0x000115000c037a11 */ /* 0x000fe200000f1405 */
[----:B------:R-:W-:-:S05]  /*13510*/  IMAD.MOV.U32 R5, RZ, RZ, -0x800000 ;  /* 0xff800000ff057424 */ /* 0x000fca00078e00ff */
[----:B------:R1:W-:Y:S03]  /*13520*/  STG.E [R2.64], R5 ;  /* 0x0000000502007986 */ /* 0x0003e6000c101908 */
.L_x_233:
[----:B------:R-:W-:Y:S05]  /*13530*/  BSYNC B0 ;  /* 0x0000000000007941 */ /* 0x000fea0003800000 */
.L_x_232:
[----:B------:R-:W2:Y:S01]  /*13540*/  S2R R12, SR_CTAID.Y ;  /* 0x00000000000c7919 */ /* 0x000ea20000002600 */
[----:B------:R-:W-:Y:S01]  /*13550*/  SHF.R.S32.HI R4, RZ, 0x1f, R7 ;  /* 0x0000001fff047819 */ /* 0x000fe20000011407 */
[----:B------:R-:W-:Y:S01]  /*13560*/  IMAD R11, R11, c[0x0][0x3f0], RZ ;  /* 0x0000fc000b0b7a24 */ /* 0x000fe200078e02ff */
[----:B-1----:R-:W-:Y:S01]  /*13570*/  MOV R3, c[0x0][0x4e8] ;  /* 0x00013a0000037a02 */ /* 0x002fe20000000f00 */
[----:B------:R-:W1:Y:S01]  /*13580*/  S2R R5, SR_CTAID.X ;  /* 0x0000000000057919 */ /* 0x000e620000002500 */
[----:B------:R-:W-:Y:S01]  /*13590*/  LEA.HI R4, R4, R7, RZ, 0x2 ;  /* 0x0000000704047211 */ /* 0x000fe200078f10ff */
[----:B------:R-:W-:Y:S01]  /*135a0*/  BSSY B0, `(.L_x_234) ;  /* 0x0000038000007945 */ /* 0x000fe20003800000 */
[C---:B------:R-:W-:Y:S01]  /*135b0*/  ISETP.NE.AND P0, PT, R3.reuse, 0x1, PT ;  /* 0x000000010300780c */ /* 0x040fe20003f05270 */
[----:B------:R-:W-:Y:S01]  /*135c0*/  IMAD R3, R3, c[0x0][0x388], RZ ;  /* 0x0000e20003037a24 */ /* 0x000fe200078e02ff */
[----:B------:R-:W-:Y:S02]  /*135d0*/  LOP3.LUT R2, R4, 0xfffffffc, RZ, 0xc0, !PT ;  /* 0xfffffffc04027812 */ /* 0x000fe400078ec0ff */
[----:B------:R-:W-:-:S03]  /*135e0*/  SHF.R.S32.HI R4, RZ, 0x2, R4 ;  /* 0x00000002ff047819 */ /* 0x000fc60000011404 */
[----:B------:R-:W-:-:S05]  /*135f0*/  IMAD.IADD R7, R7, 0x1, -R2 ;  /* 0x0000000107077824 */ /* 0x000fca00078e0a02 */
[CC--:B------:R-:W-:Y:S02]  /*13600*/  LEA R6, R7.reuse, R4.reuse, 0x5 ;  /* 0x0000000407067211 */ /* 0x0c0fe400078e28ff */
[----:B------:R-:W-:Y:S02]  /*13610*/  SHF.L.U32 R7, R7, 0x3, RZ ;  /* 0x0000000307077819 */ /* 0x000fe400000006ff */
[----:B--2---:R-:W-:Y:S01]  /*13620*/  SHF.R.S32.HI R0, RZ, 0x1f, R12 ;  /* 0x0000001fff007819 */ /* 0x004fe2000001140c */
[C---:B-1----:R-:W-:Y:S01]  /*13630*/  IMAD R6, R5.reuse, 0x80, R6 ;  /* 0x0000008005067824 */ /* 0x042fe200078e0206 */
[----:B------:R-:W-:-:S03]  /*13640*/  LEA R4, R5, R4, 0x7 ;  /* 0x0000000405047211 */ /* 0x000fc600078e38ff */
[----:B------:R-:W-:Y:S01]  /*13650*/  IMAD R9, R0, c[0x0][0x3e8], RZ ;  /* 0x0000fa0000097a24 */ /* 0x000fe200078e02ff */
[----:B------:R-:W-:Y:S01]  /*13660*/  IADD3 R5, R7, 0x40, RZ ;  /* 0x0000004007057810 */ /* 0x000fe20007ffe0ff */
[----:B------:R-:W-:-:S04]  /*13670*/  @P0 IMAD.HI.U32 R2, R6, c[0x0][0x4ec], RZ ;  /* 0x00013b0006020a27 */ /* 0x000fc800078e00ff */
[C---:B------:R-:W-:Y:S02]  /*13680*/  IMAD R9, R12.reuse, c[0x0][0x3ec], R9 ;  /* 0x0000fb000c097a24 */ /* 0x040fe400078e0209 */
[----:B------:R-:W-:-:S04]  /*13690*/  IMAD.WIDE.U32 R12, R12, c[0x0][0x3e8], RZ ;  /* 0x0000fa000c0c7a25 */ /* 0x000fc800078e00ff */
[----:B------:R-:W-:Y:S01]  /*136a0*/  IMAD R0, R8, c[0x0][0x3f4], R11 ;  /* 0x0000fd0008007a24 */ /* 0x000fe200078e020b */
[----:B------:R-:W-:Y:S01]  /*136b0*/  IADD3 R13, R13, R9, RZ ;  /* 0x000000090d0d7210 */ /* 0x000fe20007ffe0ff */
[----:B------:R-:W-:Y:S01]  /*136c0*/  IMAD.MOV.U32 R9, RZ, RZ, R6 ;  /* 0x000000ffff097224 */ /* 0x000fe200078e0006 */
[----:B------:R-:W-:-:S03]  /*136d0*/  @P0 SHF.R.U32.HI R9, RZ, c[0x0][0x4f0], R2 ;  /* 0x00013c00ff090a19 */ /* 0x000fc60000011602 */
[----:B------:R-:W-:Y:S01]  /*136e0*/  IMAD.WIDE.U32 R12, R8, c[0x0][0x3f0], R12 ;  /* 0x0000fc00080c7a25 */ /* 0x000fe200078e000c */
[----:B------:R-:W-:Y:S02]  /*136f0*/  SHF.R.S32.HI R2, RZ, 0x1f, R9 ;  /* 0x0000001fff027819 */ /* 0x000fe40000011409 */
[----:B------:R-:W-:Y:S01]  /*13700*/  IADD3 R11, -R9, RZ, RZ ;  /* 0x000000ff090b7210 */ /* 0x000fe20007ffe1ff */
[----:B------:R-:W-:Y:S02]  /*13710*/  IMAD.IADD R13, R13, 0x1, R0 ;  /* 0x000000010d0d7824 */ /* 0x000fe400078e0200 */
[----:B------:R-:W-:Y:S02]  /*13720*/  IMAD R2, R2, c[0x0][0x3e0], RZ ;  /* 0x0000f80002027a24 */ /* 0x000fe400078e02ff */
[----:B------:R-:W-:Y:S01]  /*13730*/  IMAD R11, R11, c[0x0][0x4e8], R6 ;  /* 0x00013a000b0b7a24 */ /* 0x000fe200078e0206 */
[----:B------:R-:W-:Y:S01]  /*13740*/  IADD3 R6, R7, 0x20, RZ ;  /* 0x0000002007067810 */ /* 0x000fe20007ffe0ff */
[----:B------:R-:W-:-:S03]  /*13750*/  IMAD.WIDE.U32 R12, R9, c[0x0][0x3e0], R12 ;  /* 0x0000f800090c7a25 */ /* 0x000fc600078e000c */
[----:B------:R-:W-:Y:S01]  /*13760*/  SHF.R.S32.HI R0, RZ, 0x1f, R11 ;  /* 0x0000001fff007819 */ /* 0x000fe2000001140b */
[----:B------:R-:W-:-:S04]  /*13770*/  IMAD R9, R9, c[0x0][0x3e4], R2 ;  /* 0x0000f90009097a24 */ /* 0x000fc800078e0202 */
[----:B------:R-:W-:Y:S01]  /*13780*/  IMAD R0, R0, c[0x0][0x3d8], RZ ;  /* 0x0000f60000007a24 */ /* 0x000fe200078e02ff */
[----:B------:R-:W-:-:S03]  /*13790*/  IADD3 R13, R13, R9, RZ ;  /* 0x000000090d0d7210 */ /* 0x000fc60007ffe0ff */
[C---:B------:R-:W-:Y:S02]  /*137a0*/  IMAD R0, R11.reuse, c[0x0][0x3dc], R0 ;  /* 0x0000f7000b007a24 */ /* 0x040fe400078e0200 */
[----:B------:R-:W-:-:S04]  /*137b0*/  IMAD.WIDE.U32 R8, R11, c[0x0][0x3d8], R12 ;  /* 0x0000f6000b087a25 */ /* 0x000fc800078e000c */
[----:B------:R-:W-:Y:S01]  /*137c0*/  IMAD.IADD R11, R9, 0x1, R0 ;  /* 0x00000001090b7824 */ /* 0x000fe200078e0200 */
[----:B------:R-:W-:-:S04]  /*137d0*/  LEA R9, P0, R8, c[0x0][0x380], 0x1 ;  /* 0x0000e00008097a11 */ /* 0x000fc800078008ff */
[----:B------:R-:W-:Y:S01]  /*137e0*/  LEA.HI.X R8, R8, c[0x0][0x384], R11, 0x1, P0 ;  /* 0x0000e10008087a11 */ /* 0x000fe200000f0c0b */
[----:B------:R1:W2:Y:S01]  /*137f0*/  SHFL.IDX PT, R10, R9, RZ, 0x1c1f ;  /* 0x001c1fff090a7589 */ /* 0x0002a200000e0000 */
[----:B------:R-:W-:-:S03]  /*13800*/  ISETP.GE.AND P0, PT, R4, R3, PT ;  /* 0x000000030400720c */ /* 0x000fc60003f06270 */
[----:B------:R1:W3:Y:S10]  /*13810*/  SHFL.IDX PT, R11, R8, RZ, 0x1c1f ;  /* 0x001c1fff080b7589 */ /* 0x0002f400000e0000 */
[----:B------:R-:W-:Y:S05]  /*13820*/  @P0 BRA `(.L_x_235) ;  /* 0x000000f000000947 */ /* 0x000fea0003800000 */
[----:B------:R-:W-:Y:S02]  /*13830*/  ISETP.GE.AND P1, PT, R6, c[0x0][0x3c8], PT ;  /* 0x0000f20006007a0c */ /* 0x000fe40003f26270 */
[----:B------:R-:W-:-:S02]  /*13840*/  ISETP.GE.AND P0, PT, R5, c[0x0][0x3c8], PT ;  /* 0x0000f20005007a0c */ /* 0x000fc40003f06270 */
        /* <DEDUP_REMOVED lines=13> */
.L_x_235:
[----:B------:R-:W-:Y:S05]  /*13920*/  BSYNC B0 ;  /* 0x0000000000007941 */ /* 0x000fea0003800000 */
.L_x_234:
[----:B------:R-:W-:Y:S01]  /*13930*/  IADD3 R0, R4, 0x20, RZ ;  /* 0x0000002004007810 */ /* 0x000fe20007ffe0ff */
[----:B--23--:R2:W3:Y:S01]  /*13940*/  SHFL.IDX PT, R11, R8, 0x1, 0x1c1f ;  /* 0x003c1f00080b7f89 */ /* 0x00c4e200000e0000 */
        /* <DEDUP_REMOVED lines=19> */
.L_x_237:
[----:B------:R-:W-:Y:S05]  /*13a80*/  BSYNC B0 ;  /* 0x0000000000007941 */ /* 0x000fea0003800000 */
.L_x_236:
[----:B------:R-:W-:Y:S01]  /*13a90*/  IADD3 R0, R4, 0x40, RZ ;  /* 0x0000004004007810 */ /* 0x000fe20007ffe0ff */
[----:B---3--:R3:W1:Y:S01]  /*13aa0*/  SHFL.IDX PT, R11, R8, 0x2, 0x1c1f ;  /* 0x005c1f00080b7f89 */ /* 0x00866200000e0000 */
        /* <DEDUP_REMOVED lines=19> */
.L_x_239:
[----:B------:R-:W-:Y:S05]  /*13be0*/  BSYNC B0 ;  /* 0x0000000000007941 */ /* 0x000fea0003800000 */
.L_x_238:
[----:B------:R-:W-:Y:S01]  /*13bf0*/  IADD3 R4, R4, 0x60, RZ ;  /* 0x0000006004047810 */ /* 0x000fe20007ffe0ff */
[----:B-1----:R1:W2:Y:S03]  /*13c00*/  SHFL.IDX PT, R11, R8, 0x3, 0x1c1f ;  /* 0x007c1f00080b7f89 */ /* 0x0022a600000e0000 */
[----:B------:R-:W-:Y:S01]  /*13c10*/  ISETP.GE.AND P0, PT, R4, R3, PT ;  /* 0x000000030400720c */ /* 0x000fe20003f06270 */
[----:B----4-:R1:W4:-:S12]  /*13c20*/  SHFL.IDX PT, R10, R9, 0x3, 0x1c1f ;  /* 0x007c1f00090a7f89 */ /* 0x01031800000e0000 */
[----:B------:R-:W-:Y:S05]  /*13c30*/  @P0 EXIT ;  /* 0x000000000000094d */ /* 0x000fea0003800000 */
[----:B------:R-:W-:Y:S02]  /*13c40*/  ISETP.GE.AND P0, PT, R6, c[0x0][0x3c8], PT ;  /* 0x0000f20006007a0c */ /* 0x000fe40003f06270 */
[----:B------:R-:W-:-:S11]  /*13c50*/  ISETP.GE.AND P1, PT, R7, c[0x0][0x3c8], PT ;  /* 0x0000f20007007a0c */ /* 0x000fd60003f26270 */
[----:B------:R-:W-:-:S04]  /*13c60*/  @!P0 SHF.R.S32.HI R3, RZ, 0x1f, R6 ;  /* 0x0000001fff038819 */ /* 0x000fc80000011406 */
[----:B------:R-:W-:Y:S01]  /*13c70*/  @!P0 LEA.HI R3, R3, R6, RZ, 0x3 ;  /* 0x0000000603038211 */ /* 0x000fe200078f18ff */
[----:B--2-4-:R-:W-:-:S03]  /*13c80*/  @!P1 IMAD.WIDE R6, R7, 0x2, R10 ;  /* 0x0000000207069825 */ /* 0x014fc600078e020a */
[----:B------:R-:W-:Y:S02]  /*13c90*/  @!P0 LOP3.LUT R3, R3, 0xfffffff8, RZ, 0xc0, !PT ;  /* 0xfffffff803038812 */ /* 0x000fe400078ec0ff */
[----:B------:R2:W-:Y:S03]  /*13ca0*/  @!P1 ST.E.128 [R6.64], RZ ;  /* 0x000000ff06009985 */ /* 0x0005e6000c101d08 */
[----:B------:R-:W-:-:S05]  /*13cb0*/  @!P0 IMAD.WIDE R2, R3, 0x2, R10 ;  /* 0x0000000203028825 */ /* 0x000fca00078e020a */
[----:B------:R2:W-:Y:S01]  /*13cc0*/  @!P0 ST.E.128 [R2.64], RZ ;  /* 0x000000ff02008985 */ /* 0x0005e2000c101d08 */
[----:B------:R-:W-:-:S13]  /*13cd0*/  ISETP.GE.AND P0, PT, R5, c[0x0][0x3c8], PT ;  /* 0x0000f20005007a0c */ /* 0x000fda0003f06270 */
[----:B------:R-:W-:Y:S05]  /*13ce0*/  @P0 EXIT ;  /* 0x000000000000094d */ /* 0x000fea0003800000 */
[----:B------:R-:W-:-:S04]  /*13cf0*/  SHF.R.S32.HI R0, RZ, 0x1f, R5 ;  /* 0x0000001fff007819 */ /* 0x000fc80000011405 */
[----:B------:R-:W-:-:S04]  /*13d00*/  LEA.HI R0, R0, R5, RZ, 0x3 ;  /* 0x0000000500007211 */ /* 0x000fc800078f18ff */
[----:B--2---:R-:W-:-:S05]  /*13d10*/  LOP3.LUT R3, R0, 0xfffffff8, RZ, 0xc0, !PT ;  /* 0xfffffff800037812 */ /* 0x004fca00078ec0ff */
[----:B------:R-:W-:-:S05]  /*13d20*/  IMAD.WIDE R10, R3, 0x2, R10 ;  /* 0x00000002030a7825 */ /* 0x000fca00078e020a */
[----:B------:R-:W-:Y:S01]  /*13d30*/  ST.E.128 [R10.64], RZ ;  /* 0x000000ff0a007985 */ /* 0x000fe2000c101d08 */
[----:B------:R-:W-:Y:S05]  /*13d40*/  EXIT ;  /* 0x000000000000794d */ /* 0x000fea0003800000 */
.L_x_240:
        /* <DEDUP_REMOVED lines=11> */
.L_x_757:


//--------------------- .text._ZN7cutlass13device_kernelIN5flash19enable_sm80_to_sm89INS1_16FlashAttnFwdSm80INS1_25CollectiveMainloopFwdSm80ILi4ELi1ELb0EN4cute5tupleIJNS5_1CILi128EEENS7_ILi48EEENS7_ILi96EEEEEELi96ENS_10bfloat16_tEfNS_4arch4Sm80ELb0ELb1ELb1ELb1ELb0ELb0ELb1ELb0EEENS1_21CollectiveEpilogueFwdINS6_IJS8_SA_S9_EEENS6_IJNS7_ILi1EEESI_SI_EEESC_SE_Li128ELb1ELb1ELb0ELb0EEENS1_19SingleTileSchedulerILb1ELb0ELb1ELi128EEEEEEEEEvNT_6ParamsE --------------------------
	.section	.text._ZN7cutlass13device_kernelIN5flash19enable_sm80_to_sm89INS1_16FlashAttnFwdSm80INS1_25CollectiveMainloopFwdSm80ILi4ELi1ELb0EN4cute5tupleIJNS5_1CILi128EEENS7_ILi48EEENS7_ILi96EEEEEELi96ENS_10bfloat16_tEfNS_4arch4Sm80ELb0ELb1ELb1ELb1ELb0ELb0ELb1ELb0EEENS1_21CollectiveEpilogueFwdINS6_IJS8_SA_S9_EEENS6_IJNS7_ILi1EEESI_SI_EEESC_SE_Li128ELb1ELb1ELb0ELb0EEENS1_19SingleTileSchedulerILb1ELb0ELb1ELi128EEEEEEEEEvNT_6ParamsE,"ax",@progbits
	.sectioninfo	@"SHI_REGISTERS=255"
	.align	128
.text._ZN7cutlass13device_kernelIN5flash19enable_sm80_to_sm89INS1_16FlashAttnFwdSm80INS1_25CollectiveMainloopFwdSm80ILi4ELi1ELb0EN4cute5tupleIJNS5_1CILi128EEENS7_ILi48EEENS7_ILi96EEEEEELi96ENS_10bfloat16_tEfNS_4arch4Sm80ELb0ELb1ELb1ELb1ELb0ELb0ELb1ELb0EEENS1_21CollectiveEpilogueFwdINS6_IJS8_SA_S9_EEENS6_IJNS7_ILi1EEESI_SI_EEESC_SE_Li128ELb1ELb1ELb0ELb0EEENS1_19SingleTileSchedulerILb1ELb0ELb1ELi128EEEEEEEEEvNT_6ParamsE:
        .type           _ZN7cutlass13device_kernelIN5flash19enable_sm80_to_sm89INS1_16FlashAttnFwdSm80INS1_25CollectiveMainloopFwdSm80ILi4ELi1ELb0EN4cute5tupleIJNS5_1CILi128EEENS7_ILi48EEENS7_ILi96EEEEEELi96ENS_10bfloat16_tEfNS_4arch4Sm80ELb0ELb1ELb1ELb1ELb0ELb0ELb1ELb0EEENS1_21CollectiveEpilogueFwdINS6_IJS8_SA_S9_EEENS6_IJNS7_ILi1EEESI_SI_EEESC_SE_Li128ELb1ELb1ELb0ELb0EEENS1_19SingleTileSchedulerILb1ELb0ELb1ELi128EEEEEEEEEvNT_6ParamsE,@function
        .size           _ZN7cutlass13device_kernelIN5flash19enable_sm80_to_sm89INS1_16FlashAttnFwdSm80INS1_25CollectiveMainloopFwdSm80ILi4ELi1ELb0EN4cute5tupleIJNS5_1CILi128EEENS7_ILi48EEENS7_ILi96EEEEEELi96ENS_10bfloat16_tEfNS_4arch4Sm80ELb0ELb1ELb1ELb1ELb0ELb0ELb1ELb0EEENS1_21CollectiveEpilogueFwdINS6_IJS8_SA_S9_EEENS6_IJNS7_ILi1EEESI_SI_EEESC_SE_Li128ELb1ELb1ELb0ELb0EEENS1_19SingleTileSchedulerILb1ELb0ELb1ELi128EEEEEEEEEvNT_6ParamsE,(.L_x_758 - _ZN7cutlass13device_kernelIN5flash19enable_sm80_to_sm89INS1_16FlashAttnFwdSm80INS1_25CollectiveMainloopFwdSm80ILi4ELi1ELb0EN4cute5tupleIJNS5_1CILi128EEENS7_ILi48EEENS7_ILi96EEEEEELi96ENS_10bfloat16_tEfNS_4arch4Sm80ELb0ELb1ELb1ELb1ELb0ELb0ELb1ELb0EEENS1_21CollectiveEpilogueFwdINS6_IJS8_SA_S9_EEENS6_IJNS7_ILi1EEESI_SI_EEESC_SE_Li128ELb1ELb1ELb0ELb0EEENS1_19SingleTileSchedulerILb1ELb0ELb1ELi128EEEEEEEEEvNT_6ParamsE)
        .other          _ZN7cutlass13device_kernelIN5flash19enable_sm80_to_sm89INS1_16FlashAttnFwdSm80INS1_25CollectiveMainloopFwdSm80ILi4ELi1ELb0EN4cute5tupleIJNS5_1CILi128EEENS7_ILi48EEENS7_ILi96EEEEEELi96ENS_10bfloat16_tEfNS_4arch4Sm80ELb0ELb1ELb1ELb1ELb0ELb0ELb1ELb0EEENS1_21CollectiveEpilogueFwdINS6_IJS8_SA_S9_EEENS6_IJNS7_ILi1EEESI_SI_EEESC_SE_Li128ELb1ELb1ELb0ELb0EEENS1_19SingleTileSchedulerILb1ELb0ELb1ELi128EEEEEEEEEvNT_6ParamsE,@"STO_CUDA_ENTRY STV_DEFAULT"
_ZN7cutlass13device_kernelIN5flash19enable_sm80_to_sm89INS1_16FlashAttnFwdSm80INS1_25CollectiveMainloopFwdSm80ILi4ELi1ELb0EN4cute5tupleIJNS5_1CILi128EEENS7_ILi48EEENS7_ILi96EEEEEELi96ENS_10bfloat16_tEfNS_4arch4Sm80ELb0ELb1ELb1ELb1ELb0ELb0ELb1ELb0EEENS1_21CollectiveEpilogueFwdINS6_IJS8_SA_S9_EEENS6_IJNS7_ILi1EEESI_SI_EEESC_SE_Li128ELb1ELb1ELb0ELb0EEENS1_19SingleTileSchedulerILb1ELb0ELb1ELi128EEEEEEEEEvNT_6ParamsE:
[----:B------:R-:W-:Y:S02]  /*0000*/  MOV R1, c[0x0][0x28] ;  /* 0x00000a0000017a02 */ /* 0x000fe40000000f00 */
[----:B------:R-:W1:Y:S01]  /*0010*/  S2R R129, SR_TID.X ;  /* 0x0000000000817919 */ /* 0x000e620000002100 */
[----:B------:R-:W-:Y:S01]  /*0020*/  IMAD.MOV.U32 R29, RZ, RZ, 0x4 ;  /* 0x00000004ff1d7424 */ /* 0x000fe200078e00ff */
[----:B------:R-:W2:Y:S01]  /*0030*/  S2UR UR4, SR_CTAID.X ;  /* 0x00000000000479c3 */ /* 0x000ea20000002500 */
[----:B------:R-:W-:Y:S01]  /*0040*/  ULDC.64 UR8, c[0x0][0x118] ;  /* 0x0000460000087ab9 */ /* 0x000fe20000000a00 */
[----:B------:R-:W3:Y:S01]  /*0050*/  S2R R5, SR_CTAID.Z ;  /* 0x0000000000057919 */ /* 0x000ee20000002700 */
[----:B------:R-:W-:Y:S02]  /*0060*/  IADD3 R1, R1, -0x70, RZ ;  /* 0xffffff9001017810 */ /* 0x000fe40007ffe0ff */
[----:B-1----:R-:W-:Y:S01]  /*0070*/  SHF.R.U32.HI R0, RZ, 0x5, R129 ;  /* 0x00000005ff007819 */ /* 0x002fe20000011681 */
[----:B---3--:R-:W-:-:S05]  /*0080*/  IMAD.WIDE R2, R5, R29, c[0x0][0x568] ;  /* 0x00015a0005027625 */ /* 0x008fca00078e021d */
[----:B------:R-:W1:Y:S02]  /*0090*/  SHFL.IDX PT, R0, R0, RZ, 0x1f ;  /* 0x00001fff00007589 */ /* 0x000e6400000e0000 */
[----:B-1----:R-:W-:-:S13]  /*00a0*/  ISETP.NE.AND P0, PT, R0, RZ, PT ;  /* 0x000000ff0000720c */ /* 0x002fda0003f05270 */
[----:B--2---:R-:W-:Y:S05]  /*00b0*/  @!P0 BRA `(.L_x_241) ;  /* 0x0000015000008947 */ /* 0x004fea0003800000 */
[----:B------:R-:W-:-:S04]  /*00c0*/  ISETP.NE.U32.AND P0, PT, RZ, c[0x0][0x568], PT ;  /* 0x00015a00ff007a0c */ /* 0x000fc80003f05070 */
[----:B------:R-:W-:-:S13]  /*00d0*/  ISETP.NE.AND.EX P0, PT, RZ, c[0x0][0x56c], PT, P0 ;  /* 0x00015b00ff007a0c */ /* 0x000fda0003f05300 */
[----:B------:R-:W-:Y:S05]  /*00e0*/  @!P0 BRA `(.L_x_242) ;  /* 0x0000002000008947 */ /* 0x000fea0003800000 */
[----:B------:R1:W5:Y:S01]  /*00f0*/  LDG.E R0, [R2.64] ;  /* 0x0000000802007981 */ /* 0x000362000c1e1900 */
[----:B------:R-:W-:Y:S05]  /*0100*/  BRA `(.L_x_243) ;  /* 0x0000009000007947 */ /* 0x000fea0003800000 */
.L_x_242:
        /* <DEDUP_REMOVED lines=8> */
.L_x_244:
[----:B------:R-:W-:-:S04]  /*0190*/  MOV R0, c[0x0][0x54c] ;  /* 0x0001530000007a02 */ /* 0x000fc80000000f00 */
.L_x_243:
[----:B------:R-:W-:Y:S01]  /*01a0*/  USHF.L.U32 UR4, UR4, 0x7, URZ ;  /* 0x0000000704047899 */ /* 0x000fe2000800063f */
[----:B-----5:R-:W-:-:S05]  /*01b0*/  IMAD R0, R0, c[0x0][0x548], RZ ;  /* 0x0001520000007a24 */ /* 0x020fca00078e02ff */
[----:B------:R-:W-:-:S04]  /*01c0*/  MOV R10, UR4 ;  /* 0x00000004000a7c02 */ /* 0x000fc80008000f00 */
[----:B------:R-:W-:-:S04]  /*01d0*/  ISETP.GE.AND P0, PT, R10, R0, PT ;  /* 0x000000000a00720c */ /* 0x000fc80003f06270 */
[----:B------:R-:W-:-:S05]  /*01e0*/  SEL R0, R5, 0xffffffff, !P0 ;  /* 0xffffffff05007807 */ /* 0x000fca0004000000 */
[----:B------:R2:W-:Y:S01]  /*01f0*/  STL [R1+0x6c], R0 ;  /* 0x00006c0001007387 */ /* 0x0005e20000100800 */
[----:B------:R-:W-:Y:S05]  /*0200*/  BRA `(.L_x_245) ;  /* 0x0000014000007947 */ /* 0x000fea0003800000 */
.L_x_241:
[----:B------:R-:W-:-:S04]  /*0210*/  ISETP.NE.U32.AND P0, PT, RZ, c[0x0][0x568], PT ;  /* 0x00015a00ff007a0c */ /* 0x000fc80003f05070 */
[----:B------:R-:W-:-:S13]  /*0220*/  ISETP.NE.AND.EX P0, PT, RZ, c[0x0][0x56c], PT, P0 ;  /* 0x00015b00ff007a0c */ /* 0x000fda0003f05300 */
[----:B------:R-:W-:Y:S05]  /*0230*/  @!P0 BRA `(.L_x_246) ;  /* 0x0000002000008947 */ /* 0x000fea0003800000 */
[----:B------:R1:W5:Y:S01]  /*0240*/  LDG.E R0, [R2.64] ;  /* 0x0000000802007981 */ /* 0x000362000c1e1900 */
[----:B------:R-:W-:Y:S05]  /*0250*/  BRA `(.L_x_247) ;  /* 0x0000009000007947 */ /* 0x000fea0003800000 */
.L_x_246:
        /* <DEDUP_REMOVED lines=8> */
.L_x_248:
[----:B------:R-:W-:-:S04]  /*02e0*/  MOV R0, c[0x0][0x54c] ;  /* 0x0001530000007a02 */ /* 0x000fc80000000f00 */
.L_x_247:
[----:B------:R-:W-:Y:S01]  /*02f0*/  USHF.L.U32 UR4, UR4, 0x7, URZ ;  /* 0x0000000704047899 */ /* 0x000fe2000800063f */
[----:B-----5:R-:W-:-:S05]  /*0300*/  IMAD R0, R0, c[0x0][0x548], RZ ;  /* 0x0001520000007a24 */ /* 0x020fca00078e02ff */
[----:B------:R-:W-:-:S04]  /*0310*/  MOV R10, UR4 ;  /* 0x00000004000a7c02 */ /* 0x000fc80008000f00 */
[----:B------:R-:W-:-:S04]  /*0320*/  ISETP.GE.AND P0, PT, R10, R0, PT ;  /* 0x000000000a00720c */ /* 0x000fc80003f06270 */
[----:B------:R-:W-:-:S05]  /*0330*/  SEL R0, R5, 0xffffffff, !P0 ;  /* 0xffffffff05007807 */ /* 0x000fca0004000000 */
[----:B------:R2:W-:Y:S04]  /*0340*/  STL [R1+0x6c], R0 ;  /* 0x00006c0001007387 */ /* 0x0005e80000100800 */
.L_x_245:
[----:B------:R-:W3:Y:S02]  /*0350*/  LDL R48, [R1+0x6c] ;  /* 0x00006c0001307983 */ /* 0x000ee40000100800 */
[----:B---3--:R-:W-:-:S13]  /*0360*/  ISETP.GE.AND P0, PT, R48, RZ, PT ;  /* 0x000000ff3000720c */ /* 0x008fda0003f06270 */
[----:B------:R-:W-:Y:S05]  /*0370*/  @!P0 EXIT ;  /* 0x000000000000894d */ /* 0x000fea0003800000 */
[----:B------:R-:W-:Y:S01]  /*0380*/  ISETP.NE.U32.AND P0, PT, RZ, c[0x0][0x370], PT ;  /* 0x0000dc00ff007a0c */ /* 0x000fe20003f05070 */
[----:B------:R-:W-:Y:S01]  /*0390*/  IMAD.MOV.U32 R11, RZ, RZ, RZ ;  /* 0x000000ffff0b7224 */ /* 0x000fe200078e00ff */
[----:B------:R-:W-:Y:S01]  /*03a0*/  ISETP.NE.U32.AND P2, PT, RZ, c[0x0][0x360], PT ;  /* 0x0000d800ff007a0c */ /* 0x000fe20003f45070 */
[----:B------:R-:W-:Y:S01]  /*03b0*/  CS2R R12, SRZ ;  /* 0x00000000000c7805 */ /* 0x000fe2000001ff00 */
[----:B------:R-:W-:Y:S01]  /*03c0*/  ISETP.NE.AND.EX P1, PT, RZ, c[0x0][0x374], PT, P0 ;  /* 0x0000dd00ff007a0c */ /* 0x000fe20003f25300 */
[CC--:B------:R-:W-:Y:S01]  /*03d0*/  IMAD.WIDE R4, R48.reuse, R29.reuse, c[0x0][0x348] ;  /* 0x0000d20030047625 */ /* 0x0c0fe200078e021d */
[----:B------:R-:W-:Y:S02]  /*03e0*/  ISETP.NE.AND.EX P0, PT, RZ, c[0x0][0x364], PT, P2 ;  /* 0x0000d900ff007a0c */ /* 0x000fe40003f05320 */
[----:B------:R-:W-:Y:S01]  /*03f0*/  ISETP.NE.U32.AND P2, PT, RZ, c[0x0][0x348], PT ;  /* 0x0000d200ff007a0c */ /* 0x000fe20003f45070 */
[----:B-1----:R-:W-:Y:S01]  /*0400*/  IMAD.WIDE R2, R48, R29, c[0x0][0x350] ;  /* 0x0000d40030027625 */ /* 0x002fe200078e021d */
[----:B------:R-:W-:-:S02]  /*0410*/  ISETP.NE.U32.AND P3, PT, RZ, c[0x0][0x350], PT ;  /* 0x0000d400ff007a0c */ /* 0x000fc40003f65070 */
[----:B------:R-:W-:Y:S01]  /*0420*/  ISETP.NE.AND.EX P2, PT, RZ, c[0x0][0x34c], PT, P2 ;  /* 0x0000d300ff007a0c */ /* 0x000fe20003f45320 */
[----:B------:R-:W-:Y:S01]  /*0430*/  IMAD.MOV.U32 R229, RZ, RZ, c[0x0][0x168] ;  /* 0x00005a00ffe57624 */ /* 0x000fe200078e00ff */
[----:B------:R-:W-:-:S03]  /*0440*/  ISETP.NE.AND.EX P3, PT, RZ, c[0x0][0x354], PT, P3 ;  /* 0x0000d500ff007a0c */ /* 0x000fc60003f65330 */
[----:B------:R-:W-:-:S04]  /*0450*/  @P1 IMAD.WIDE R8, R48, R29, c[0x0][0x370] ;  /* 0x0000dc0030081625 */ /* 0x000fc800078e021d */
[----:B------:R-:W-:Y:S01]  /*0460*/  @P0 IMAD.WIDE R6, R48, R29, c[0x0][0x360] ;  /* 0x0000d80030060625 */ /* 0x000fe200078e021d */
[----:B------:R1:W5:Y:S04]  /*0470*/  @P1 LDG.E R11, [R8.64] ;  /* 0x00000008080b1981 */ /* 0x000368000c1e1900 */
[----:B------:R1:W5:Y:S04]  /*0480*/  @P2 LDG.E R13, [R4.64] ;  /* 0x00000008040d2981 */ /* 0x000368000c1e1900 */
[----:B------:R1:W5:Y:S04]  /*0490*/  @P3 LDG.E R12, [R2.64] ;  /* 0x00000008020c3981 */ /* 0x000368000c1e1900 */
[----:B------:R3:W5:Y:S02]  /*04a0*/  @P0 LDG.E R229, [R6.64] ;  /* 0x0000000806e50981 */ /* 0x000764000c1e1900 */
[----:B---3--:R-:W-:Y:S01]  /*04b0*/  IMAD.MOV.U32 R6, RZ, RZ, c[0x0][0x1d0] ;  /* 0x00007400ff067624 */ /* 0x008fe200078e00ff */
[----:B------:R-:W-:Y:S05]  /*04c0*/  @P0 BRA `(.L_x_249) ;  /* 0x0000004000000947 */ /* 0x000fea0003800000 */
[----:B-1----:R-:W-:Y:S05]  /*04d0*/  @!P2 BRA `(.L_x_249) ;  /* 0x000000300000a947 */ /* 0x002fea0003800000 */
[----:B--2---:R1:W2:Y:S04]  /*04e0*/  LDG.E R0, [R4.64] ;  /* 0x0000000804007981 */ /* 0x0042a8000c1e1900 */
[----:B-1----:R-:W2:Y:S02]  /*04f0*/  LDG.E R4, [R4.64+0x4] ;  /* 0x0000040804047981 */ /* 0x002ea4000c1e1900 */
[----:B--2--5:R-:W-:-:S02]  /*0500*/  IADD3 R229, -R0, R4, RZ ;  /* 0x0000000400e57210 */ /* 0x024fc40007ffe1ff */
.L_x_249:
[----:B-1----:R-:W-:-:S04]  /*0510*/  ISETP.NE.U32.AND P0, PT, RZ, c[0x0][0x368], PT ;  /* 0x0000da00ff007a0c */ /* 0x002fc80003f05070 */
[----:B------:R-:W-:-:S13]  /*0520*/  ISETP.NE.AND.EX P0, PT, RZ, c[0x0][0x36c], PT, P0 ;  /* 0x0000db00ff007a0c */ /* 0x000fda0003f05300 */
[----:B------:R-:W-:Y:S05]  /*0530*/  @!P0 BRA `(.L_x_250) ;  /* 0x0000003000008947 */ /* 0x000fea0003800000 */
[----:B------:R-:W-:-:S05]  /*0540*/  IMAD.WIDE R2, R48, R29, c[0x0][0x368] ;  /* 0x0000da0030027625 */ /* 0x000fca00078e021d */
[----:B------:R1:W5:Y:S01]  /*0550*/  LDG.E R6, [R2.64] ;  /* 0x0000000802067981 */ /* 0x000362000c1e1900 */
[----:B------:R-:W-:Y:S05]  /*0560*/  BRA `(.L_x_251) ;  /* 0x0000004000007947 */ /* 0x000fea0003800000 */
.L_x_250:
[----:B------:R-:W-:Y:S05]  /*0570*/  @!P3 BRA `(.L_x_251) ;  /* 0x000000300000b947 */ /* 0x000fea0003800000 */
[----:B------:R1:W3:Y:S04]  /*0580*/  LDG.E R6, [R2.64] ;  /* 0x0000000802067981 */ /* 0x0002e8000c1e1900 */
[----:B-1----:R-:W3:Y:S02]  /*0590*/  LDG.E R2, [R2.64+0x4] ;  /* 0x0000040802027981 */ /* 0x002ee4000c1e1900 */
[----:B---3--:R-:W-:Y:S02]  /*05a0*/  IADD3 R6, -R6, R2, RZ ;  /* 0x0000000206067210 */ /* 0x008fe40007ffe1ff */
.L_x_251:
[----:B--2---:R-:W-:Y:S01]  /*05b0*/  IMAD.MOV.U32 R0, RZ, RZ, c[0x0][0x2c4] ;  /* 0x0000b100ff007624 */ /* 0x004fe200078e00ff */
[----:B------:R-:W-:Y:S01]  /*05c0*/  LOP3.LUT R228, R228, 0xfffff7ff, RZ, 0xc0, !PT ;  /* 0xfffff7ffe4e47812 */ /* 0x000fe200078ec0ff */
[----:B------:R-:W-:Y:S02]  /*05d0*/  IMAD.MOV.U32 R185, RZ, RZ, R10 ;  /* 0x000000ffffb97224 */ /* 0x000fe400078e000a */
[----:B------:R-:W-:Y:S01]  /*05e0*/  IMAD.MOV.U32 R252, RZ, RZ, c[0x0][0x32c] ;  /* 0x0000cb00fffc7624 */ /* 0x000fe200078e00ff */
[----:B------:R-:W-:Y:S01]  /*05f0*/  ISETP.NE.AND P6, PT, R0, 0x1, PT ;  /* 0x000000010000780c */ /* 0x000fe20003fc5270 */
[----:B-----5:R-:W-:-:S02]  /*0600*/  IMAD.IADD R227, R6, 0x1, -R11 ;  /* 0x0000000106e37824 */ /* 0x020fc400078e0a0b */
[----:B------:R-:W-:Y:S01]  /*0610*/  IMAD.IADD R12, R12, 0x1, R11 ;  /* 0x000000010c0c7824 */ /* 0x000fe200078e020b */
[----:B------:R-:W-:Y:S02]  /*0620*/  ISETP.GE.AND P5, PT, R252, 0x1, PT ;  /* 0x00000001fc00780c */ /* 0x000fe40003fa6270 */
[----:B-1----:R-:W-:-:S07]  /*0630*/  IADD3 R2, R227, 0x1, -R229 ;  /* 0x00000001e3027810 */ /* 0x002fce0007ffe8e5 */
[----:B------:R-:W-:Y:S02]  /*0640*/  @P6 IADD3 R0, R185, 0x7f, RZ ;  /* 0x0000007fb9006810 */ /* 0x000fe40007ffe0ff */
[----:B------:R-:W-:-:S03]  /*0650*/  @P6 LOP3.LUT R228, R228, 0x800, RZ, 0xfc, !PT ;  /* 0x00000800e4e46812 */ /* 0x000fc600078efcff */
[----:B------:R-:W-:Y:S01]  /*0660*/  @P6 IMAD.HI.U32 R3, R0, c[0x0][0x2c8], RZ ;  /* 0x0000b20000036a27 */ /* 0x000fe200078e00ff */
[----:B------:R-:W-:Y:S02]  /*0670*/  IADD3 R0, R10, 0x7f, RZ ;  /* 0x0000007f0a007810 */ /* 0x000fe40007ffe0ff */
[----:B------:R-:W-:Y:S02]  /*0680*/  LOP3.LUT R228, R228, 0xfffffbff, RZ, 0xc0, !PT ;  /* 0xfffffbffe4e47812 */ /* 0x000fe400078ec0ff */
[----:B------:R-:W-:Y:S02]  /*0690*/  @P6 SHF.R.U32.HI R0, RZ, c[0x0][0x2cc], R3 ;  /* 0x0000b300ff006a19 */ /* 0x000fe40000011603 */
[----:B------:R-:W-:-:S03]  /*06a0*/  @P5 LOP3.LUT R228, R228, 0x400, RZ, 0xfc, !PT ;  /* 0x00000400e4e45812 */ /* 0x000fc600078efcff */
[----:B------:R-:W-:-:S05]  /*06b0*/  IMAD.IADD R0, R2, 0x1, R0 ;  /* 0x0000000102007824 */ /* 0x000fca00078e0200 */
[----:B------:R-:W-:Y:S01]  /*06c0*/  IADD3 R3, R0, c[0x0][0x328], RZ ;  /* 0x0000ca0000037a10 */ /* 0x000fe20007ffe0ff */
[----:B------:R-:W-:Y:S05]  /*06d0*/  @!P5 BRA `(.L_x_252) ;  /* 0x000000e00000d947 */ /* 0x000fea0003800000 */
[C---:B------:R-:W-:Y:S02]  /*06e0*/  ISETP.GT.AND P0, PT, R0.reuse, RZ, PT ;  /* 0x000000ff0000720c */ /* 0x040fe40003f04270 */
[----:B------:R-:W-:-:S11]  /*06f0*/  IADD3 R2, R0, -0x1, RZ ;  /* 0xffffffff00027810 */ /* 0x000fd60007ffe0ff */
[----:B------:R-:W-:Y:S05]  /*0700*/  @P0 BRA `(.L_x_253) ;  /* 0x0000006000000947 */ /* 0x000fea0003800000 */
[----:B------:R-:W-:Y:S01]  /*0710*/  ISETP.NE.AND P0, PT, R252, 0x1, PT ;  /* 0x00000001fc00780c */ /* 0x000fe20003f05270 */
[----:B------:R-:W-:-:S12]  /*0720*/  IMAD.MOV R0, RZ, RZ, -R0 ;  /* 0x000000ffff007224 */ /* 0x000fd800078e0a00 */
[----:B------:R-:W-:-:S05]  /*0730*/  @P0 IMAD.HI.U32 R2, R0, c[0x0][0x330], RZ ;  /* 0x0000cc0000020a27 */ /* 0x000fca00078e00ff */
[----:B------:R-:W-:-:S04]  /*0740*/  @P0 SHF.R.U32.HI R0, RZ, c[0x0][0x334], R2 ;  /* 0x0000cd00ff000a19 */ /* 0x000fc80000011602 */
[----:B------:R-:W-:Y:S01]  /*0750*/  LOP3.LUT R2, RZ, R0, RZ, 0x33, !PT ;  /* 0x00000000ff027212 */ /* 0x000fe200078e33ff */
[----:B------:R-:W-:Y:S05]  /*0760*/  BRA `(.L_x_254) ;  /* 0x0000003000007947 */ /* 0x000fea0003800000 */
.L_x_253:
[----:B------:R-:W-:-:S13]  /*0770*/  ISETP.NE.AND P0, PT, R252, 0x1, PT ;  /* 0x00000001fc00780c */ /* 0x000fda0003f05270 */
[----:B------:R-:W-:-:S05]  /*0780*/  @P0 IMAD.HI.U32 R0, R2, c[0x0][0x330], RZ ;  /* 0x0000cc0002000a27 */ /* 0x000fca00078e00ff */
[----:B------:R-:W-:-:S05]  /*0790*/  @P0 SHF.R.U32.HI R2, RZ, c[0x0][0x334], R0 ;  /* 0x0000cd00ff020a19 */ /* 0x000fca0000011600 */
.L_x_254:
[----:B------:R-:W-:-:S05]  /*07a0*/  IMAD R2, R2, R252, c[0x0][0x32c] ;  /* 0x0000cb0002027624 */ /* 0x000fca00078e02fc */
[----:B------:R-:W-:-:S04]  /*07b0*/  IMNMX R3, R3, R2, PT ;  /* 0x0000000203037217 */ /* 0x000fc80003800200 */
.L_x_252:
[----:B------:R-:W-:Y:S01]  /*07c0*/  IADD3 R2, R3, 0x2f, RZ ;  /* 0x0000002f03027810 */ /* 0x000fe20007ffe0ff */
[----:B------:R-:W-:Y:S01]  /*07d0*/  @P6 IMAD.HI.U32 R4, R185, c[0x0][0x2c8], RZ ;  /* 0x0000b200b9046a27 */ /* 0x000fe200078e00ff */
[----:B------:R-:W-:-:S03]  /*07e0*/  IADD3 R3, R227, 0x2f, RZ ;  /* 0x0000002fe3037810 */ /* 0x000fc60007ffe0ff */
[----:B------:R-:W-:-:S04]  /*07f0*/  IMAD.HI R5, R2, 0x2aaaaaab, RZ ;  /* 0x2aaaaaab02057827 */ /* 0x000fc800078e02ff */
[----:B------:R-:W-:-:S04]  /*0800*/  IMAD.HI R2, R3, 0x2aaaaaab, RZ ;  /* 0x2aaaaaab03027827 */ /* 0x000fc800078e02ff */
[----:B------:R-:W-:Y:S01]  /*0810*/  IMAD.MOV.U32 R0, RZ, RZ, R185 ;  /* 0x000000ffff007224 */ /* 0x000fe200078e00b9 */
[----:B------:R-:W-:Y:S01]  /*0820*/  @P6 SHF.R.U32.HI R0, RZ, c[0x0][0x2cc], R4 ;  /* 0x0000b300ff006a19 */ /* 0x000fe20000011604 */
[----:B------:R-:W-:Y:S01]  /*0830*/  IMAD.IADD R244, R227, 0x1, -R229 ;  /* 0x00000001e3f47824 */ /* 0x000fe200078e0ae5 */
[----:B------:R-:W-:Y:S02]  /*0840*/  SHF.R.U32.HI R4, RZ, 0x1f, R5 ;  /* 0x0000001fff047819 */ /* 0x000fe40000011605 */
[----:B------:R-:W-:Y:S01]  /*0850*/  SHF.R.U32.HI R3, RZ, 0x1f, R2 ;  /* 0x0000001fff037819 */ /* 0x000fe20000011602 */
[----:B------:R-:W-:Y:S01]  /*0860*/  IMAD.IADD R0, R244, 0x1, R0 ;  /* 0x00000001f4007824 */ /* 0x000fe200078e0200 */
[----:B------:R-:W-:Y:S02]  /*0870*/  LEA.HI.SX32 R4, R5, R4, 0x1d ;  /* 0x0000000405047211 */ /* 0x000fe400078feaff */
[----:B------:R-:W-:Y:S02]  /*0880*/  LEA.HI.SX32 R2, R2, R3, 0x1d ;  /* 0x0000000302027211 */ /* 0x000fe400078feaff */
[----:B------:R-:W-:-:S02]  /*0890*/  IADD3 R3, R0, -c[0x0][0x324], RZ ;  /* 0x8000c90000037a10 */ /* 0x000fc40007ffe0ff */
[----:B------:R-:W-:Y:S01]  /*08a0*/  IMNMX R222, R2, R4, PT ;  /* 0x0000000402de7217 */ /* 0x000fe20003800200 */
[----:B------:R-:W-:Y:S05]  /*08b0*/  @!P5 BRA `(.L_x_255) ;  /* 0x000000d00000d947 */ /* 0x000fea0003800000 */
[----:B------:R-:W-:-:S13]  /*08c0*/  ISETP.GT.AND P0, PT, R0, -0x1, PT ;  /* 0xffffffff0000780c */ /* 0x000fda0003f04270 */
[----:B------:R-:W-:Y:S05]  /*08d0*/  @P0 BRA `(.L_x_256) ;  /* 0x0000006000000947 */ /* 0x000fea0003800000 */
[----:B------:R-:W-:Y:S02]  /*08e0*/  ISETP.NE.AND P0, PT, R252, 0x1, PT ;  /* 0x00000001fc00780c */ /* 0x000fe40003f05270 */
[----:B------:R-:W-:-:S11]  /*08f0*/  LOP3.LUT R0, RZ, R0, RZ, 0x33, !PT ;  /* 0x00000000ff007212 */ /* 0x000fd600078e33ff */
[----:B------:R-:W-:-:S05]  /*0900*/  @P0 IMAD.HI.U32 R2, R0, c[0x0][0x330], RZ ;  /* 0x0000cc0000020a27 */ /* 0x000fca00078e00ff */
[----:B------:R-:W-:-:S04]  /*0910*/  @P0 SHF.R.U32.HI R0, RZ, c[0x0][0x334], R2 ;  /* 0x0000cd00ff000a19 */ /* 0x000fc80000011602 */
[----:B------:R-:W-:Y:S01]  /*0920*/  LOP3.LUT R0, RZ, R0, RZ, 0x33, !PT ;  /* 0x00000000ff007212 */ /* 0x000fe200078e33ff */
[----:B------:R-:W-:Y:S05]  /*0930*/  BRA `(.L_x_257) ;  /* 0x0000003000007947 */ /* 0x000fea0003800000 */
.L_x_256:
[----:B------:R-:W-:-:S13]  /*0940*/  ISETP.NE.AND P0, PT, R252, 0x1, PT ;  /* 0x00000001fc00780c */ /* 0x000fda0003f05270 */
[----:B------:R-:W-:-:S05]  /*0950*/  @P0 IMAD.HI.U32 R2, R0, c[0x0][0x330], RZ ;  /* 0x0000cc0000020a27 */ /* 0x000fca00078e00ff */
[----:B------:R-:W-:-:S05]  /*0960*/  @P0 SHF.R.U32.HI R0, RZ, c[0x0][0x334], R2 ;  /* 0x0000cd00ff000a19 */ /* 0x000fca0000011602 */
.L_x_257:
[----:B------:R-:W-:-:S05]  /*0970*/  IMAD R0, R0, c[0x0][0x32c], RZ ;  /* 0x0000cb0000007a24 */ /* 0x000fca00078e02ff */
[----:B------:R-:W-:-:S05]  /*0980*/  IMNMX R3, R3, R0, !PT ;  /* 0x0000000003037217 */ /* 0x000fca0007800200 */
.L_x_255:
[----:B------:R-:W-:Y:S01]  /*0990*/  IMAD.HI R0, R3, 0x2aaaaaab, RZ ;  /* 0x2aaaaaab03007827 */ /* 0x000fe200078e02ff */
[----:B------:R-:W-:Y:S01]  /*09a0*/  PLOP3.LUT P4, PT, PT, PT, PT, 0x80, 0x0 ;  /* 0x000000000000781c */ /* 0x000fe20003f8f070 */
[----:B------:R-:W-:Y:S01]  /*09b0*/  CS2R R94, SRZ ;  /* 0x00000000005e7805 */ /* 0x000fe2000001ff00 */
[----:B------:R-:W-:Y:S01]  /*09c0*/  CS2R R98, SRZ ;  /* 0x0000000000627805 */ /* 0x000fe2000001ff00 */
[----:B------:R-:W-:Y:S01]  /*09d0*/  IMAD.MOV.U32 R11, RZ, RZ, RZ ;  /* 0x000000ffff0b7224 */ /* 0x000fe200078e00ff */
[----:B------:R-:W-:Y:S01]  /*09e0*/  SHF.R.U32.HI R2, RZ, 0x1f, R0 ;  /* 0x0000001fff027819 */ /* 0x000fe20000011600 */
[----:B------:R-:W-:Y:S01]  /*09f0*/  IMAD.MOV.U32 R92, RZ, RZ, RZ ;  /* 0x000000ffff5c7224 */ /* 0x000fe200078e00ff */
[----:B------:R-:W-:Y:S01]  /*0a00*/  CS2R R96, SRZ ;  /* 0x0000000000607805 */ /* 0x000fe2000001ff00 */
[----:B------:R-:W-:Y:S01]  /*0a10*/  CS2R R90, SRZ ;  /* 0x00000000005a7805 */ /* 0x000fe2000001ff00 */
[----:B------:R-:W-:Y:S01]  /*0a20*/  LEA.HI.SX32 R0, R0, R2, 0x1d ;  /* 0x0000000200007211 */ /* 0x000fe200078feaff */
[----:B------:R-:W-:Y:S01]  /*0a30*/  CS2R R88, SRZ ;  /* 0x0000000000587805 */ /* 0x000fe2000001ff00 */
[----:B------:R-:W-:Y:S01]  /*0a40*/  CS2R R86, SRZ ;  /* 0x0000000000567805 */ /* 0x000fe2000001ff00 */
[----:B------:R-:W-:Y:S01]  /*0a50*/  CS2R R84, SRZ ;  /* 0x0000000000547805 */ /* 0x000fe2000001ff00 */
[----:B------:R-:W-:Y:S01]  /*0a60*/  IMNMX R245, RZ, R0, !PT ;  /* 0x00000000fff57217 */ /* 0x000fe20007800200 */
[----:B------:R-:W-:Y:S01]  /*0a70*/  CS2R R14, SRZ ;  /* 0x00000000000e7805 */ /* 0x000fe2000001ff00 */
[----:B------:R-:W-:Y:S01]  /*0a80*/  MOV R78, RZ ;  /* 0x000000ff004e7202 */ /* 0x000fe20000000f00 */
[----:B------:R-:W-:Y:S01]  /*0a90*/  IMAD.MOV.U32 R76, RZ, RZ, RZ ;  /* 0x000000ffff4c7224 */ /* 0x000fe200078e00ff */
[----:B------:R-:W-:Y:S01]  /*0aa0*/  ISETP.GT.AND P0, PT, R222, R245, PT ;  /* 0x000000f5de00720c */ /* 0x000fe20003f04270 */
[----:B------:R1:W-:Y:S01]  /*0ab0*/  STL [R1+0x48], R245 ;  /* 0x000048f501007387 */ /* 0x0003e20000100800 */
[----:B------:R-:W-:Y:S01]  /*0ac0*/  CS2R R16, SRZ ;  /* 0x0000000000107805 */ /* 0x000fe2000001ff00 */
[----:B------:R-:W-:Y:S01]  /*0ad0*/  IMAD.MOV.U32 R82, RZ, RZ, RZ ;  /* 0x000000ffff527224 */ /* 0x000fe200078e00ff */
        /* <DEDUP_REMOVED lines=52> */
[----:B------:R-:W-:Y:S01]  /*0e20*/  CS2R R50, SRZ ;  /* 0x0000000000327805 */ /* 0x000fe2000001ff00 */
[----:B------:R-:W-:Y:S05]  /*0e30*/  @!P0 BRA `(.L_x_258) ;  /* 0x0001186000008947 */ /* 0x000fea0003800000 */
[----:B-1----:R-:W-:-:S04]  /*0e40*/  ISETP.NE.U32.AND P0, PT, RZ, c[0x0][0x340], PT ;  /* 0x0000d000ff007a0c */ /* 0x002fc80003f05070 */
[----:B------:R-:W-:-:S13]  /*0e50*/  ISETP.NE.AND.EX P0, PT, RZ, c[0x0][0x344], PT, P0 ;  /* 0x0000d100ff007a0c */ /* 0x000fda0003f05300 */
[----:B------:R-:W-:-:S05]  /*0e60*/  @P0 IMAD.WIDE R2, R48, R29, c[0x0][0x340] ;  /* 0x0000d00030020625 */ /* 0x000fca00078e021d */
[----:B------:R1:W2:Y:S01]  /*0e70*/  @P0 LDG.E R22, [R2.64] ;  /* 0x0000000802160981 */ /* 0x0002a2000c1e1900 */
[----:B------:R-:W-:Y:S01]  /*0e80*/  SHF.R.S32.HI R0, RZ, 0x1f, R13 ;  /* 0x0000001fff007819 */ /* 0x000fe2000001140d */
[----:B------:R-:W-:Y:S01]  /*0e90*/  BSSY B0, `(.L_x_259) ;  /* 0x0000091000007945 */ /* 0x000fe20003800000 */
[----:B------:R-:W-:Y:S01]  /*0ea0*/  SHF.R.S32.HI R14, RZ, 0x1f, R129 ;  /* 0x0000001fff0e7819 */ /* 0x000fe20000011481 */
[----:B------:R-:W3:Y:S01]  /*0eb0*/  S2R R30, SR_CTAID.Y ;  /* 0x00000000001e7919 */ /* 0x000ee20000002600 */
[----:B------:R-:W-:Y:S01]  /*0ec0*/  SHF.R.S32.HI R6, RZ, 0x1f, R12 ;  /* 0x0000001fff067819 */ /* 0x000fe2000001140c */
[----:B------:R-:W-:Y:S01]  /*0ed0*/  IMAD R0, R0, c[0x0][0x178], RZ ;  /* 0x00005e0000007a24 */ /* 0x000fe200078e02ff */
[CC--:B------:R-:W-:Y:S02]  /*0ee0*/  LEA.HI R27, R14.reuse, R129.reuse, RZ, 0x3 ;  /* 0x000000810e1b7211 */ /* 0x0c0fe400078f18ff */
[----:B------:R-:W-:Y:S01]  /*0ef0*/  LEA.HI R26, R14, R129, RZ, 0x4 ;  /* 0x000000810e1a7211 */ /* 0x000fe200078f20ff */
[----:B------:R-:W-:Y:S01]  /*0f00*/  IMAD R0, R13, c[0x0][0x17c], R0 ;  /* 0x00005f000d007a24 */ /* 0x000fe200078e0200 */
[----:B------:R-:W-:-:S02]  /*0f10*/  SHF.R.S32.HI R25, RZ, 0x3, R27 ;  /* 0x00000003ff197819 */ /* 0x000fc4000001141b */
[----:B------:R-:W-:Y:S02]  /*0f20*/  SHF.R.S32.HI R19, RZ, 0x1f, R48 ;  /* 0x0000001fff137819 */ /* 0x000fe40000011430 */
[-C--:B------:R-:W-:Y:S02]  /*0f30*/  LEA.HI R124, R14, R129.reuse, RZ, 0x5 ;  /* 0x000000810e7c7211 */ /* 0x080fe400078f28ff */
[----:B------:R-:W-:Y:S02]  /*0f40*/  LOP3.LUT R228, R228, 0xfffffeff, RZ, 0xc0, !PT ;  /* 0xfffffeffe4e47812 */ /* 0x000fe400078ec0ff */
[----:B------:R-:W-:Y:S01]  /*0f50*/  SHF.R.S32.HI R123, RZ, 0x5, R124 ;  /* 0x00000005ff7b7819 */ /* 0x000fe2000001147c */
[----:B-1----:R-:W-:Y:S01]  /*0f60*/  IMAD.WIDE.U32 R2, R13, c[0x0][0x178], RZ ;  /* 0x00005e000d027a25 */ /* 0x002fe200078e00ff */
[----:B------:R-:W-:Y:S02]  /*0f70*/  LEA.HI R13, R14, R129, RZ, 0x2 ;  /* 0x000000810e0d7211 */ /* 0x000fe400078f10ff */
[----:B---3--:R-:W-:Y:S01]  /*0f80*/  SHF.R.S32.HI R28, RZ, 0x1f, R30 ;  /* 0x0000001fff1c7819 */ /* 0x008fe2000001141e */
[----:B------:R-:W-:Y:S01]  /*0f90*/  IMAD.IADD R3, R3, 0x1, R0 ;  /* 0x0000000103037824 */ /* 0x000fe200078e0200 */
[----:B------:R-:W-:Y:S01]  /*0fa0*/  LOP3.LUT R4, R13, 0xfffffffc, RZ, 0xc0, !PT ;  /* 0xfffffffc0d047812 */ /* 0x000fe200078ec0ff */
[----:B------:R-:W-:Y:S01]  /*0fb0*/  IMAD.SHL.U32 R0, R25, 0x40, RZ ;  /* 0x0000004019007824 */ /* 0x000fe200078e00ff */
[----:B------:R-:W-:Y:S01]  /*0fc0*/  SHF.R.S32.HI R128, RZ, 0x2, R13 ;  /* 0x00000002ff807819 */ /* 0x000fe2000001140d */
[----:B------:R-:W-:-:S02]  /*0fd0*/  IMAD R8, R28, c[0x0][0x1b8], RZ ;  /* 0x00006e001c087a24 */ /* 0x000fc400078e02ff */
[----:B------:R-:W-:Y:S01]  /*0fe0*/  IMAD.IADD R29, R129, 0x1, -R4 ;  /* 0x00000001811d7824 */ /* 0x000fe200078e0a04 */
[----:B------:R-:W-:Y:S01]  /*0ff0*/  LOP3.LUT R0, R0, 0xc0, RZ, 0xc0, !PT ;  /* 0x000000c000007812 */ /* 0x000fe200078ec0ff */
[----:B------:R-:W-:Y:S01]  /*1000*/  IMAD.WIDE.U32 R2, R30, c[0x0][0x1b8], R2 ;  /* 0x00006e001e027a25 */ /* 0x000fe200078e0002 */
[----:B------:R-:W-:Y:S02]  /*1010*/  IADD3 R4, P1, R12, R128, RZ ;  /* 0x000000800c047210 */ /* 0x000fe40007f3e0ff */
[----:B------:R-:W-:Y:S01]  /*1020*/  SHF.R.U32.HI R5, RZ, 0x3, R0 ;  /* 0x00000003ff057819 */ /* 0x000fe20000011600 */
[----:B------:R-:W-:Y:S01]  /*1030*/  IMAD.SHL.U32 R10, R29, 0x8, RZ ;  /* 0x000000081d0a7824 */ /* 0x000fe200078e00ff */
[----:B------:R-:W-:Y:S02]  /*1040*/  LEA.HI.X.SX32 R6, R128, R6, 0x1, P1 ;  /* 0x0000000680067211 */ /* 0x000fe400008f0eff */
[----:B------:R-:W-:Y:S02]  /*1050*/  SEL R12, R19, RZ, !P2 ;  /* 0x000000ff130c7207 */ /* 0x000fe40005000000 */
[----:B------:R-:W-:-:S02]  /*1060*/  LOP3.LUT R7, R0, 0x18, R10, 0xf8, !PT ;  /* 0x0000001800077812 */ /* 0x000fc400078ef80a */
[----:B------:R-:W-:Y:S02]  /*1070*/  IADD3 R0, R10, 0x40, RZ ;  /* 0x000000400a007810 */ /* 0x000fe40007ffe0ff */
[----:B------:R-:W-:Y:S02]  /*1080*/  SHF.R.S32.HI R11, RZ, 0x1f, R10 ;  /* 0x0000001fff0b7819 */ /* 0x000fe4000001140a */
[----:B------:R-:W-:Y:S01]  /*1090*/  ISETP.GE.AND P1, PT, R0, c[0x0][0x1d4], PT ;  /* 0x0000750000007a0c */ /* 0x000fe20003f26270 */
[C---:B------:R-:W-:Y:S01]  /*10a0*/  IMAD R0, R6.reuse, c[0x0][0x1e0], RZ ;  /* 0x0000780006007a24 */ /* 0x040fe200078e02ff */
[----:B------:R-:W-:Y:S01]  /*10b0*/  LOP3.LUT R18, R7, R5, RZ, 0x3c, !PT ;  /* 0x0000000507127212 */ /* 0x000fe200078e3cff */
[----:B------:R-:W-:Y:S02]  /*10c0*/  IMAD R6, R6, c[0x0][0x208], RZ ;  /* 0x0000820006067a24 */ /* 0x000fe400078e02ff */
[----:B------:R-:W-:Y:S02]  /*10d0*/  IMAD R5, R30, c[0x0][0x1bc], R8 ;  /* 0x00006f001e057a24 */ /* 0x000fe400078e0208 */
[----:B------:R-:W-:Y:S01]  /*10e0*/  IMAD R20, R4, c[0x0][0x1e4], R0 ;  /* 0x0000790004147a24 */ /* 0x000fe200078e0200 */
[----:B------:R-:W-:Y:S01]  /*10f0*/  LOP3.LUT R0, R26, 0xfffffff0, RZ, 0xc0, !PT ;  /* 0xfffffff01a007812 */ /* 0x000fe200078ec0ff */
[----:B------:R-:W-:Y:S01]  /*1100*/  IMAD R21, R4, c[0x0][0x20c], R6 ;  /* 0x0000830004157a24 */ /* 0x000fe200078e0206 */
[----:B------:R-:W-:Y:S01]  /*1110*/  SEL R6, R48, RZ, !P2 ;  /* 0x000000ff30067207 */ /* 0x000fe20005000000 */
[----:B------:R-:W-:Y:S01]  /*1120*/  IMAD.WIDE.U32 R8, R4, c[0x0][0x1e0], R10 ;  /* 0x0000780004087a25 */ /* 0x000fe200078e000a */
[----:B------:R-:W-:-:S02]  /*1130*/  IADD3 R23, -R0, R129, RZ ;  /* 0x0000008100177210 */ /* 0x000fc40007ffe1ff */
[----:B------:R-:W-:Y:S01]  /*1140*/  @P1 LOP3.LUT R228, R228, 0x100, RZ, 0xfc, !PT ;  /* 0x00000100e4e41812 */ /* 0x000fe200078efcff */
[----:B------:R-:W-:Y:S01]  /*1150*/  IMAD.WIDE.U32 R16, R4, c[0x0][0x208], R10 ;  /* 0x0000820004107a25 */ /* 0x000fe200078e000a */
[----:B------:R-:W-:Y:S02]  /*1160*/  LEA.HI R4, R13, R128, RZ, 0x1 ;  /* 0x000000800d047211 */ /* 0x000fe400078f08ff */
[----:B------:R-:W-:Y:S01]  /*1170*/  LEA.HI R24, R23, R23, RZ, 0x1 ;  /* 0x0000001717187211 */ /* 0x000fe200078f08ff */
[----:B------:R-:W-:Y:S01]  /*1180*/  IMAD R7, R29, 0x20, R128 ;  /* 0x000000201d077824 */ /* 0x000fe200078e0280 */
[----:B------:R-:W-:Y:S01]  /*1190*/  LOP3.LUT R0, R4, 0x7fffffe, RZ, 0xc0, !PT ;  /* 0x07fffffe04007812 */ /* 0x000fe200078ec0ff */
[----:B------:R-:W-:Y:S01]  /*11a0*/  IMAD.IADD R3, R3, 0x1, R5 ;  /* 0x0000000103037824 */ /* 0x000fe200078e0205 */
[--C-:B------:R-:W-:Y:S01]  /*11b0*/  SHF.R.S32.HI R15, RZ, 0x1, R24.reuse ;  /* 0x00000001ff0f7819 */ /* 0x100fe20000011418 */
[----:B------:R-:W-:Y:S01]  /*11c0*/  IMAD.IADD R7, R185, 0x1, R7 ;  /* 0x00000001b9077824 */ /* 0x000fe200078e0207 */
[----:B------:R-:W-:Y:S01]  /*11d0*/  SHF.R.S32.HI R14, RZ, 0x1f, R24 ;  /* 0x0000001fff0e7819 */ /* 0x000fe20000011418 */
[----:B------:R-:W-:Y:S01]  /*11e0*/  IMAD.IADD R0, R128, 0x1, -R0 ;  /* 0x0000000180007824 */ /* 0x000fe200078e0a00 */
[----:B------:R-:W-:Y:S01]  /*11f0*/  ISETP.GE.AND P1, PT, R10, c[0x0][0x1d4], PT ;  /* 0x000075000a007a0c */ /* 0x000fe20003f26270 */
[----:B------:R-:W-:Y:S01]  /*1200*/  @P6 IMAD.HI.U32 R13, R7, c[0x0][0x2c8], RZ ;  /* 0x0000b200070d6a27 */ /* 0x000fe200078e00ff */
[----:B------:R-:W-:-:S02]  /*1210*/  LOP3.LUT R228, R228, 0xfffffdff, RZ, 0xc0, !PT ;  /* 0xfffffdffe4e47812 */ /* 0x000fc400078ec0ff */
[----:B------:R-:W-:Y:S01]  /*1220*/  LEA R5, R123, R0, 0x3 ;  /* 0x000000007b057211 */ /* 0x000fe200078e18ff */
[----:B------:R-:W-:Y:S01]  /*1230*/  IMAD.MOV.U32 R4, RZ, RZ, R7 ;  /* 0x000000ffff047224 */ /* 0x000fe200078e0007 */
[----:B------:R-:W-:Y:S01]  /*1240*/  @P6 SHF.R.U32.HI R4, RZ, c[0x0][0x2cc], R13 ;  /* 0x0000b300ff046a19 */ /* 0x000fe2000001160d */
[----:B------:R-:W-:Y:S01]  /*1250*/  IMAD R0, R12, c[0x0][0x1c0], RZ ;  /* 0x000070000c007a24 */ /* 0x000fe200078e02ff */
[----:B------:R-:W-:Y:S01]  /*1260*/  LEA.HI R12, R14, R15, RZ, 0x2 ;  /* 0x0000000f0e0c7211 */ /* 0x000fe200078f10ff */
[----:B------:R-:W-:Y:S02]  /*1270*/  IMAD.U32 R223, R5, 0x20, R18 ;  /* 0x0000002005df7824 */ /* 0x000fe400078e0012 */
[----:B------:R-:W-:Y:S01]  /*1280*/  IMAD R13, R6, c[0x0][0x1c4], R0 ;  /* 0x00007100060d7a24 */ /* 0x000fe200078e0200 */
[----:B------:R-:W-:Y:S01]  /*1290*/  LOP3.LUT R5, R12, 0xfffffffc, RZ, 0xc0, !PT ;  /* 0xfffffffc0c057812 */ /* 0x000fe200078ec0ff */
[----:B------:R-:W-:Y:S01]  /*12a0*/  IMAD.WIDE.U32 R2, R6, c[0x0][0x1c0], R2 ;  /* 0x0000700006027a25 */ /* 0x000fe200078e0002 */
[----:B------:R-:W-:-:S02]  /*12b0*/  SHF.R.S32.HI R0, RZ, 0x1f, R4 ;  /* 0x0000001fff007819 */ /* 0x000fc40000011404 */
[----:B------:R-:W-:Y:S01]  /*12c0*/  @P1 LOP3.LUT R228, R228, 0x200, RZ, 0xfc, !PT ;  /* 0x00000200e4e41812 */ /* 0x000fe200078efcff */
[----:B------:R-:W-:Y:S02]  /*12d0*/  IMAD.MOV R6, RZ, RZ, -R4 ;  /* 0x000000ffff067224 */ /* 0x000fe400078e0a04 */
[----:B------:R-:W-:Y:S01]  /*12e0*/  IMAD.IADD R9, R9, 0x1, R20 ;  /* 0x0000000109097824 */ /* 0x000fe200078e0214 */
[----:B------:R-:W-:Y:S01]  /*12f0*/  IADD3 R20, R15, -R5, RZ ;  /* 0x800000050f147210 */ /* 0x000fe20007ffe0ff */
[----:B------:R-:W-:Y:S01]  /*1300*/  IMAD R5, R0, c[0x0][0x1b0], RZ ;  /* 0x00006c0000057a24 */ /* 0x000fe200078e02ff */
[----:B------:R-:W-:Y:S01]  /*1310*/  LOP3.LUT R228, R228, 0xffffff7f, RZ, 0xc0, !PT ;  /* 0xffffff7fe4e47812 */ /* 0x000fe200078ec0ff */
[----:B------:R-:W-:Y:S02]  /*1320*/  IMAD.IADD R3, R3, 0x1, R13 ;  /* 0x0000000103037824 */ /* 0x000fe400078e020d */
[----:B------:R-:W-:Y:S02]  /*1330*/  IMAD R0, R6, c[0x0][0x2c4], R7 ;  /* 0x0000b10006007a24 */ /* 0x000fe400078e0207 */
[----:B------:R-:W-:-:S02]  /*1340*/  IMAD R5, R4, c[0x0][0x1b4], R5 ;  /* 0x00006d0004057a24 */ /* 0x000fc400078e0205 */
[----:B------:R-:W-:Y:S01]  /*1350*/  IMAD.WIDE.U32 R2, R4, c[0x0][0x1b0], R2 ;  /* 0x00006c0004027a25 */ /* 0x000fe200078e0002 */
[----:B------:R-:W-:-:S03]  /*1360*/  SHF.R.S32.HI R4, RZ, 0x1f, R0 ;  /* 0x0000001fff047819 */ /* 0x000fc60000011400 */
[----:B------:R-:W-:Y:S02]  /*1370*/  IMAD.IADD R3, R3, 0x1, R5 ;  /* 0x0000000103037824 */ /* 0x000fe400078e0205 */
[----:B------:R-:W-:Y:S02]  /*1380*/  IMAD R4, R4, c[0x0][0x1a8], RZ ;  /* 0x00006a0004047a24 */ /* 0x000fe400078e02ff */
[----:B------:R-:W-:-:S04]  /*1390*/  IMAD.WIDE.U32 R2, R0, c[0x0][0x1a8], R2 ;  /* 0x00006a0000027a25 */ /* 0x000fc800078e0002 */
[----:B------:R-:W-:Y:S02]  /*13a0*/  IMAD R12, R0, c[0x0][0x1ac], R4 ;  /* 0x00006b00000c7a24 */ /* 0x000fe400078e0204 */
[----:B------:R-:W-:Y:S02]  /*13b0*/  IMAD.IADD R7, R17, 0x1, R21 ;  /* 0x0000000111077824 */ /* 0x000fe400078e0215 */
[C---:B------:R-:W-:Y:S02]  /*13c0*/  IMAD R14, R28.reuse, c[0x0][0x210], RZ ;  /* 0x000084001c0e7a24 */ /* 0x040fe400078e02ff */
[----:B------:R-:W-:Y:S02]  /*13d0*/  IMAD.MOV.U32 R6, RZ, RZ, R16 ;  /* 0x000000ffff067224 */ /* 0x000fe400078e0010 */
[----:B------:R-:W-:Y:S02]  /*13e0*/  IMAD R13, R28, c[0x0][0x1e8], RZ ;  /* 0x00007a001c0d7a24 */ /* 0x000fe400078e02ff */
[----:B------:R-:W-:-:S02]  /*13f0*/  IMAD.IADD R3, R3, 0x1, R12 ;  /* 0x0000000103037824 */ /* 0x000fc400078e020c */
[C---:B------:R-:W-:Y:S02]  /*1400*/  IMAD R14, R30.reuse, c[0x0][0x214], R14 ;  /* 0x000085001e0e7a24 */ /* 0x040fe400078e020e */
[----:B------:R-:W-:-:S04]  /*1410*/  IMAD.WIDE.U32 R6, R30, c[0x0][0x210], R6 ;  /* 0x000084001e067a25 */ /* 0x000fc800078e0006 */
[C---:B------:R-:W-:Y:S01]  /*1420*/  IMAD R13, R30.reuse, c[0x0][0x1ec], R13 ;  /* 0x00007b001e0d7a24 */ /* 0x040fe200078e020d */
[----:B------:R-:W-:Y:S01]  /*1430*/  IADD3 R7, R7, R14, RZ ;  /* 0x0000000e07077210 */ /* 0x000fe20007ffe0ff */
[----:B------:R-:W-:Y:S01]  /*1440*/  IMAD.WIDE.U32 R8, R30, c[0x0][0x1e8], R8 ;  /* 0x00007a001e087a25 */ /* 0x000fe200078e0008 */
[----:B------:R-:W-:-:S03]  /*1450*/  SHF.L.U32 R14, R29, 0x3, RZ ;  /* 0x000000031d0e7819 */ /* 0x000fc600000006ff */
[----:B------:R-:W-:Y:S02]  /*1460*/  IMAD.IADD R9, R9, 0x1, R13 ;  /* 0x0000000109097824 */ /* 0x000fe400078e020d */
[----:B------:R-:W-:Y:S02]  /*1470*/  IMAD R16, R229, c[0x0][0x2c4], RZ ;  /* 0x0000b100e5107a24 */ /* 0x000fe400078e02ff */
[----:B------:R-:W-:-:S05]  /*1480*/  IMAD.IADD R15, R185, 0x1, R128 ;  /* 0x00000001b90f7824 */ /* 0x000fca00078e0280 */
[----:B------:R-:W-:Y:S02]  /*1490*/  ISETP.GE.AND P4, PT, R15, R16, PT ;  /* 0x000000100f00720c */ /* 0x000fe40003f86270 */
[----:B--2---:R-:W-:Y:S01]  /*14a0*/  @P0 SHF.R.S32.HI R5, RZ, 0x1f, R22 ;  /* 0x0000001fff050819 */ /* 0x004fe20000011416 */
[----:B------:R-:W-:Y:S01]  /*14b0*/  @!P0 IMAD.MOV.U32 R5, RZ, RZ, R19 ;  /* 0x000000ffff058224 */ /* 0x000fe200078e0013 */
[----:B------:R-:W-:Y:S01]  /*14c0*/  @P0 MOV R4, R22 ;  /* 0x0000001600040202 */ /* 0x000fe20000000f00 */
[----:B------:R-:W-:Y:S01]  /*14d0*/  @!P0 IMAD.MOV.U32 R4, RZ, RZ, R48 ;  /* 0x000000ffff048224 */ /* 0x000fe200078e0030 */
[C---:B------:R-:W-:Y:S02]  /*14e0*/  LEA R18, P0, R2.reuse, c[0x0][0x160], 0x1 ;  /* 0x0000580002127a11 */ /* 0x040fe400078008ff */
[----:B------:R-:W-:Y:S02]  /*14f0*/  SEL R0, R5, RZ, !P3 ;  /* 0x000000ff05007207 */ /* 0x000fe40005800000 */
[----:B------:R-:W-:-:S02]  /*1500*/  LEA.HI.X R17, R2, c[0x0][0x164], R3, 0x1, P0 ;  /* 0x0000590002117a11 */ /* 0x000fc400000f0c03 */
[----:B------:R-:W-:Y:S01]  /*1510*/  SEL R4, R4, RZ, !P3 ;  /* 0x000000ff04047207 */ /* 0x000fe20005800000 */
[----:B------:R-:W-:Y:S01]  /*1520*/  IMAD R2, R0, c[0x0][0x1f0], RZ ;  /* 0x00007c0000027a24 */ /* 0x000fe200078e02ff */
[----:B------:R-:W-:Y:S01]  /*1530*/  LOP3.LUT P0, RZ, R20, 0x2, RZ, 0xc0, !PT ;  /* 0x0000000214ff7812 */ /* 0x000fe2000780c0ff */
[----:B------:R-:W-:Y:S01]  /*1540*/  IMAD R0, R0, c[0x0][0x218], RZ ;  /* 0x0000860000007a24 */ /* 0x000fe200078e02ff */
[----:B------:R-:W-:Y:S01]  /*1550*/  IADD3 R3, R10, 0x20, RZ ;  /* 0x000000200a037810 */ /* 0x000fe20007ffe0ff */
[C---:B------:R-:W-:Y:S01]  /*1560*/  IMAD R13, R4.reuse, c[0x0][0x1f4], R2 ;  /* 0x00007d00040d7a24 */ /* 0x040fe200078e0202 */
[----:B------:R1:W2:Y:S01]  /*1570*/  SHFL.IDX PT, R5, R17, RZ, 0x1c1f ;  /* 0x001c1fff11057589 */ /* 0x0002a200000e0000 */
[----:B------:R-:W-:Y:S01]  /*1580*/  IMAD.WIDE.U32 R246, R4, c[0x0][0x1f0], R8 ;  /* 0x00007c0004f67a25 */ /* 0x000fe200078e0008 */
[----:B------:R-:W-:Y:S02]  /*1590*/  ISETP.GE.AND P3, PT, R14, c[0x0][0x198], PT ;  /* 0x000066000e007a0c */ /* 0x000fe40003f66270 */
[----:B------:R-:W-:Y:S01]  /*15a0*/  ISETP.GE.AND P2, PT, R3, c[0x0][0x198], PT ;  /* 0x0000660003007a0c */ /* 0x000fe20003f46270 */
[C---:B------:R-:W-:Y:S01]  /*15b0*/  IMAD R12, R4.reuse, c[0x0][0x21c], R0 ;  /* 0x00008700040c7a24 */ /* 0x040fe200078e0200 */
[----:B------:R1:W-:Y:S01]  /*15c0*/  STL.64 [R1+0x30], R246 ;  /* 0x000030f601007387 */ /* 0x0003e20000100a00 */
[----:B------:R-:W-:Y:S01]  /*15d0*/  IMAD.WIDE.U32 R250, R4, c[0x0][0x218], R6 ;  /* 0x0000860004fa7a25 */ /* 0x000fe200078e0006 */
[----:B------:R-:W-:-:S02]  /*15e0*/  IADD3 R0, R14, 0x40, RZ ;  /* 0x000000400e007810 */ /* 0x000fc40007ffe0ff */
[----:B------:R1:W3:Y:S01]  /*15f0*/  SHFL.IDX PT, R4, R18, RZ, 0x1c1f ;  /* 0x001c1fff12047589 */ /* 0x0002e200000e0000 */
[----:B------:R-:W-:Y:S01]  /*1600*/  IMAD.IADD R31, R247, 0x1, R13 ;  /* 0x00000001f71f7824 */ /* 0x000fe200078e020d */
[----:B------:R-:W-:Y:S01]  /*1610*/  ISETP.GE.AND P1, PT, R0, c[0x0][0x198], PT ;  /* 0x0000660000007a0c */ /* 0x000fe20003f26270 */
[----:B------:R-:W-:Y:S01]  /*1620*/  IMAD.IADD R33, R251, 0x1, R12 ;  /* 0x00000001fb217824 */ /* 0x000fe200078e020c */
[----:B------:R1:W-:Y:S01]  /*1630*/  STL.64 [R1+0x40], R250 ;  /* 0x000040fa01007387 */ /* 0x0003e20000100a00 */
[----:B------:R-:W-:-:S03]  /*1640*/  IMAD.MOV.U32 R2, RZ, RZ, 0x10 ;  /* 0x00000010ff027424 */ /* 0x000fc600078e00ff */
[----:B------:R1:W-:Y:S02]  /*1650*/  STL [R1+0x2c], R31 ;  /* 0x00002c1f01007387 */ /* 0x0003e40000100800 */
[----:B------:R-:W-:Y:S02]  /*1660*/  SEL R2, R2, 0xfffffff0, !P0 ;  /* 0xfffffff002027807 */ /* 0x000fe40004000000 */
[----:B------:R1:W-:Y:S01]  /*1670*/  STL [R1+0x3c], R33 ;  /* 0x00003c2101007387 */ /* 0x0003e20000100800 */
[----:B------:R-:W-:-:S13]  /*1680*/  ISETP.GE.AND P0, PT, R3, c[0x0][0x1d4], PT ;  /* 0x0000750003007a0c */ /* 0x000fda0003f06270 */
[----:B------:R-:W-:Y:S01]  /*1690*/  @P0 LOP3.LUT R228, R228, 0x80, RZ, 0xfc, !PT ;  /* 0x00000080e4e40812 */ /* 0x000fe200078efcff */
[----:B------:R-:W-:Y:S05]  /*16a0*/  @P4 BRA `(.L_x_260) ;  /* 0x000000f000004947 */ /* 0x000fea0003800000 */
[----:B--23--:R-:W-:Y:S02]  /*16b0*/  SHF.R.S32.HI R8, RZ, 0x1f, R3 ;  /* 0x0000001fff087819 */ /* 0x00cfe40000011403 */
[----:B------:R-:W-:Y:S02]  /*16c0*/  SHF.R.S32.HI R9, RZ, 0x1f, R0 ;  /* 0x0000001fff097819 */ /* 0x000fe40000011400 */
[----:B------:R-:W-:Y:S02]  /*16d0*/  LEA.HI R8, R8, R3, RZ, 0x3 ;  /* 0x0000000308087211 */ /* 0x000fe400078f18ff */
[----:B------:R-:W-:Y:S02]  /*16e0*/  LEA.HI R0, R9, R0, RZ, 0x3 ;  /* 0x0000000009007211 */ /* 0x000fe400078f18ff */
[----:B------:R-:W-:Y:S02]  /*16f0*/  LEA R6, P0, R14, R4, 0x1 ;  /* 0x000000040e067211 */ /* 0x000fe400078008ff */
[----:B------:R-:W-:-:S02]  /*1700*/  LOP3.LUT R8, R8, 0xfffffff8, RZ, 0xc0, !PT ;  /* 0xfffffff808087812 */ /* 0x000fc400078ec0ff */
        /* <DEDUP_REMOVED lines=9> */
.L_x_260:
[----:B--23--:R-:W-:Y:S05]  /*17a0*/  BSYNC B0 ;  /* 0x0000000000007941 */ /* 0x00cfea0003800000 */
.L_x_259:
        /* <DEDUP_REMOVED lines=22> */
.L_x_262:
[----:B------:R-:W-:Y:S05]  /*1910*/  BSYNC B0 ;  /* 0x0000000000007941 */ /* 0x000fea0003800000 */
.L_x_261:
        /* <DEDUP_REMOVED lines=22> */
.L_x_264:
[----:B------:R-:W-:Y:S05]  /*1a80*/  BSYNC B0 ;  /* 0x0000000000007941 */ /* 0x000fea0003800000 */
.L_x_263:
[----:B-1--4-:R-:W1:Y:S01]  /*1a90*/  SHFL.IDX PT, R4, R18, 0x3, 0x1c1f ;  /* 0x007c1f0012047f89 */ /* 0x012e6200000e0000 */
[----:B------:R-:W-:Y:S01]  /*1aa0*/  IADD3 R0, R15, 0x60, RZ ;  /* 0x000000600f007810 */ /* 0x000fe20007ffe0ff */
[----:B------:R-:W-:Y:S01]  /*1ab0*/  IMAD.SHL.U32 R223, R223, 0x2, RZ ;  /* 0x00000002dfdf7824 */ /* 0x000fe200078e00ff */
[----:B------:R-:W-:Y:S01]  /*1ac0*/  SHF.R.S32.HI R10, RZ, 0x4, R26 ;  /* 0x00000004ff0a7819 */ /* 0x000fe2000001141a */
[----:B------:R-:W4:Y:S01]  /*1ad0*/  SHFL.IDX PT, R5, R17, 0x3, 0x1c1f ;  /* 0x007c1f0011057f89 */ /* 0x000f2200000e0000 */
[----:B------:R-:W-:Y:S01]  /*1ae0*/  ISETP.GE.AND P0, PT, R0, R16, PT ;  /* 0x000000100000720c */ /* 0x000fe20003f06270 */
[----:B------:R-:W-:Y:S01]  /*1af0*/  IMAD.MOV.U32 R12, RZ, RZ, 0x30 ;  /* 0x00000030ff0c7424 */ /* 0x000fe200078e00ff */
[----:B------:R-:W-:Y:S01]  /*1b00*/  IADD3 R122, R222, -0x1, RZ ;  /* 0xffffffffde7a7810 */ /* 0x000fe20007ffe0ff */
[----:B------:R-:W-:-:S02]  /*1b10*/  IMAD.MOV.U32 R130, RZ, RZ, R30 ;  /* 0x000000ffff827224 */ /* 0x000fc400078e001e */
[----:B------:R-:W-:Y:S02]  /*1b20*/  IMAD R28, R222, -0x30, R12 ;  /* 0xffffffd0de1c7824 */ /* 0x000fe400078e020c */
[C---:B------:R-:W-:Y:S02]  /*1b30*/  IMAD R125, R12.reuse, c[0x0][0x1e4], RZ ;  /* 0x000079000c7d7a24 */ /* 0x040fe400078e02ff */
[----:B------:R-:W-:Y:S02]  /*1b40*/  IMAD.IADD R121, R227, 0x1, R28 ;  /* 0x00000001e3797824 */ /* 0x000fe400078e021c */
[----:B------:R-:W-:Y:S02]  /*1b50*/  IMAD.WIDE.U32 R126, R12, c[0x0][0x1e0], RZ ;  /* 0x000078000c7e7a25 */ /* 0x000fe400078e00ff */
[----:B------:R-:W-:Y:S02]  /*1b60*/  @!P0 IADD3 R0, R14, 0x40, RZ ;  /* 0x000000400e008810 */ /* 0x000fe40007ffe0ff */
[----:B------:R-:W-:-:S02]  /*1b70*/  IMAD.IADD R125, R127, 0x1, R125 ;  /* 0x000000017f7d7824 */ /* 0x000fc400078e027d */
[----:B------:R-:W-:Y:S01]  /*1b80*/  IMAD.MOV.U32 R131, RZ, RZ, R31 ;  /* 0x000000ffff837224 */ /* 0x000fe200078e001f */
[C---:B-1----:R-:W-:Y:S01]  /*1b90*/  @!P0 LEA R6, P4, R14.reuse, R4, 0x1 ;  /* 0x000000040e068211 */ /* 0x042fe200078808ff */
[----:B------:R-:W-:Y:S02]  /*1ba0*/  IMAD.MOV.U32 R130, RZ, RZ, R246 ;  /* 0x000000ffff827224 */ /* 0x000fe400078e00f6 */
[----:B------:R-:W-:Y:S01]  /*1bb0*/  IMAD.MOV.U32 R12, RZ, RZ, 0x5 ;  /* 0x00000005ff0c7424 */ /* 0x000fe200078e00ff */
[----:B----4-:R-:W-:Y:S01]  /*1bc0*/  @!P0 LEA.HI.X R7, R14, R5, R11, 0x1, P4 ;  /* 0x000000050e078211 */ /* 0x010fe200020f0c0b */
[----:B------:R-:W-:Y:S01]  /*1bd0*/  IMAD.MOV.U32 R248, RZ, RZ, R32 ;  /* 0x000000fffff87224 */ /* 0x000fe200078e0020 */
[----:B------:R-:W-:Y:S01]  /*1be0*/  LOP3.LUT P4, RZ, R228, 0x100, RZ, 0xc0, !PT ;  /* 0x00000100e4ff7812 */ /* 0x000fe2000788c0ff */
[----:B------:R-:W-:Y:S01]  /*1bf0*/  IMAD.MOV.U32 R249, RZ, RZ, R33 ;  /* 0x000000fffff97224 */ /* 0x000fe200078e0021 */
[----:B------:R-:W-:Y:S01]  /*1c00*/  STL.64 [R1+0x28], R130 ;  /* 0x0000288201007387 */ /* 0x000fe20000100a00 */
[----:B------:R-:W-:-:S03]  /*1c10*/  IMAD.MOV.U32 R248, RZ, RZ, R250 ;  /* 0x000000fffff87224 */ /* 0x000fc600078e00fa */
[----:B------:R-:W-:Y:S01]  /*1c20*/  @!PT LDS RZ, [RZ] ;  /* 0x00000000fffff984 */ /* 0x000fe20000000800 */
[----:B------:R1:W-:Y:S01]  /*1c30*/  @!P0 LDGSTS.E.BYPASS.LTC128B.128 [R223+0x7880], [R6.64], !P3 ;  /* 0x0788000006df8fae */ /* 0x0003e2000d901d48 */
[----:B------:R-:W-:Y:S02]  /*1c40*/  LOP3.LUT P3, RZ, R228, 0x80, RZ, 0xc0, !PT ;  /* 0x00000080e4ff7812 */ /* 0x000fe4000786c0ff */
[----:B-1----:R-:W-:-:S04]  /*1c50*/  @!P0 SHF.R.S32.HI R6, RZ, 0x1f, R3 ;  /* 0x0000001fff068819 */ /* 0x002fc80000011403 */
[----:B------:R-:W-:Y:S02]  /*1c60*/  @!P0 LEA.HI R6, R6, R3, RZ, 0x3 ;  /* 0x0000000306068211 */ /* 0x000fe400078f18ff */
[----:B------:R-:W-:Y:S02]  /*1c70*/  LOP3.LUT R3, R27, 0xfffffff8, RZ, 0xc0, !PT ;  /* 0xfffffff81b037812 */ /* 0x000fe400078ec0ff */
[----:B------:R-:W-:-:S03]  /*1c80*/  @!P0 LOP3.LUT R6, R6, 0xfffffff8, RZ, 0xc0, !PT ;  /* 0xfffffff806068812 */ /* 0x000fc600078ec0ff */
[----:B------:R-:W-:Y:S01]  /*1c90*/  IMAD.IADD R8, R129, 0x1, -R3 ;  /* 0x0000000181087824 */ /* 0x000fe200078e0a03 */
[----:B------:R-:W-:Y:S01]  /*1ca0*/  @!P0 SHF.R.S32.HI R3, RZ, 0x1f, R0 ;  /* 0x0000001fff038819 */ /* 0x000fe20000011400 */
[----:B------:R-:W-:-:S03]  /*1cb0*/  @!P0 IMAD.WIDE R6, R6, 0x2, R4 ;  /* 0x0000000206068825 */ /* 0x000fc600078e0204 */
[----:B------:R-:W-:Y:S02]  /*1cc0*/  @!P0 LEA.HI R0, R3, R0, RZ, 0x3 ;  /* 0x0000000003008211 */ /* 0x000fe400078f18ff */
[----:B------:R1:W-:Y:S01]  /*1cd0*/  @!P0 LDGSTS.E.BYPASS.LTC128B.128 [R223+0x9880], [R6.64], !P2 ;  /* 0x0988000006df8fae */ /* 0x0003e2000d101d48 */
[----:B------:R-:W-:Y:S02]  /*1ce0*/  LOP3.LUT P2, RZ, R228, 0x200, RZ, 0xc0, !PT ;  /* 0x00000200e4ff7812 */ /* 0x000fe4000784c0ff */
[----:B------:R-:W-:Y:S02]  /*1cf0*/  @!P0 LOP3.LUT R0, R0, 0xfffffff8, RZ, 0xc0, !PT ;  /* 0xfffffff800008812 */ /* 0x000fe400078ec0ff */
[----:B------:R-:W-:-:S03]  /*1d00*/  LOP3.LUT R228, R228, 0xffffffbf, RZ, 0xc0, !PT ;  /* 0xffffffbfe4e47812 */ /* 0x000fc600078ec0ff */
[----:B------:R-:W-:-:S05]  /*1d10*/  @!P0 IMAD.WIDE R4, R0, 0x2, R4 ;  /* 0x0000000200048825 */ /* 0x000fca00078e0204 */
[----:B------:R4:W-:Y:S04]  /*1d20*/  @!P0 LDGSTS.E.BYPASS.LTC128B.128 [R223+0xb880], [R4.64], !P1 ;  /* 0x0b88000004df8fae */ /* 0x0009e8000c901d48 */
[----:B------:R-:W0:Y:S01]  /*1d30*/  LDGDEPBAR ;  /* 0x00000000000079af */ /* 0x000e220000000000 */
[----:B-1----:R-:W-:Y:S02]  /*1d40*/  LEA.HI R6, R8, R8, RZ, 0x1 ;  /* 0x0000000808067211 */ /* 0x002fe400078f08ff */
[----:B------:R-:W-:Y:S02]  /*1d50*/  LEA.HI R7, R26, R10, RZ, 0x1 ;  /* 0x0000000a1a077211 */ /* 0x000fe400078f08ff */
[----:B------:R-:W-:Y:S02]  /*1d60*/  SHF.R.S32.HI R9, RZ, 0x1, R6 ;  /* 0x00000001ff097819 */ /* 0x000fe40000011406 */
[----:B------:R-:W-:Y:S01]  /*1d70*/  LOP3.LUT R3, R7, 0xfffffffe, RZ, 0xc0, !PT ;  /* 0xfffffffe07037812 */ /* 0x000fe200078ec0ff */
[----:B------:R-:W-:Y:S01]  /*1d80*/  BAR.SYNC.DEFER_BLOCKING 0x0 ;  /* 0x0000000000007b1d */ /* 0x000fe20000010000 */
[C---:B------:R-:W-:Y:S01]  /*1d90*/  LOP3.LUT P0, RZ, R9.reuse, 0x2, RZ, 0xc0, !PT ;  /* 0x0000000209ff7812 */ /* 0x040fe2000780c0ff */
[----:B------:R-:W-:-:S02]  /*1da0*/  IMAD.SHL.U32 R7, R9, 0x40, RZ ;  /* 0x0000004009077824 */ /* 0x000fc400078e00ff */
[----:B------:R-:W-:Y:S01]  /*1db0*/  IMAD.IADD R11, R10, 0x1, -R3 ;  /* 0x000000010a0b7824 */ /* 0x000fe200078e0a03 */
[----:B------:R-:W-:Y:S01]  /*1dc0*/  LOP3.LUT R3, R6, 0x3fffffe, RZ, 0xc0, !PT ;  /* 0x03fffffe06037812 */ /* 0x000fe200078ec0ff */
[----:B------:R-:W-:Y:S01]  /*1dd0*/  IMAD.SHL.U32 R10, R25, 0x8, RZ ;  /* 0x00000008190a7824 */ /* 0x000fe200078e00ff */
[----:B------:R-:W-:Y:S01]  /*1de0*/  LOP3.LUT R0, R7, 0xc0, RZ, 0xc0, !PT ;  /* 0x000000c007007812 */ /* 0x000fe200078ec0ff */
[----:B------:R-:W-:Y:S01]  /*1df0*/  IMAD.MOV.U32 R9, RZ, RZ, c[0x0][0x1e0] ;  /* 0x00007800ff097624 */ /* 0x000fe200078e00ff */
[----:B----4-:R-:W-:Y:S01]  /*1e00*/  IMNMX R4, R121, 0x30, PT ;  /* 0x0000003079047817 */ /* 0x010fe20003800200 */
[----:B------:R-:W-:Y:S01]  /*1e10*/  IMAD.IADD R6, R8, 0x1, -R3 ;  /* 0x0000000108067824 */ /* 0x000fe200078e0a03 */
[----:B------:R-:W-:Y:S01]  /*1e20*/  LOP3.LUT R3, R0, 0x8, R10, 0xf8, !PT ;  /* 0x0000000800037812 */ /* 0x000fe200078ef80a */
[----:B------:R-:W-:Y:S01]  /*1e30*/  IMAD.SHL.U32 R132, R9, 0x20, RZ ;  /* 0x0000002009847824 */ /* 0x000fe200078e00ff */
[----:B------:R-:W-:Y:S01]  /*1e40*/  SHF.R.U32.HI R0, RZ, 0x3, R0 ;  /* 0x00000003ff007819 */ /* 0x000fe20000011600 */
[----:B------:R-:W-:Y:S01]  /*1e50*/  IMAD.IADD R8, R4, 0x1, -R128 ;  /* 0x0000000104087824 */ /* 0x000fe200078e0a80 */
[----:B------:R-:W-:-:S02]  /*1e60*/  SHF.R.S32.HI R10, RZ, 0x1f, R122 ;  /* 0x0000001fff0a7819 */ /* 0x000fc4000001147a */
[----:B------:R-:W-:Y:S01]  /*1e70*/  LOP3.LUT R3, R3, R0, RZ, 0x3c, !PT ;  /* 0x0000000003037212 */ /* 0x000fe200078e3cff */
[----:B------:R-:W-:Y:S01]  /*1e80*/  IMAD R0, R11, 0x8, R6 ;  /* 0x000000080b007824 */ /* 0x000fe200078e0206 */
[----:B------:R-:W-:Y:S01]  /*1e90*/  ISETP.GE.AND P1, PT, R8, 0x1, PT ;  /* 0x000000010800780c */ /* 0x000fe20003f26270 */
[----:B------:R-:W-:Y:S01]  /*1ea0*/  IMAD.WIDE.U32 R6, R122, R126, R130 ;  /* 0x0000007e7a067225 */ /* 0x000fe200078e0082 */
[----:B------:R-:W-:-:S03]  /*1eb0*/  SHF.L.U64.HI R133, R9, R12, c[0x0][0x1e4] ;  /* 0x0000790009857619 */ /* 0x000fc6000001020c */
[----:B------:R-:W-:Y:S02]  /*1ec0*/  IMAD.U32 R0, R0, 0x20, R3 ;  /* 0x0000002000007824 */ /* 0x000fe400078e0003 */
[----:B------:R-:W-:Y:S01]  /*1ed0*/  IMAD R3, R125, R122, RZ ;  /* 0x0000007a7d037224 */ /* 0x000fe200078e02ff */
[----:B------:R-:W-:Y:S01]  /*1ee0*/  STL.64 [R1+0x50], R132 ;  /* 0x0000508401007387 */ /* 0x000fe20000100a00 */
[----:B------:R-:W-:Y:S02]  /*1ef0*/  IMAD.SHL.U32 R208, R0, 0x2, RZ ;  /* 0x0000000200d07824 */ /* 0x000fe400078e00ff */
[----:B------:R-:W-:Y:S01]  /*1f00*/  IMAD R0, R10, R126, R3 ;  /* 0x0000007e0a007224 */ /* 0x000fe200078e0203 */
[----:B------:R-:W-:Y:S02]  /*1f10*/  STL.64 [R1+0x38], R248 ;  /* 0x000038f801007387 */ /* 0x000fe40000100a00 */
[C---:B------:R-:W-:Y:S01]  /*1f20*/  IADD3 R3, R208.reuse, 0x3c80, RZ ;  /* 0x00003c80d0037810 */ /* 0x040fe20007ffe0ff */
[----:B------:R-:W-:Y:S01]  /*1f30*/  IMAD.IADD R7, R7, 0x1, R0 ;  /* 0x0000000107077824 */ /* 0x000fe200078e0200 */
[----:B------:R-:W-:-:S02]  /*1f40*/  IADD3 R213, R208, 0x3ca0, RZ ;  /* 0x00003ca0d0d57810 */ /* 0x000fc40007ffe0ff */
[----:B------:R-:W-:Y:S02]  /*1f50*/  @P0 IADD3 R213, R3, -0x20, RZ ;  /* 0xffffffe003d50810 */ /* 0x000fe40007ffe0ff */
[C---:B------:R-:W-:Y:S02]  /*1f60*/  @P1 LEA R4, P0, R6.reuse, c[0x0][0x1c8], 0x1 ;  /* 0x0000720006041a11 */ /* 0x040fe400078008ff */
[----:B------:R-:W-:Y:S02]  /*1f70*/  SEL R0, RZ, 0x1, P2 ;  /* 0x00000001ff007807 */ /* 0x000fe40001000000 */
[----:B------:R-:W-:Y:S02]  /*1f80*/  @P1 LEA.HI.X R5, R6, c[0x0][0x1cc], R7, 0x1, P0 ;  /* 0x0000730006051a11 */ /* 0x000fe400000f0c07 */
[----:B------:R-:W-:Y:S02]  /*1f90*/  ISETP.GE.AND P0, PT, R8, 0x21, PT ;  /* 0x000000210800780c */ /* 0x000fe40003f06270 */
[----:B------:R-:W-:Y:S01]  /*1fa0*/  SEL R3, RZ, 0x2, P3 ;  /* 0x00000002ff037807 */ /* 0x000fe20001800000 */
[----:B------:R-:W-:Y:S01]  /*1fb0*/  @!PT LDS RZ, [RZ] ;  /* 0x00000000fffff984 */ /* 0x000fe20000000800 */
[----:B------:R-:W-:Y:S01]  /*1fc0*/  @!PT LDS RZ, [RZ] ;  /* 0x00000000fffff984 */ /* 0x000fe20000000800 */
[----:B------:R-:W-:Y:S01]  /*1fd0*/  @!PT LDS RZ, [RZ] ;  /* 0x00000000fffff984 */ /* 0x000fe20000000800 */
[----:B------:R1:W-:Y:S01]  /*1fe0*/  @P1 LDGSTS.E.BYPASS.LTC128B.128 [R223+0x3c80], [R4.64], !P2 ;  /* 0x03c8000004df1fae */ /* 0x0003e2000d101d48 */
[----:B------:R-:W-:-:S02]  /*1ff0*/  IADD3 R221, R213, 0x400, RZ ;  /* 0x00000400d5dd7810 */ /* 0x000fc40007ffe0ff */
[----:B------:R-:W-:Y:S01]  /*2000*/  IADD3 R220, R213, 0x800, RZ ;  /* 0x00000800d5dc7810 */ /* 0x000fe20007ffe0ff */
[----:B------:R1:W-:Y:S01]  /*2010*/  @P1 LDGSTS.E.BYPASS.LTC128B.128 [R223+0x4880], [R4.64+0x40], !P3 ;  /* 0x0488004004df1fae */ /* 0x0003e2000d901d48 */
[----:B------:R-:W-:Y:S01]  /*2020*/  IMAD.IADD R21, R3, 0x1, R0 ;  /* 0x0000000103157824 */ /* 0x000fe200078e0200 */
[C---:B------:R-:W-:Y:S02]  /*2030*/  IADD3 R219, R213.reuse, 0xc00, RZ ;  /* 0x00000c00d5db7810 */ /* 0x040fe40007ffe0ff */
[----:B------:R1:W-:Y:S01]  /*2040*/  @P1 LDGSTS.E.BYPASS.LTC128B.128 [R223+0x5480], [R4.64+0x80], !P4 ;  /* 0x0548008004df1fae */ /* 0x0003e2000e101d48 */
[----:B------:R-:W-:Y:S02]  /*2050*/  IADD3 R218, R213, 0x1000, RZ ;  /* 0x00001000d5da7810 */ /* 0x000fe40007ffe0ff */
[----:B------:R-:W-:Y:S02]  /*2060*/  @P0 IADD3 R8, P1, R132, R6, RZ ;  /* 0x0000000684080210 */ /* 0x000fe40007f3e0ff */
[----:B------:R-:W-:-:S02]  /*2070*/  SHF.R.S32.HI R6, RZ, 0x1f, R23 ;  /* 0x0000001fff067819 */ /* 0x000fc40000011417 */
[----:B------:R-:W-:Y:S01]  /*2080*/  IADD3 R217, R213, 0x1400, RZ ;  /* 0x00001400d5d97810 */ /* 0x000fe20007ffe0ff */
[----:B------:R-:W-:Y:S01]  /*2090*/  @P0 IMAD.X R3, R133, 0x1, R7, P1 ;  /* 0x0000000185030824 */ /* 0x000fe200008e0607 */
[----:B------:R-:W-:Y:S01]  /*20a0*/  LEA.HI R9, R6, R23, RZ, 0x3 ;  /* 0x0000001706097211 */ /* 0x000fe200078f18ff */
[----:B------:R-:W-:Y:S01]  /*20b0*/  IMAD.SHL.U32 R6, R11, 0x8, RZ ;  /* 0x000000080b067824 */ /* 0x000fe200078e00ff */
[C---:B------:R-:W-:Y:S01]  /*20c0*/  IADD3 R216, R213.reuse, 0x1800, RZ ;  /* 0x00001800d5d87810 */ /* 0x040fe20007ffe0ff */
[----:B------:R-:W-:Y:S01]  /*20d0*/  IMAD R7, R10, c[0x0][0x208], RZ ;  /* 0x000082000a077a24 */ /* 0x000fe200078e02ff */
[C---:B------:R-:W-:Y:S01]  /*20e0*/  IADD3 R215, R213.reuse, 0x1c00, RZ ;  /* 0x00001c00d5d77810 */ /* 0x040fe20007ffe0ff */
[----:B------:R-:W-:Y:S01]  /*20f0*/  IMAD.WIDE.U32 R10, R122, c[0x0][0x208], RZ ;  /* 0x000082007a0a7a25 */ /* 0x000fe200078e00ff */
[----:B------:R-:W-:Y:S02]  /*2100*/  IADD3 R214, R213, 0x2000, RZ ;  /* 0x00002000d5d67810 */ /* 0x000fe40007ffe0ff */
[----:B-1----:R-:W-:Y:S01]  /*2110*/  LOP3.LUT R4, R24, 0x7fffffe, RZ, 0xc0, !PT ;  /* 0x07fffffe18047812 */ /* 0x002fe200078ec0ff */
[----:B------:R-:W-:-:S04]  /*2120*/  IMAD.SHL.U32 R5, R20, 0x40, RZ ;  /* 0x0000004014057824 */ /* 0x000fc800078e00ff */
[----:B------:R-:W-:Y:S01]  /*2130*/  IMAD.IADD R120, R23, 0x1, -R4 ;  /* 0x0000000117787824 */ /* 0x000fe200078e0a04 */
[C---:B------:R-:W-:Y:S02]  /*2140*/  @P0 LEA R4, P1, R8.reuse, c[0x0][0x1c8], 0x1 ;  /* 0x0000720008040a11 */ /* 0x040fe400078208ff */
[----:B------:R-:W-:Y:S02]  /*2150*/  LOP3.LUT R0, R5, 0xc0, RZ, 0xc0, !PT ;  /* 0x000000c005007812 */ /* 0x000fe400078ec0ff */
[----:B------:R-:W-:Y:S01]  /*2160*/  @P0 LEA.HI.X R5, R8, c[0x0][0x1cc], R3, 0x1, P1 ;  /* 0x0000730008050a11 */ /* 0x000fe200008f0c03 */
[----:B------:R-:W-:Y:S01]  /*2170*/  IMAD R3, R122, c[0x0][0x20c], R7 ;  /* 0x000083007a037a24 */ /* 0x000fe200078e0207 */
[----:B------:R-:W-:Y:S01]  /*2180*/  LOP3.LUT R8, R0, 0x8, R6, 0xf8, !PT ;  /* 0x0000000800087812 */ /* 0x000fe200078ef806 */
[----:B------:R-:W-:Y:S01]  /*2190*/  IMAD.WIDE.U32 R6, R10, 0x30, R248 ;  /* 0x000000300a067825 */ /* 0x000fe200078e00f8 */
[----:B------:R-:W-:Y:S01]  /*21a0*/  SHF.R.U32.HI R0, RZ, 0x3, R0 ;  /* 0x00000003ff007819 */ /* 0x000fe20000011600 */
[----:B------:R1:W-:Y:S01]  /*21b0*/  @P0 LDGSTS.E.BYPASS.LTC128B.128 [R223+0x4480], [R4.64], !P2 ;  /* 0x0448000004df0fae */ /* 0x0003e2000d101d48 */
[----:B------:R-:W-:Y:S01]  /*21c0*/  ISETP.GT.AND P1, PT, R129, 0x3f, PT ;  /* 0x0000003f8100780c */ /* 0x000fe20003f24270 */
[----:B------:R-:W-:Y:S01]  /*21d0*/  IMAD.IADD R3, R11, 0x1, R3 ;  /* 0x000000010b037824 */ /* 0x000fe200078e0203 */
[----:B------:R-:W-:Y:S01]  /*21e0*/  LOP3.LUT R31, R8, R0, RZ, 0x3c, !PT ;  /* 0x00000000081f7212 */ /* 0x000fe200078e3cff */
[----:B------:R1:W-:Y:S01]  /*21f0*/  @P0 LDGSTS.E.BYPASS.LTC128B.128 [R223+0x5080], [R4.64+0x40], !P3 ;  /* 0x0508004004df0fae */ /* 0x0003e2000d901d48 */
[----:B------:R-:W-:-:S02]  /*2200*/  IMAD.SHL.U32 R0, R9, 0x20, RZ ;  /* 0x0000002009007824 */ /* 0x000fc400078e00ff */
[----:B------:R-:W-:Y:S01]  /*2210*/  IMAD R3, R3, 0x30, RZ ;  /* 0x0000003003037824 */ /* 0x000fe200078e02ff */
[----:B------:R1:W-:Y:S01]  /*2220*/  @P0 LDGSTS.E.BYPASS.LTC128B.128 [R223+0x5c80], [R4.64+0x80], !P4 ;  /* 0x05c8008004df0fae */ /* 0x0003e2000e101d48 */
[----:B------:R-:W-:Y:S02]  /*2230*/  LEA R16, P0, R6, c[0x0][0x1f8], 0x1 ;  /* 0x00007e0006107a11 */ /* 0x000fe400078008ff */
[----:B------:R-:W-:Y:S01]  /*2240*/  LOP3.LUT R30, R0, 0xffffff00, RZ, 0xc0, !PT ;  /* 0xffffff00001e7812 */ /* 0x000fe200078ec0ff */
[----:B------:R-:W0:Y:S01]  /*2250*/  LDGDEPBAR ;  /* 0x00000000000079af */ /* 0x000e220000000000 */
[----:B------:R-:W-:Y:S01]  /*2260*/  IMAD.IADD R0, R7, 0x1, R3 ;  /* 0x0000000107007824 */ /* 0x000fe200078e0203 */
[----:B------:R-:W-:Y:S02]  /*2270*/  @P1 LOP3.LUT R228, R228, 0x40, RZ, 0xfc, !PT ;  /* 0x00000040e4e41812 */ /* 0x000fe400078efcff */
[----:B------:R-:W-:Y:S02]  /*2280*/  IMAD R3, R123, 0x200, R30 ;  /* 0x000002007b037824 */ /* 0x000fe400078e021e */
[----:B--23--:R-:W-:-:S02]  /*2290*/  LEA.HI.X R17, R6, c[0x0][0x1fc], R0, 0x1, P0 ;  /* 0x00007f0006117a11 */ /* 0x00cfc400000f0c00 */
[----:B------:R-:W-:Y:S01]  /*22a0*/  IMAD R0, R120, 0x20, R3 ;  /* 0x0000002078007824 */ /* 0x000fe200078e0203 */
[----:B------:R-:W-:-:S03]  /*22b0*/  IADD3 R3, R28, R227, -R128 ;  /* 0x000000e31c037210 */ /* 0x000fc60007ffe880 */
[----:B------:R-:W-:-:S04]  /*22c0*/  IMAD.IADD R0, R31, 0x1, R0 ;  /* 0x000000011f007824 */ /* 0x000fc800078e0200 */
[----:B------:R-:W-:Y:S02]  /*22d0*/  IMAD.SHL.U32 R211, R0, 0x2, RZ ;  /* 0x0000000200d37824 */ /* 0x000fe400078e00ff */
[----:B------:R-:W-:Y:S02]  /*22e0*/  IMAD R0, R120, 0x20, R30 ;  /* 0x0000002078007824 */ /* 0x000fe400078e021e */
[----:B------:R-:W-:Y:S02]  /*22f0*/  IMAD R212, R2, 0x2, R211 ;  /* 0x0000000202d47824 */ /* 0x000fe400078e02d3 */
[----:B------:R-:W-:Y:S02]  /*2300*/  IMAD.IADD R0, R31, 0x1, R0 ;  /* 0x000000011f007824 */ /* 0x000fe400078e0200 */
[----:B-1----:R-:W-:Y:S01]  /*2310*/  IMAD.MOV.U32 R4, RZ, RZ, c[0x0][0x208] ;  /* 0x00008200ff047624 */ /* 0x002fe200078e00ff */
[----:B------:R-:W-:-:S04]  /*2320*/  DEPBAR.LE SB0, 0x1 ;  /* 0x000080400000791a */ /* 0x000fc80000000000 */
[C---:B------:R-:W-:Y:S01]  /*2330*/  SHF.L.U64.HI R13, R4.reuse, R12, c[0x0][0x20c] ;  /* 0x00008300040d7619 */ /* 0x040fe2000001020c */
[----:B------:R-:W-:Y:S01]  /*2340*/  IMAD.SHL.U32 R5, R4, 0x20, RZ ;  /* 0x0000002004057824 */ /* 0x000fe200078e00ff */
[----:B------:R-:W-:Y:S01]  /*2350*/  SEL R4, RZ, 0x4, P4 ;  /* 0x00000004ff047807 */ /* 0x000fe20002000000 */
[----:B------:R-:W-:-:S04]  /*2360*/  DEPBAR.LE SB0, 0x0 ;  /* 0x000080000000791a */ /* 0x000fc80000000000 */
[----:B------:R-:W-:Y:S01]  /*2370*/  BAR.SYNC.DEFER_BLOCKING 0x0 ;  /* 0x0000000000007b1d */ /* 0x000fe20000010000 */
[----:B------:R-:W-:Y:S01]  /*2380*/  @!P1 LEA R18, P0, R5, R16, 0x1 ;  /* 0x0000001005129211 */ /* 0x000fe200078008ff */
[----:B------:R-:W-:-:S03]  /*2390*/  IMAD.IADD R20, R4, 0x1, R21 ;  /* 0x0000000104147824 */ /* 0x000fc600078e0215 */
[----:B------:R-:W-:Y:S02]  /*23a0*/  @!P1 LEA.HI.X R19, R5, R17, R13, 0x1, P0 ;  /* 0x0000001105139211 */ /* 0x000fe400000f0c0d */
[----:B------:R-:W-:-:S04]  /*23b0*/  LOP3.LUT P0, RZ, R20, 0x1, RZ, 0xc0, !PT ;  /* 0x0000000114ff7812 */ /* 0x000fc8000780c0ff */
[----:B------:R-:W-:Y:S01]  /*23c0*/  ISETP.LT.OR P0, PT, R3, 0x1, !P0 ;  /* 0x000000010300780c */ /* 0x000fe20004701670 */
[----:B------:R-:W-:Y:S04]  /*23d0*/  LDSM.16.M88.4 R12, [R211+0x6080] ;  /* 0x00608000d30c783b */ /* 0x000fe80000000200 */
[----:B------:R-:W-:Y:S04]  /*23e0*/  LDSM.16.M88.4 R8, [R211+0x7080] ;  /* 0x00708000d308783b */ /* 0x000fe80000000200 */
[----:B------:R-:W1:Y:S04]  /*23f0*/  LDSM.16.M88.4 R40, [R208+0x3c80] ;  /* 0x003c8000d028783b */ /* 0x000e680000000200 */
[----:B------:R-:W2:Y:S04]  /*2400*/  LDSM.16.M88.4 R36, [R208+0x4080] ;  /* 0x00408000d024783b */ /* 0x000ea80000000200 */
[----:B------:R-:W3:Y:S04]  /*2410*/  LDSM.16.M88.4 R32, [R208+0x4480] ;  /* 0x00448000d020783b */ /* 0x000ee80000000200 */
[----:B------:R-:W-:Y:S04]  /*2420*/  LDSM.16.M88.4 R24, [R212+0x6080] ;  /* 0x00608000d418783b */ /* 0x000fe80000000200 */
[----:B------:R-:W-:Y:S04]  /*2430*/  LDSM.16.M88.4 R4, [R212+0x7080] ;  /* 0x00708000d404783b */ /* 0x000fe80000000200 */
[----:B------:R-:W4:Y:S04]  /*2440*/  LDSM.16.M88.4 R44, [R213] ;  /* 0x00000000d52c783b */ /* 0x000f280000000200 */
[----:B------:R-:W5:Y:S04]  /*2450*/  LDSM.16.M88.4 R48, [R213+0x400] ;  /* 0x00040000d530783b */ /* 0x000f680000000200 */
[----:B------:R-:W4:Y:S04]  /*2460*/  LDSM.16.M88.4 R56, [R213+0x800] ;  /* 0x00080000d538783b */ /* 0x000f280000000200 */
[----:B------:R-:W-:Y:S01]  /*2470*/  @!PT LDS RZ, [RZ] ;  /* 0x00000000fffff984 */ /* 0x000fe20000000800 */
[----:B------:R-:W-:Y:S01]  /*2480*/  @!PT LDS RZ, [RZ] ;  /* 0x00000000fffff984 */ /* 0x000fe20000000800 */
[----:B------:R-:W-:Y:S01]  /*2490*/  @!PT LDS RZ, [RZ] ;  /* 0x00000000fffff984 */ /* 0x000fe20000000800 */
[----:B------:R4:W-:Y:S01]  /*24a0*/  LDGSTS.E.BYPASS.LTC128B.128 [R223+0x1880], [R16.64], !P0 ;  /* 0x0188000010df7fae */ /* 0x0009e2000c101d48 */
[----:B------:R-:W-:-:S04]  /*24b0*/  LOP3.LUT P0, RZ, R20, 0x2, RZ, 0xc0, !PT ;  /* 0x0000000214ff7812 */ /* 0x000fc8000780c0ff */
[----:B------:R-:W-:Y:S01]  /*24c0*/  ISETP.LT.OR P0, PT, R3, 0x1, !P0 ;  /* 0x000000010300780c */ /* 0x000fe20004701670 */
[C---:B-1----:R-:W-:Y:S08]  /*24d0*/  HMMA.16816.F32.BF16 R72, R8.reuse, R40, RZ ;  /* 0x000000280848723c */ /* 0x042ff000000418ff */
[----:B--2---:R-:W-:Y:S04]  /*24e0*/  HMMA.16816.F32.BF16 R64, R8, R36, RZ ;  /* 0x000000240840723c */ /* 0x004fe800000418ff */
[----:B------:R1:W-:Y:S01]  /*24f0*/  LDGSTS.E.BYPASS.LTC128B.128 [R223+0x2480], [R16.64+0x40], !P0 ;  /* 0x0248004010df7fae */ /* 0x0003e2000c101d48 */
[----:B------:R-:W-:-:S04]  /*2500*/  LOP3.LUT P0, RZ, R20, 0x4, RZ, 0xc0, !PT ;  /* 0x0000000414ff7812 */ /* 0x000fc8000780c0ff */
[----:B------:R-:W-:Y:S01]  /*2510*/  ISETP.LT.OR P0, PT, R3, 0x1, !P0 ;  /* 0x000000010300780c */ /* 0x000fe20004701670 */
[C---:B---3--:R-:W-:Y:S08]  /*2520*/  HMMA.16816.F32.BF16 R52, R8.reuse, R32, RZ ;  /* 0x000000200834723c */ /* 0x048ff000000418ff */
[----:B------:R-:W-:Y:S04]  /*2530*/  HMMA.16816.F32.BF16 R68, R8, R42, RZ ;  /* 0x0000002a0844723c */ /* 0x000fe800000418ff */
[----:B------:R1:W-:Y:S01]  /*2540*/  LDGSTS.E.BYPASS.LTC128B.128 [R223+0x3080], [R16.64+0x80], !P0 ;  /* 0x0308008010df7fae */ /* 0x0003e2000c101d48 */
[----:B------:R-:W-:-:S03]  /*2550*/  @!P1 LOP3.LUT P0, RZ, R21, 0x1, RZ, 0xc0, !PT ;  /* 0x0000000115ff9812 */ /* 0x000fc6000780c0ff */
[----:B------:R-:W-:Y:S01]  /*2560*/  HMMA.16816.F32.BF16 R60, R8, R38, RZ ;  /* 0x00000026083c723c */ /* 0x000fe200000418ff */
[----:B------:R-:W-:-:S07]  /*2570*/  @!P1 ISETP.LT.OR P0, PT, R3, 0x21, !P0 ;  /* 0x000000210300980c */ /* 0x000fce0004701670 */
[----:B------:R-:W-:Y:S06]  /*2580*/  HMMA.16816.F32.BF16 R8, R8, R34, RZ ;  /* 0x000000220808723c */ /* 0x000fec00000418ff */
[----:B------:R1:W-:Y:S01]  /*2590*/  @!P1 LDGSTS.E.BYPASS.LTC128B.128 [R223+0x2080], [R18.64], !P0 ;  /* 0x0208000012df9fae */ /* 0x0003e2000c101d48 */
[----:B------:R-:W-:Y:S01]  /*25a0*/  @!P1 LOP3.LUT P0, RZ, R21, 0x2, RZ, 0xc0, !PT ;  /* 0x0000000215ff9812 */ /* 0x000fe2000780c0ff */
[----:B------:R-:W-:Y:S03]  /*25b0*/  HMMA.16816.F32.BF16 R80, R12, R42, RZ ;  /* 0x0000002a0c50723c */ /* 0x000fe600000418ff */
[----:B------:R-:W-:-:S05]  /*25c0*/  @!P1 ISETP.LT.OR P0, PT, R3, 0x21, !P0 ;  /* 0x000000210300980c */ /* 0x000fca0004701670 */
[C---:B------:R-:W-:Y:S08]  /*25d0*/  HMMA.16816.F32.BF16 R20, R12.reuse, R40, RZ ;  /* 0x000000280c14723c */ /* 0x040ff000000418ff */
[----:B------:R1:W-:Y:S01]  /*25e0*/  @!P1 LDGSTS.E.BYPASS.LTC128B.128 [R223+0x2c80], [R18.64+0x40], !P0 ;  /* 0x02c8004012df9fae */ /* 0x0003e2000c101d48 */
[----:B------:R-:W-:Y:S01]  /*25f0*/  @!P1 ISETP.LT.OR P0, PT, R3, 0x21, P4 ;  /* 0x000000210300980c */ /* 0x000fe20002701670 */
[C---:B------:R-:W-:Y:S08]  /*2600*/  HMMA.16816.F32.BF16 R40, R12.reuse, R36, RZ ;  /* 0x000000240c28723c */ /* 0x040ff000000418ff */
[----:B------:R-:W-:Y:S04]  /*2610*/  HMMA.16816.F32.BF16 R76, R12, R38, RZ ;  /* 0x000000260c4c723c */ /* 0x000fe800000418ff */
[----:B------:R1:W-:Y:S01]  /*2620*/  @!P1 LDGSTS.E.BYPASS.LTC128B.128 [R223+0x3880], [R18.64+0x80], !P0 ;  /* 0x0388008012df9fae */ /* 0x0003e2000c101d48 */
[----:B------:R-:W-:-:S03]  /*2630*/  ISETP.GT.AND P0, PT, R122, R245, PT ;  /* 0x000000f57a00720c */ /* 0x000fc60003f04270 */
[C---:B------:R-:W-:Y:S01]  /*2640*/  HMMA.16816.F32.BF16 R36, R12.reuse, R32, RZ ;  /* 0x000000200c24723c */ /* 0x040fe200000418ff */
[----:B------:R-:W0:Y:S07]  /*2650*/  LDGDEPBAR ;  /* 0x00000000000079af */ /* 0x000e2e0000000000 */
[----:B------:R-:W-:Y:S01]  /*2660*/  HMMA.16816.F32.BF16 R88, R12, R34, RZ ;  /* 0x000000220c58723c */ /* 0x000fe200000418ff */
[----:B------:R-:W-:Y:S04]  /*2670*/  LDSM.16.M88.4 R32, [R208+0x4880] ;  /* 0x00488000d020783b */ /* 0x000fe80000000200 */
[----:B------:R-:W-:Y:S03]  /*2680*/  LDSM.16.M88.4 R12, [R208+0x5080] ;  /* 0x00508000d00c783b */ /* 0x000fe60000000200 */
[C---:B----4-:R-:W-:Y:S01]  /*2690*/  HMMA.16816.F32.BF16 R104, R4.reuse, R44, R72 ;  /* 0x0000002c0468723c */ /* 0x050fe20000041848 */
[----:B-1----:R-:W-:Y:S07]  /*26a0*/  LDSM.16.M88.4 R16, [R208+0x4c80] ;  /* 0x004c8000d010783b */ /* 0x002fee0000000200 */
[C---:B-----5:R-:W-:Y:S08]  /*26b0*/  HMMA.16816.F32.BF16 R100, R4.reuse, R48, R64 ;  /* 0x000000300464723c */ /* 0x060ff00000041840 */
[C---:B------:R-:W-:Y:S01]  /*26c0*/  HMMA.16816.F32.BF16 R96, R4.reuse, R56, R52 ;  /* 0x000000380460723c */ /* 0x040fe20000041834 */
[----:B------:R-:W-:Y:S07]  /*26d0*/  LDSM.16.M88.4 R52, [R213+0xc00] ;  /* 0x000c0000d534783b */ /* 0x000fee0000000200 */
[C---:B------:R-:W-:Y:S08]  /*26e0*/  HMMA.16816.F32.BF16 R92, R4.reuse, R46, R68 ;  /* 0x0000002e045c723c */ /* 0x040ff00000041844 */
[C---:B------:R-:W-:Y:S08]  /*26f0*/  HMMA.16816.F32.BF16 R84, R4.reuse, R50, R60 ;  /* 0x000000320454723c */ /* 0x040ff0000004183c */
[----:B------:R-:W-:Y:S01]  /*2700*/  HMMA.16816.F32.BF16 R72, R4, R58, R8 ;  /* 0x0000003a0448723c */ /* 0x000fe20000041808 */
[----:B------:R-:W1:Y:S04]  /*2710*/  LDSM.16.M88.4 R4, [R211+0x9080] ;  /* 0x00908000d304783b */ /* 0x000e680000000200 */
[----:B------:R-:W2:Y:S03]  /*2720*/  LDSM.16.M88.4 R8, [R211+0x8080] ;  /* 0x00808000d308783b */ /* 0x000ea60000000200 */
[C---:B------:R-:W-:Y:S01]  /*2730*/  HMMA.16816.F32.BF16 R68, R24.reuse, R44, R20 ;  /* 0x0000002c1844723c */ /* 0x040fe20000041814 */
[----:B------:R-:W3:Y:S07]  /*2740*/  LDSM.16.M88.4 R20, [R212+0x9080] ;  /* 0x00908000d414783b */ /* 0x000eee0000000200 */
[C---:B------:R-:W-:Y:S08]  /*2750*/  HMMA.16816.F32.BF16 R60, R24.reuse, R48, R40 ;  /* 0x00000030183c723c */ /* 0x040ff00000041828 */
[C---:B------:R-:W-:Y:S08]  /*2760*/  HMMA.16816.F32.BF16 R44, R24.reuse, R46, R80 ;  /* 0x0000002e182c723c */ /* 0x040ff00000041850 */
[C---:B------:R-:W-:Y:S01]  /*2770*/  HMMA.16816.F32.BF16 R64, R24.reuse, R56, R36 ;  /* 0x000000381840723c */ /* 0x040fe20000041824 */
[----:B------:R-:W4:Y:S07]  /*2780*/  LDSM.16.M88.4 R36, [R213+0x1000] ;  /* 0x00100000d524783b */ /* 0x000f2e0000000200 */
[C---:B------:R-:W-:Y:S08]  /*2790*/  HMMA.16816.F32.BF16 R48, R24.reuse, R50, R76 ;  /* 0x000000321830723c */ /* 0x040ff0000004184c */
[----:B------:R-:W-:Y:S01]  /*27a0*/  HMMA.16816.F32.BF16 R40, R24, R58, R88 ;  /* 0x0000003a1828723c */ /* 0x000fe20000041858 */
[----:B------:R-:W5:Y:S04]  /*27b0*/  LDSM.16.M88.4 R56, [R213+0x1400] ;  /* 0x00140000d538783b */ /* 0x000f680000000200 */
[----:B------:R-:W2:Y:S03]  /*27c0*/  LDSM.16.M88.4 R24, [R212+0x8080] ;  /* 0x00808000d418783b */ /* 0x000ea60000000200 */
[C---:B-1----:R-:W-:Y:S08]  /*27d0*/  HMMA.16816.F32.BF16 R88, R4.reuse, R18, R84 ;  /* 0x000000120458723c */ /* 0x042ff00000041854 */
[C---:B------:R-:W-:Y:S08]  /*27e0*/  HMMA.16816.F32.BF16 R80, R4.reuse, R32, R104 ;  /* 0x000000200450723c */ /* 0x040ff00000041868 */
[C---:B------:R-:W-:Y:S08]  /*27f0*/  HMMA.16816.F32.BF16 R100, R4.reuse, R16, R100 ;  /* 0x000000100464723c */ /* 0x040ff00000041864 */
[C---:B------:R-:W-:Y:S08]  /*2800*/  HMMA.16816.F32.BF16 R92, R4.reuse, R34, R92 ;  /* 0x00000022045c723c */ /* 0x040ff0000004185c */
[----:B------:R-:W-:Y:S08]  /*2810*/  HMMA.16816.F32.BF16 R84, R4, R14, R72 ;  /* 0x0000000e0454723c */ /* 0x000ff00000041848 */
[----:B--2---:R-:W-:Y:S08]  /*2820*/  HMMA.16816.F32.BF16 R76, R8, R32, R68 ;  /* 0x00000020084c723c */ /* 0x004ff00000041844 */
[----:B------:R-:W-:Y:S08]  /*2830*/  HMMA.16816.F32.BF16 R96, R4, R12, R96 ;  /* 0x0000000c0460723c */ /* 0x000ff00000041860 */
[C---:B------:R-:W-:Y:S01]  /*2840*/  HMMA.16816.F32.BF16 R72, R8.reuse, R34, R44 ;  /* 0x000000220848723c */ /* 0x040fe2000004182c */
[----:B------:R-:W-:Y:S07]  /*2850*/  LDSM.16.M88.4 R44, [R208+0x5880] ;  /* 0x00588000d02c783b */ /* 0x000fee0000000200 */
[C---:B------:R-:W-:Y:S08]  /*2860*/  HMMA.16816.F32.BF16 R68, R8.reuse, R16, R60 ;  /* 0x000000100844723c */ /* 0x040ff0000004183c */
[C---:B------:R-:W-:Y:S01]  /*2870*/  HMMA.16816.F32.BF16 R32, R8.reuse, R18, R48 ;  /* 0x000000120820723c */ /* 0x040fe20000041830 */
[----:B------:R-:W-:Y:S04]  /*2880*/  LDSM.16.M88.4 R48, [R208+0x5480] ;  /* 0x00548000d030783b */ /* 0x000fe80000000200 */
[----:B------:R-:W-:Y:S03]  /*2890*/  LDSM.16.M88.4 R16, [R211+0xa080] ;  /* 0x00a08000d310783b */ /* 0x000fe60000000200 */
[C---:B------:R-:W-:Y:S08]  /*28a0*/  HMMA.16816.F32.BF16 R4, R8.reuse, R12, R64 ;  /* 0x0000000c0804723c */ /* 0x040ff00000041840 */
[----:B------:R-:W-:Y:S01]  /*28b0*/  HMMA.16816.F32.BF16 R8, R8, R14, R40 ;  /* 0x0000000e0808723c */ /* 0x000fe20000041828 */
[----:B------:R-:W1:Y:S04]  /*28c0*/  LDSM.16.M88.4 R12, [R211+0xb080] ;  /* 0x00b08000d30c783b */ /* 0x000e680000000200 */
[----:B------:R-:W2:Y:S03]  /*28d0*/  LDSM.16.M88.4 R40, [R208+0x5c80] ;  /* 0x005c8000d028783b */ /* 0x000ea60000000200 */
[C---:B---3--:R-:W-:Y:S08]  /*28e0*/  HMMA.16816.F32.BF16 R64, R20.reuse, R52, R80 ;  /* 0x000000341440723c */ /* 0x048ff00000041850 */
[C---:B------:R-:W-:Y:S08]  /*28f0*/  HMMA.16816.F32.BF16 R60, R20.reuse, R54, R92 ;  /* 0x00000036143c723c */ /* 0x040ff0000004185c */
[C---:B----4-:R-:W-:Y:S08]  /*2900*/  HMMA.16816.F32.BF16 R112, R20.reuse, R36, R100 ;  /* 0x000000241470723c */ /* 0x050ff00000041864 */
[C---:B------:R-:W-:Y:S08]  /*2910*/  HMMA.16816.F32.BF16 R108, R20.reuse, R38, R88 ;  /* 0x00000026146c723c */ /* 0x040ff00000041858 */
[C---:B-----5:R-:W-:Y:S08]  /*2920*/  HMMA.16816.F32.BF16 R116, R20.reuse, R56, R96 ;  /* 0x000000381474723c */ /* 0x060ff00000041860 */
[----:B------:R-:W-:Y:S01]  /*2930*/  HMMA.16816.F32.BF16 R104, R20, R58, R84 ;  /* 0x0000003a1468723c */ /* 0x000fe20000041854 */
[----:B------:R-:W-:Y:S07]  /*2940*/  LDSM.16.M88.4 R20, [R213+0x2000] ;  /* 0x00200000d514783b */ /* 0x000fee0000000200 */
[C---:B------:R-:W-:Y:S08]  /*2950*/  HMMA.16816.F32.BF16 R100, R24.reuse, R52, R76 ;  /* 0x000000341864723c */ /* 0x040ff0000004184c */
[C---:B------:R-:W-:Y:S08]  /*2960*/  HMMA.16816.F32.BF16 R92, R24.reuse, R36, R68 ;  /* 0x00000024185c723c */ /* 0x040ff00000041844 */
[C---:B------:R-:W-:Y:S08]  /*2970*/  HMMA.16816.F32.BF16 R96, R24.reuse, R54, R72 ;  /* 0x000000361860723c */ /* 0x040ff00000041848 */
[C---:B------:R-:W-:Y:S01]  /*2980*/  HMMA.16816.F32.BF16 R88, R24.reuse, R38, R32 ;  /* 0x000000261858723c */ /* 0x040fe20000041820 */
[----:B------:R-:W-:Y:S04]  /*2990*/  LDSM.16.M88.4 R36, [R213+0x1800] ;  /* 0x00180000d524783b */ /* 0x000fe80000000200 */
[----:B------:R-:W-:Y:S03]  /*29a0*/  LDSM.16.M88.4 R32, [R213+0x1c00] ;  /* 0x001c0000d520783b */ /* 0x000fe60000000200 */
[C---:B------:R-:W-:Y:S01]  /*29b0*/  HMMA.16816.F32.BF16 R84, R24.reuse, R56, R4 ;  /* 0x000000381854723c */ /* 0x040fe20000041804 */
[----:B------:R-:W3:Y:S07]  /*29c0*/  LDSM.16.M88.4 R4, [R212+0xb080] ;  /* 0x00b08000d404783b */ /* 0x000eee0000000200 */
[----:B------:R-:W-:Y:S01]  /*29d0*/  HMMA.16816.F32.BF16 R80, R24, R58, R8 ;  /* 0x0000003a1850723c */ /* 0x000fe20000041808 */
[----:B------:R-:W4:Y:S01]  /*29e0*/  LDSM.16.M88.4 R8, [R212+0xa080] ;  /* 0x00a08000d408783b */ /* 0x000f220000000200 */
[----:B------:R-:W-:-:S06]  /*29f0*/  DEPBAR.LE SB0, 0x0 ;  /* 0x000080000000791a */ /* 0x000fcc0000000000 */
[C---:B-1----:R-:W-:Y:S08]  /*2a00*/  HMMA.16816.F32.BF16 R76, R12.reuse, R48, R64 ;  /* 0x000000300c4c723c */ /* 0x042ff00000041840 */
[C---:B------:R-:W-:Y:S08]  /*2a10*/  HMMA.16816.F32.BF16 R72, R12.reuse, R50, R60 ;  /* 0x000000320c48723c */ /* 0x040ff0000004183c */
[C---:B------:R-:W-:Y:S08]  /*2a20*/  HMMA.16816.F32.BF16 R68, R12.reuse, R44, R112 ;  /* 0x0000002c0c44723c */ /* 0x040ff00000041870 */
[C---:B------:R-:W-:Y:S08]  /*2a30*/  HMMA.16816.F32.BF16 R64, R12.reuse, R46, R108 ;  /* 0x0000002e0c40723c */ /* 0x040ff0000004186c */
[C---:B--2---:R-:W-:Y:S08]  /*2a40*/  HMMA.16816.F32.BF16 R60, R12.reuse, R40, R116 ;  /* 0x000000280c3c723c */ /* 0x044ff00000041874 */
[----:B------:R-:W-:Y:S08]  /*2a50*/  HMMA.16816.F32.BF16 R56, R12, R42, R104 ;  /* 0x0000002a0c38723c */ /* 0x000ff00000041868 */
[C---:B------:R-:W-:Y:S08]  /*2a60*/  HMMA.16816.F32.BF16 R52, R16.reuse, R48, R100 ;  /* 0x000000301034723c */ /* 0x040ff00000041864 */
[C---:B------:R-:W-:Y:S08]  /*2a70*/  HMMA.16816.F32.BF16 R24, R16.reuse, R44, R92 ;  /* 0x0000002c1018723c */ /* 0x040ff0000004185c */
[C---:B------:R-:W-:Y:S08]  /*2a80*/  HMMA.16816.F32.BF16 R48, R16.reuse, R50, R96 ;  /* 0x000000321030723c */ /* 0x040ff00000041860 */
[C---:B------:R-:W-:Y:S08]  /*2a90*/  HMMA.16816.F32.BF16 R44, R16.reuse, R46, R88 ;  /* 0x0000002e102c723c */ /* 0x040ff00000041858 */
[C---:B------:R-:W-:Y:S08]  /*2aa0*/  HMMA.16816.F32.BF16 R12, R16.reuse, R40, R84 ;  /* 0x00000028100c723c */ /* 0x040ff00000041854 */
[----:B------:R-:W-:Y:S08]  /*2ab0*/  HMMA.16816.F32.BF16 R16, R16, R42, R80 ;  /* 0x0000002a1010723c */ /* 0x000ff00000041850 */
[C---:B---3--:R-:W-:Y:S08]  /*2ac0*/  HMMA.16816.F32.BF16 R84, R4.reuse, R36, R76 ;  /* 0x000000240454723c */ /* 0x048ff0000004184c */
[C---:B------:R-:W-:Y:S08]  /*2ad0*/  HMMA.16816.F32.BF16 R80, R4.reuse, R38, R72 ;  /* 0x000000260450723c */ /* 0x040ff00000041848 */
[C---:B------:R-:W-:Y:S08]  /*2ae0*/  HMMA.16816.F32.BF16 R76, R4.reuse, R32, R68 ;  /* 0x00000020044c723c */ /* 0x040ff00000041844 */
[----:B------:R-:W-:Y:S08]  /*2af0*/  HMMA.16816.F32.BF16 R72, R4, R34, R64 ;  /* 0x000000220448723c */ /* 0x000ff00000041840 */
[C---:B----4-:R-:W-:Y:S08]  /*2b00*/  HMMA.16816.F32.BF16 R52, R8.reuse, R36, R52 ;  /* 0x000000240834723c */ /* 0x050ff00000041834 */
[C---:B------:R-:W-:Y:S08]  /*2b10*/  HMMA.16816.F32.BF16 R48, R8.reuse, R38, R48 ;  /* 0x000000260830723c */ /* 0x040ff00000041830 */
[C---:B------:R-:W-:Y:S08]  /*2b20*/  HMMA.16816.F32.BF16 R40, R8.reuse, R32, R24 ;  /* 0x000000200828723c */ /* 0x040ff00000041818 */
[----:B------:R-:W-:Y:S08]  /*2b30*/  HMMA.16816.F32.BF16 R44, R8, R34, R44 ;  /* 0x00000022082c723c */ /* 0x000ff0000004182c */
[C---:B------:R-:W-:Y:S08]  /*2b40*/  HMMA.16816.F32.BF16 R60, R4.reuse, R20, R60 ;  /* 0x00000014043c723c */ /* 0x040ff0000004183c */
[----:B------:R-:W-:Y:S08]  /*2b50*/  HMMA.16816.F32.BF16 R64, R4, R22, R56 ;  /* 0x000000160440723c */ /* 0x000ff00000041838 */
        /* <DEDUP_REMOVED lines=20> */
[----:B------:R-:W-:Y:S02]  /*2ca0*/  @P0 LEA.HI.X R5, R5, c[0x0][0x1cc], R8, 0x1, P2 ;  /* 0x0000730005050a11 */ /* 0x000fe400010f0c08 */
[----:B------:R-:W-:-:S13]  /*2cb0*/  LOP3.LUT P2, RZ, R228, 0x200, RZ, 0xc0, !PT ;  /* 0x00000200e4ff7812 */ /* 0x000fda000784c0ff */
        /* <DEDUP_REMOVED lines=9> */
.L_x_265:
[----:B------:R-:W-:Y:S01]  /*2d50*/  FMUL.FTZ R3, R52, c[0x0][0x320] ;  /* 0x0000c80034037a20 */ /* 0x000fe20000410000 */
[----:B-1----:R-:W-:Y:S01]  /*2d60*/  SHF.R.S32.HI R5, RZ, 0x1f, R123 ;  /* 0x0000001fff057819 */ /* 0x002fe2000001147b */
[----:B------:R-:W-:Y:S01]  /*2d70*/  FMUL.FTZ R4, R49, c[0x0][0x320] ;  /* 0x0000c80031047a20 */ /* 0x000fe20000410000 */
[----:B------:R-:W-:Y:S01]  /*2d80*/  ULDC UR6, c[0x0][0x324] ;  /* 0x0000c90000067ab9 */ /* 0x000fe20000000800 */
[----:B------:R1:W2:Y:S01]  /*2d90*/  MUFU.TANH R23, R3 ;  /* 0x0000000300177308 */ /* 0x0002a20000002400 */
[----:B------:R-:W-:Y:S01]  /*2da0*/  LEA.HI R5, R5, R123, RZ, 0x2 ;  /* 0x0000007b05057211 */ /* 0x000fe200078f10ff */
[----:B------:R-:W-:Y:S01]  /*2db0*/  ULOP3.LUT UR6, URZ, UR6, URZ, 0x33, !UPT ;  /* 0x000000063f067292 */ /* 0x000fe2000f8e333f */
[----:B------:R-:W0:Y:S02]  /*2dc0*/  LDGDEPBAR ;  /* 0x00000000000079af */ /* 0x000e240000000000 */
[----:B------:R-:W-:-:S03]  /*2dd0*/  LOP3.LUT R6, R5, 0xffffffc, RZ, 0xc0, !PT ;  /* 0x0ffffffc05067812 */ /* 0x000fc600078ec0ff */
[----:B------:R3:W4:Y:S02]  /*2de0*/  MUFU.TANH R16, R4 ;  /* 0x0000000400107308 */ /* 0x0007240000002400 */
[----:B------:R-:W-:Y:S02]  /*2df0*/  IMAD.IADD R9, R123, 0x1, -R6 ;  /* 0x000000017b097824 */ /* 0x000fe400078e0a06 */
[----:B-1----:R-:W-:-:S04]  /*2e00*/  FMUL.FTZ R3, R53, c[0x0][0x320] ;  /* 0x0000c80035037a20 */ /* 0x002fc80000410000 */
[----:B------:R1:W1:Y:S01]  /*2e10*/  MUFU.TANH R21, R3 ;  /* 0x0000000300157308 */ /* 0x0002620000002400 */
[----:B---3--:R-:W-:-:S07]  /*2e20*/  FMUL.FTZ R4, R40, c[0x0][0x320] ;  /* 0x0000c80028047a20 */ /* 0x008fce0000410000 */
[----:B------:R3:W2:Y:S01]  /*2e30*/  MUFU.TANH R15, R4 ;  /* 0x00000004000f7308 */ /* 0x0006a20000002400 */
[----:B-1----:R-:W-:-:S07]  /*2e40*/  FMUL.FTZ R3, R48, c[0x0][0x320] ;  /* 0x0000c80030037a20 */ /* 0x002fce0000410000 */
[----:B------:R1:W1:Y:S01]  /*2e50*/  MUFU.TANH R17, R3 ;  /* 0x0000000300117308 */ /* 0x0002620000002400 */
[----:B---3--:R-:W-:-:S04]  /*2e60*/  LEA.HI R4, R29, R29, RZ, 0x1 ;  /* 0x0000001d1d047211 */ /* 0x008fc800078f08ff */
[C---:B------:R-:W-:Y:S02]  /*2e70*/  SHF.L.U32 R8, R4.reuse, 0x5, RZ ;  /* 0x0000000504087819 */ /* 0x040fe400000006ff */
[----:B------:R-:W-:Y:S02]  /*2e80*/  LOP3.LUT R4, R4, 0x1ffffffe, RZ, 0xc0, !PT ;  /* 0x1ffffffe04047812 */ /* 0x000fe400078ec0ff */
[----:B-1----:R-:W-:-:S05]  /*2e90*/  LOP3.LUT R3, R124, 0xffffffe0, RZ, 0xc0, !PT ;  /* 0xffffffe07c037812 */ /* 0x002fca00078ec0ff */
[----:B------:R-:W-:-:S05]  /*2ea0*/  IMAD.IADD R3, R129, 0x1, -R3 ;  /* 0x0000000181037824 */ /* 0x000fca00078e0a03 */
[----:B------:R-:W-:-:S04]  /*2eb0*/  SHF.R.S32.HI R7, RZ, 0x1f, R3 ;  /* 0x0000001fff077819 */ /* 0x000fc80000011403 */
[----:B------:R-:W-:Y:S01]  /*2ec0*/  LEA.HI R5, R7, R3, RZ, 0x2 ;  /* 0x0000000307057211 */ /* 0x000fe200078f10ff */
[----:B------:R-:W-:-:S03]  /*2ed0*/  FMUL.FTZ R7, R41, c[0x0][0x320] ;  /* 0x0000c80029077a20 */ /* 0x000fc60000410000 */
[----:B------:R-:W-:Y:S01]  /*2ee0*/  LEA.HI.SX32 R6, R5, R185, 0x1e ;  /* 0x000000b905067211 */ /* 0x000fe200078ff2ff */
[----:B------:R1:W3:Y:S04]  /*2ef0*/  MUFU.TANH R14, R7 ;  /* 0x00000007000e7308 */ /* 0x0002e80000002400 */
[----:B------:R-:W-:Y:S01]  /*2f00*/  IMAD R9, R9, 0x10, R6 ;  /* 0x0000001009097824 */ /* 0x000fe200078e0206 */
[----:B------:R-:W-:-:S04]  /*2f10*/  LOP3.LUT R6, R8, 0xffffffc0, RZ, 0xc0, !PT ;  /* 0xffffffc008067812 */ /* 0x000fc800078ec0ff */
[----:B------:R-:W-:Y:S01]  /*2f20*/  IADD3 R6, R6, R9, RZ ;  /* 0x0000000906067210 */ /* 0x000fe20007ffe0ff */
[----:B-1----:R-:W-:Y:S02]  /*2f30*/  IMAD.IADD R7, R29, 0x1, -R4 ;  /* 0x000000011d077824 */ /* 0x002fe400078e0a04 */
[----:B------:R-:W-:Y:S02]  /*2f40*/  FMUL.FTZ R4, R45, c[0x0][0x320] ;  /* 0x0000c8002d047a20 */ /* 0x000fe40000410000 */
[----:B------:R-:W-:Y:S02]  /*2f50*/  IMAD R10, R7, 0x8, R6 ;  /* 0x00000008070a7824 */ /* 0x000fe400078e0206 */
[----:B------:R1:W1:Y:S02]  /*2f60*/  MUFU.TANH R13, R4 ;  /* 0x00000004000d7308 */ /* 0x0002640000002400 */
[----:B------:R-:W-:Y:S01]  /*2f70*/  @P6 IMAD.HI.U32 R6, R10, c[0x0][0x2c8], RZ ;  /* 0x0000b2000a066a27 */ /* 0x000fe200078e00ff */
[----:B------:R5:W-:Y:S01]  /*2f80*/  STL [R1+0x4c], R10 ;  /* 0x00004c0a01007387 */ /* 0x000be20000100800 */
[----:B------:R-:W-:-:S03]  /*2f90*/  MOV R11, R10 ;  /* 0x0000000a000b7202 */ /* 0x000fc60000000f00 */
[----:B------:R-:W-:Y:S01]  /*2fa0*/  @P6 SHF.R.U32.HI R11, RZ, c[0x0][0x2cc], R6 ;  /* 0x0000b300ff0b6a19 */ /* 0x000fe20000011606 */
[----:B------:R-:W-:-:S04]  /*2fb0*/  FMUL.FTZ R6, R32, c[0x0][0x320] ;  /* 0x0000c80020067a20 */ /* 0x000fc80000410000 */
[----:B------:R-:W2:Y:S01]  /*2fc0*/  MUFU.TANH R9, R6 ;  /* 0x0000000600097308 */ /* 0x000ea20000002400 */
[----:B-1----:R-:W-:-:S07]  /*2fd0*/  FMUL.FTZ R4, R36, c[0x0][0x320] ;  /* 0x0000c80024047a20 */ /* 0x002fce0000410000 */
[----:B------:R1:W1:Y:S02]  /*2fe0*/  MUFU.TANH R12, R4 ;  /* 0x00000004000c7308 */ /* 0x0002640000002400 */
[----:B-1----:R-:W-:-:S06]  /*2ff0*/  FMUL.FTZ R4, R37, c[0x0][0x320] ;  /* 0x0000c80025047a20 */ /* 0x002fcc0000410000 */
[----:B-----5:R1:W1:Y:S02]  /*3000*/  MUFU.TANH R10, R4 ;  /* 0x00000004000a7308 */ /* 0x0202640000002400 */
[----:B-1----:R-:W-:Y:S02]  /*3010*/  LOP3.LUT R4, R5, 0x7ffffffc, RZ, 0xc0, !PT ;  /* 0x7ffffffc05047812 */ /* 0x002fe400078ec0ff */
[----:B------:R-:W1:Y:S03]  /*3020*/  SHFL.IDX PT, R5, R11, RZ, 0x1c1f ;  /* 0x001c1fff0b057589 */ /* 0x000e6600000e0000 */
[----:B------:R-:W-:Y:S02]  /*3030*/  IMAD.IADD R4, R3, 0x1, -R4 ;  /* 0x0000000103047824 */ /* 0x000fe400078e0a04 */
[----:B------:R-:W-:-:S03]  /*3040*/  FMUL.FTZ R3, R33, c[0x0][0x320] ;  /* 0x0000c80021037a20 */ /* 0x000fc60000410000 */
[----:B------:R-:W-:Y:S01]  /*3050*/  SHF.L.U32 R22, R4, 0x1, RZ ;  /* 0x0000000104167819 */ /* 0x000fe200000006ff */
[----:B------:R5:W1:Y:S01]  /*3060*/  MUFU.TANH R8, R3 ;  /* 0x0000000300087308 */ /* 0x000a620000002400 */
[----:B------:R-:W-:Y:S02]  /*3070*/  FMUL.FTZ R4, R44, c[0x0][0x320] ;  /* 0x0000c8002c047a20 */ /* 0x000fe40000410000 */
[C---:B------:R-:W-:Y:S01]  /*3080*/  IADD3 R19, -R22.reuse, R28, R227 ;  /* 0x0000001c16137210 */ /* 0x040fe20007ffe1e3 */
[----:B------:R1:W-:Y:S04]  /*3090*/  STL [R1+0x4], R22 ;  /* 0x0000041601007387 */ /* 0x0003e80000100800 */
[----:B------:R1:W1:Y:S01]  /*30a0*/  MUFU.TANH R7, R4 ;  /* 0x0000000400077308 */ /* 0x0002620000002400 */
[----:B-----5:R-:W-:-:S05]  /*30b0*/  IADD3 R3, -R22, 0x1, R121 ;  /* 0x0000000116037810 */ /* 0x020fca0007ffe179 */
[----:B------:R-:W-:-:S05]  /*30c0*/  IMAD.IADD R3, R3, 0x1, -R229 ;  /* 0x0000000103037824 */ /* 0x000fca00078e0ae5 */
[C---:B------:R-:W-:Y:S02]  /*30d0*/  IADD3 R18, R3.reuse, c[0x0][0x328], RZ ;  /* 0x0000ca0003127a10 */ /* 0x040fe40007ffe0ff */
[----:B------:R-:W-:Y:S01]  /*30e0*/  IADD3 R20, R3, UR6, RZ ;  /* 0x0000000603147c10 */ /* 0x000fe2000fffe0ff */
[----:B-1----:R-:W-:Y:S01]  /*30f0*/  IMAD.IADD R22, R28, 0x1, -R22 ;  /* 0x000000011c167824 */ /* 0x002fe200078e0a16 */
[-C--:B------:R-:W-:Y:S02]  /*3100*/  IADD3 R4, R18, R5.reuse, RZ ;  /* 0x0000000512047210 */ /* 0x080fe40007ffe0ff */
[----:B------:R-:W-:Y:S02]  /*3110*/  IADD3 R3, R20, R5, RZ ;  /* 0x0000000514037210 */ /* 0x000fe40007ffe0ff */
[----:B------:R-:W-:Y:S01]  /*3120*/  IMNMX R4, R4, R19, PT ;  /* 0x0000001304047217 */ /* 0x000fe20003800200 */
[----:B------:R-:W-:Y:S05]  /*3130*/  @!P5 BRA `(.L_x_266) ;  /* 0x000001400000d947 */ /* 0x000fea0003800000 */
[----:B--234-:R-:W-:Y:S01]  /*3140*/  IADD3 R5, -R229, R227, R5 ;  /* 0x000000e3e5057210 */ /* 0x01cfe20007ffe105 */
[----:B------:R-:W-:Y:S03]  /*3150*/  BSSY B0, `(.L_x_267) ;  /* 0x000000e000007945 */ /* 0x000fe60003800000 */
        /* <DEDUP_REMOVED lines=9> */
.L_x_268:
[----:B------:R-:W-:-:S04]  /*31f0*/  MOV R6, c[0x0][0x32c] ;  /* 0x0000cb0000067a02 */ /* 0x000fc80000000f00 */
[----:B------:R-:W-:-:S13]  /*3200*/  ISETP.NE.AND P0, PT, R6, 0x1, PT ;  /* 0x000000010600780c */ /* 0x000fda0003f05270 */
[----:B------:R-:W-:-:S05]  /*3210*/  @P0 IMAD.HI.U32 R6, R5, c[0x0][0x330], RZ ;  /* 0x0000cc0005060a27 */ /* 0x000fca00078e00ff */
[----:B------:R-:W-:Y:S02]  /*3220*/  @P0 SHF.R.U32.HI R5, RZ, c[0x0][0x334], R6 ;  /* 0x0000cd00ff050a19 */ /* 0x000fe40000011606 */
.L_x_269:
[----:B------:R-:W-:Y:S05]  /*3230*/  BSYNC B0 ;  /* 0x0000000000007941 */ /* 0x000fea0003800000 */
.L_x_267:
[----:B------:R-:W-:-:S05]  /*3240*/  IMAD R5, R5, c[0x0][0x32c], R22 ;  /* 0x0000cb0005057a24 */ /* 0x000fca00078e0216 */
[----:B------:R-:W-:Y:S02]  /*3250*/  IADD3 R6, R5, c[0x0][0x32c], RZ ;  /* 0x0000cb0005067a10 */ /* 0x000fe40007ffe0ff */
[----:B------:R-:W-:Y:S02]  /*3260*/  IMNMX R3, R3, R5, !PT ;  /* 0x0000000503037217 */ /* 0x000fe40007800200 */
[----:B------:R-:W-:Y:S02]  /*3270*/  IMNMX R4, R4, R6, PT ;  /* 0x0000000604047217 */ /* 0x000fe40003800200 */
.L_x_266:
[C---:B--234-:R-:W-:Y:S01]  /*3280*/  ISETP.GE.AND P0, PT, R28.reuse, 0x2, PT ;  /* 0x000000021c00780c */ /* 0x05cfe20003f06270 */
[----:B------:R-:W1:Y:S01]  /*3290*/  SHFL.IDX PT, R5, R11, 0x1, 0x1c1f ;  /* 0x003c1f000b057f89 */ /* 0x000e6200000e0000 */
[----:B------:R-:W-:Y:S02]  /*32a0*/  ISETP.GE.AND P1, PT, R28, 0x9, PT ;  /* 0x000000091c00780c */ /* 0x000fe40003f26270 */
[----:B------:R-:W-:Y:S02]  /*32b0*/  P2R R30, PR, RZ, 0x1 ;  /* 0x00000001ff1e7803 */ /* 0x000fe40000000000 */
[----:B------:R-:W-:-:S02]  /*32c0*/  ISETP.GT.AND P0, PT, R3, 0x1, !P0 ;  /* 0x000000010300780c */ /* 0x000fc40004704270 */
[----:B------:R-:W-:Y:S02]  /*32d0*/  P2R R29, PR, RZ, 0x2 ;  /* 0x00000002ff1d7803 */ /* 0x000fe40000000000 */
[----:B------:R-:W-:Y:S02]  /*32e0*/  ISETP.LT.OR P0, PT, R4, 0x2, P0 ;  /* 0x000000020400780c */ /* 0x000fe40000701670 */
[C---:B------:R-:W-:Y:S02]  /*32f0*/  ISETP.GE.AND P6, PT, R28.reuse, 0x12, PT ;  /* 0x000000121c00780c */ /* 0x040fe40003fc6270 */
[----:B------:R-:W-:Y:S02]  /*3300*/  FSEL R37, R21, -INF , !P0 ;  /* 0xff80000015257808 */ /* 0x000fe40004000000 */
[----:B------:R-:W-:Y:S02]  /*3310*/  ISETP.GT.AND P0, PT, R3, 0x8, !P1 ;  /* 0x000000080300780c */ /* 0x000fe40004f04270 */
[----:B------:R-:W-:-:S02]  /*3320*/  ISETP.GE.AND P1, PT, R28, 0xa, PT ;  /* 0x0000000a1c00780c */ /* 0x000fc40003f26270 */
[----:B------:R-:W-:Y:S02]  /*3330*/  ISETP.LT.OR P0, PT, R4, 0x9, P0 ;  /* 0x000000090400780c */ /* 0x000fe40000701670 */
[----:B------:R-:W-:Y:S02]  /*3340*/  P2R R27, PR, RZ, 0x2 ;  /* 0x00000002ff1b7803 */ /* 0x000fe40000000000 */
[----:B------:R-:W-:Y:S02]  /*3350*/  FSEL R41, R17, -INF , !P0 ;  /* 0xff80000011297808 */ /* 0x000fe40004000000 */
[----:B------:R-:W-:Y:S02]  /*3360*/  ISETP.GT.AND P0, PT, R3, 0x9, !P1 ;  /* 0x000000090300780c */ /* 0x000fe40004f04270 */
[----:B------:R-:W-:Y:S02]  /*3370*/  ISETP.GE.AND P1, PT, R28, 0x11, PT ;  /* 0x000000111c00780c */ /* 0x000fe40003f26270 */
[----:B------:R-:W-:-:S02]  /*3380*/  ISETP.LT.OR P0, PT, R4, 0xa, P0 ;  /* 0x0000000a0400780c */ /* 0x000fc40000701670 */
[----:B------:R-:W-:Y:S02]  /*3390*/  ISETP.GE.AND P5, PT, R28, 0x19, PT ;  /* 0x000000191c00780c */ /* 0x000fe40003fa6270 */
[----:B------:R-:W-:Y:S02]  /*33a0*/  FSEL R40, R16, -INF , !P0 ;  /* 0xff80000010287808 */ /* 0x000fe40004000000 */
[----:B------:R-:W-:Y:S02]  /*33b0*/  ISETP.GT.AND P0, PT, R3, 0x10, !P1 ;  /* 0x000000100300780c */ /* 0x000fe40004f04270 */
[----:B------:R-:W-:Y:S02]  /*33c0*/  ISETP.GE.AND P4, PT, R28, 0x1a, PT ;  /* 0x0000001a1c00780c */ /* 0x000fe40003f86270 */
[----:B------:R-:W-:Y:S02]  /*33d0*/  ISETP.LT.OR P0, PT, R4, 0x11, P0 ;  /* 0x000000110400780c */ /* 0x000fe40000701670 */
[----:B------:R-:W-:-:S02]  /*33e0*/  ISETP.GE.AND P3, PT, R28, 0x21, PT ;  /* 0x000000211c00780c */ /* 0x000fc40003f66270 */
[----:B------:R-:W-:Y:S02]  /*33f0*/  FSEL R44, R15, -INF , !P0 ;  /* 0xff8000000f2c7808 */ /* 0x000fe40004000000 */
[----:B------:R-:W-:Y:S02]  /*3400*/  ISETP.GT.AND P0, PT, R3, 0x11, !P6 ;  /* 0x000000110300780c */ /* 0x000fe40007704270 */
[----:B------:R-:W-:Y:S02]  /*3410*/  ISETP.GE.AND P2, PT, R28, 0x22, PT ;  /* 0x000000221c00780c */ /* 0x000fe40003f46270 */
[----:B------:R-:W-:Y:S02]  /*3420*/  ISETP.LT.OR P0, PT, R4, 0x12, P0 ;  /* 0x000000120400780c */ /* 0x000fe40000701670 */
[----:B------:R-:W-:Y:S02]  /*3430*/  P2R R26, PR, RZ, 0x2 ;  /* 0x00000002ff1a7803 */ /* 0x000fe40000000000 */
[----:B------:R-:W-:-:S02]  /*3440*/  FSEL R45, R14, -INF , !P0 ;  /* 0xff8000000e2d7808 */ /* 0x000fc40004000000 */
[----:B------:R-:W-:Y:S02]  /*3450*/  ISETP.GT.AND P0, PT, R3, 0x18, !P5 ;  /* 0x000000180300780c */ /* 0x000fe40006f04270 */
[----:B------:R-:W-:Y:S02]  /*3460*/  ISETP.GE.AND P1, PT, R28, 0x29, PT ;  /* 0x000000291c00780c */ /* 0x000fe40003f26270 */
[----:B------:R-:W-:-:S04]  /*3470*/  ISETP.LT.OR P0, PT, R4, 0x19, P0 ;  /* 0x000000190400780c */ /* 0x000fc80000701670 */
[----:B------:R-:W-:Y:S02]  /*3480*/  FSEL R48, R7, -INF , !P0 ;  /* 0xff80000007307808 */ /* 0x000fe40004000000 */
[----:B------:R-:W-:-:S04]  /*3490*/  ISETP.GT.AND P0, PT, R3, 0x19, !P4 ;  /* 0x000000190300780c */ /* 0x000fc80006704270 */
        /* <DEDUP_REMOVED lines=11> */
[----:B------:R-:W-:-:S04]  /*3550*/  ISETP.GE.AND P0, PT, R28, 0x1, PT ;  /* 0x000000011c00780c */ /* 0x000fc80003f06270 */
[----:B------:R-:W-:Y:S02]  /*3560*/  P2R R25, PR, RZ, 0x1 ;  /* 0x00000001ff197803 */ /* 0x000fe40000000000 */
[----:B------:R-:W-:-:S04]  /*3570*/  ISETP.GT.AND P0, PT, R3, RZ, !P0 ;  /* 0x000000ff0300720c */ /* 0x000fc80004704270 */
[----:B------:R-:W-:-:S04]  /*3580*/  ISETP.LT.OR P0, PT, R4, 0x1, P0 ;  /* 0x000000010400780c */ /* 0x000fc80000701670 */
[----:B------:R-:W-:Y:S02]  /*3590*/  FSEL R36, R23, -INF , !P0 ;  /* 0xff80000017247808 */ /* 0x000fe40004000000 */
[----:B------:R-:W-:-:S04]  /*35a0*/  ISETP.GE.AND P0, PT, R28, 0x2a, PT ;  /* 0x0000002a1c00780c */ /* 0x000fc80003f06270 */
[----:B------:R-:W-:Y:S02]  /*35b0*/  P2R R24, PR, RZ, 0x1 ;  /* 0x00000001ff187803 */ /* 0x000fe40000000000 */
[----:B------:R-:W-:Y:S01]  /*35c0*/  ISETP.GT.AND P0, PT, R3, 0x29, !P0 ;  /* 0x000000290300780c */ /* 0x000fe20004704270 */
[----:B------:R-:W-:-:S03]  /*35d0*/  FMUL.FTZ R3, R51, c[0x0][0x320] ;  /* 0x0000c80033037a20 */ /* 0x000fc60000410000 */
[----:B------:R-:W-:Y:S01]  /*35e0*/  ISETP.LT.OR P0, PT, R4, 0x2a, P0 ;  /* 0x0000002a0400780c */ /* 0x000fe20000701670 */
[----:B------:R2:W3:Y:S01]  /*35f0*/  MUFU.TANH R23, R3 ;  /* 0x0000000300177308 */ /* 0x0004e20000002400 */
[----:B-1----:R-:W-:Y:S02]  /*3600*/  IMAD.IADD R4, R18, 0x1, R5 ;  /* 0x0000000112047824 */ /* 0x002fe400078e0205 */
[----:B------:R-:W-:Y:S02]  /*3610*/  FSEL R69, R8, -INF , !P0 ;  /* 0xff80000008457808 */ /* 0x000fe40004000000 */
[----:B------:R-:W-:Y:S02]  /*3620*/  ISETP.GE.AND P0, PT, R252, 0x1, PT ;  /* 0x00000001fc00780c */ /* 0x000fe40003f06270 */
[----:B------:R-:W-:Y:S01]  /*3630*/  IMNMX R4, R4, R19, PT ;  /* 0x0000001304047217 */ /* 0x000fe20003800200 */
[----:B--2---:R-:W-:-:S04]  /*3640*/  FMUL.FTZ R3, R55, c[0x0][0x320] ;  /* 0x0000c80037037a20 */ /* 0x004fc80000410000 */
[----:B------:R1:W2:Y:S02]  /*3650*/  MUFU.TANH R21, R3 ;  /* 0x0000000300157308 */ /* 0x0002a40000002400 */
[----:B-1----:R-:W-:-:S06]  /*3660*/  FMUL.FTZ R3, R42, c[0x0][0x320] ;  /* 0x0000c8002a037a20 */ /* 0x002fcc0000410000 */
[----:B------:R1:W4:Y:S02]  /*3670*/  MUFU.TANH R17, R3 ;  /* 0x0000000300117308 */ /* 0x0003240000002400 */
[----:B-1----:R-:W-:-:S06]  /*3680*/  FMUL.FTZ R3, R43, c[0x0][0x320] ;  /* 0x0000c8002b037a20 */ /* 0x002fcc0000410000 */
[----:B------:R1:W1:Y:S02]  /*3690*/  MUFU.TANH R16, R3 ;  /* 0x0000000300107308 */ /* 0x0002640000002400 */
        /* <DEDUP_REMOVED lines=16> */
[----:B-1----:R-:W-:Y:S01]  /*37a0*/  IMAD.IADD R3, R20, 0x1, R5 ;  /* 0x0000000114037824 */ /* 0x002fe200078e0205 */
        /* <DEDUP_REMOVED lines=12> */
.L_x_272:
[----:B------:R-:W-:-:S04]  /*3870*/  MOV R6, c[0x0][0x32c] ;  /* 0x0000cb0000067a02 */ /* 0x000fc80000000f00 */
[----:B------:R-:W-:-:S13]  /*3880*/  ISETP.NE.AND P0, PT, R6, 0x1, PT ;  /* 0x000000010600780c */ /* 0x000fda0003f05270 */
[----:B------:R-:W-:-:S05]  /*3890*/  @P0 IMAD.HI.U32 R6, R5, c[0x0][0x330], RZ ;  /* 0x0000cc0005060a27 */ /* 0x000fca00078e00ff */
[----:B------:R-:W-:Y:S02]  /*38a0*/  @P0 SHF.R.U32.HI R5, RZ, c[0x0][0x334], R6 ;  /* 0x0000cd00ff050a19 */ /* 0x000fe40000011606 */
.L_x_273:
[----:B------:R-:W-:Y:S05]  /*38b0*/  BSYNC B0 ;  /* 0x0000000000007941 */ /* 0x000fea0003800000 */
.L_x_271:
[----:B------:R-:W-:-:S05]  /*38c0*/  IMAD R5, R5, c[0x0][0x32c], R22 ;  /* 0x0000cb0005057a24 */ /* 0x000fca00078e0216 */
[----:B------:R-:W-:Y:S02]  /*38d0*/  IADD3 R6, R5, c[0x0][0x32c], RZ ;  /* 0x0000cb0005067a10 */ /* 0x000fe40007ffe0ff */
[----:B------:R-:W-:Y:S02]  /*38e0*/  IMNMX R3, R3, R5, !PT ;  /* 0x0000000503037217 */ /* 0x000fe40007800200 */
[----:B------:R-:W-:Y:S02]  /*38f0*/  IMNMX R4, R4, R6, PT ;  /* 0x0000000604047217 */ /* 0x000fe40003800200 */
.L_x_270:
[----:B--234-:R-:W-:Y:S01]  /*3900*/  ISETP.NE.AND P0, PT, R30, RZ, PT ;  /* 0x000000ff1e00720c */ /* 0x01cfe20003f05270 */
[----:B------:R-:W1:Y:S03]  /*3910*/  SHFL.IDX PT, R5, R11, 0x2, 0x1c1f ;  /* 0x005c1f000b057f89 */ /* 0x000e6600000e0000 */
[----:B------:R-:W-:-:S04]  /*3920*/  ISETP.GT.AND P0, PT, R3, 0x1, !P0 ;  /* 0x000000010300780c */ /* 0x000fc80004704270 */
[----:B------:R-:W-:-:S04]  /*3930*/  ISETP.LT.OR P0, PT, R4, 0x2, P0 ;  /* 0x000000020400780c */ /* 0x000fc80000701670 */
[----:B------:R-:W-:Y:S02]  /*3940*/  FSEL R31, R21, -INF , !P0 ;  /* 0xff800000151f7808 */ /* 0x000fe40004000000 */
        /* <DEDUP_REMOVED lines=34> */
[----:B------:R-:W-:-:S04]  /*3b70*/  ISETP.NE.AND P0, PT, R24, RZ, PT ;  /* 0x000000ff1800720c */ /* 0x000fc80003f05270 */
        /* <DEDUP_REMOVED lines=43> */
.L_x_276:
[----:B------:R-:W-:-:S04]  /*3e30*/  MOV R6, c[0x0][0x32c] ;  /* 0x0000cb0000067a02 */ /* 0x000fc80000000f00 */
[----:B------:R-:W-:-:S13]  /*3e40*/  ISETP.NE.AND P0, PT, R6, 0x1, PT ;  /* 0x000000010600780c */ /* 0x000fda0003f05270 */
[----:B------:R-:W-:-:S05]  /*3e50*/  @P0 IMAD.HI.U32 R6, R5, c[0x0][0x330], RZ ;  /* 0x0000cc0005060a27 */ /* 0x000fca00078e00ff */
[----:B------:R-:W-:Y:S02]  /*3e60*/  @P0 SHF.R.U32.HI R5, RZ, c[0x0][0x334], R6 ;  /* 0x0000cd00ff050a19 */ /* 0x000fe40000011606 */
.L_x_277:
[----:B------:R-:W-:Y:S05]  /*3e70*/  BSYNC B0 ;  /* 0x0000000000007941 */ /* 0x000fea0003800000 */
.L_x_275:
[----:B------:R-:W-:-:S05]  /*3e80*/  IMAD R5, R5, c[0x0][0x32c], R22 ;  /* 0x0000cb0005057a24 */ /* 0x000fca00078e0216 */
[----:B------:R-:W-:Y:S02]  /*3e90*/  IADD3 R6, R5, c[0x0][0x32c], RZ ;  /* 0x0000cb0005067a10 */ /* 0x000fe40007ffe0ff */
[----:B------:R-:W-:Y:S02]  /*3ea0*/  IMNMX R3, R3, R5, !PT ;  /* 0x0000000503037217 */ /* 0x000fe40007800200 */
[----:B------:R-:W-:Y:S02]  /*3eb0*/  IMNMX R4, R4, R6, PT ;  /* 0x0000000604047217 */ /* 0x000fe40003800200 */
.L_x_274:
[----:B--234-:R-:W-:-:S04]  /*3ec0*/  ISETP.NE.AND P0, PT, R30, RZ, PT ;  /* 0x000000ff1e00720c */ /* 0x01cfc80003f05270 */
        /* <DEDUP_REMOVED lines=41> */
[----:B------:R1:W2:Y:S01]  /*4160*/  MUFU.TANH R21, R3 ;  /* 0x0000000300157308 */ /* 0x0002a20000002400 */
[----:B------:R-:W3:Y:S02]  /*4170*/  SHFL.IDX PT, R4, R11, 0x3, 0x1c1f ;  /* 0x007c1f000b047f89 */ /* 0x000ee400000e0000 */
[----:B------:R-:W-:Y:S02]  /*4180*/  FSEL R196, R9, -INF , !P0 ;  /* 0xff80000009c47808 */ /* 0x000fe40004000000 */
[----:B------:R-:W-:Y:S01]  /*4190*/  ISETP.GE.AND P0, PT, R252, 0x1, PT ;  /* 0x00000001fc00780c */ /* 0x000fe20003f06270 */
[----:B-1----:R-:W-:-:S04]  /*41a0*/  FMUL.FTZ R3, R62, c[0x0][0x320] ;  /* 0x0000c8003e037a20 */ /* 0x002fc80000410000 */
[----:B------:R1:W4:Y:S01]  /*41b0*/  MUFU.TANH R17, R3 ;  /* 0x0000000300117308 */ /* 0x0003220000002400 */
[----:B---3--:R-:W-:-:S05]  /*41c0*/  IMAD.IADD R12, R18, 0x1, R4 ;  /* 0x00000001120c7824 */ /* 0x008fca00078e0204 */
[----:B------:R-:W-:Y:S01]  /*41d0*/  IMNMX R12, R12, R19, PT ;  /* 0x000000130c0c7217 */ /* 0x000fe20003800200 */
[----:B-1----:R-:W-:-:S04]  /*41e0*/  FMUL.FTZ R3, R63, c[0x0][0x320] ;  /* 0x0000c8003f037a20 */ /* 0x002fc80000410000 */
[----:B------:R1:W3:Y:S02]  /*41f0*/  MUFU.TANH R16, R3 ;  /* 0x0000000300107308 */ /* 0x0002e40000002400 */
        /* <DEDUP_REMOVED lines=31> */
.L_x_280:
[----:B------:R-:W-:-:S04]  /*43f0*/  MOV R5, c[0x0][0x32c] ;  /* 0x0000cb0000057a02 */ /* 0x000fc80000000f00 */
[----:B------:R-:W-:-:S13]  /*4400*/  ISETP.NE.AND P0, PT, R5, 0x1, PT ;  /* 0x000000010500780c */ /* 0x000fda0003f05270 */
[----:B------:R-:W-:-:S05]  /*4410*/  @P0 IMAD.HI.U32 R5, R4, c[0x0][0x330], RZ ;  /* 0x0000cc0004050a27 */ /* 0x000fca00078e00ff */
[----:B------:R-:W-:Y:S02]  /*4420*/  @P0 SHF.R.U32.HI R4, RZ, c[0x0][0x334], R5 ;  /* 0x0000cd00ff040a19 */ /* 0x000fe40000011605 */
.L_x_281:
[----:B------:R-:W-:Y:S05]  /*4430*/  BSYNC B0 ;  /* 0x0000000000007941 */ /* 0x000fea0003800000 */
.L_x_279:
[----:B------:R-:W-:-:S05]  /*4440*/  IMAD R4, R4, c[0x0][0x32c], R22 ;  /* 0x0000cb0004047a24 */ /* 0x000fca00078e0216 */
[----:B------:R-:W-:Y:S02]  /*4450*/  IADD3 R5, R4, c[0x0][0x32c], RZ ;  /* 0x0000cb0004057a10 */ /* 0x000fe40007ffe0ff */
[----:B------:R-:W-:Y:S02]  /*4460*/  IMNMX R3, R3, R4, !PT ;  /* 0x0000000403037217 */ /* 0x000fe40007800200 */
[----:B------:R-:W-:Y:S02]  /*4470*/  IMNMX R12, R12, R5, PT ;  /* 0x000000050c0c7217 */ /* 0x000fe40003800200 */
.L_x_278:
[----:B--234-:R-:W-:Y:S01]  /*4480*/  FMNMX.FTZ R106, R36, R37, !PT ;  /* 0x00000025246a7209 */ /* 0x01cfe20007810000 */
[----:B------:R-:W-:Y:S01]  /*4490*/  IMAD.SHL.U32 R209, R0, 0x2, RZ ;  /* 0x0000000200d17824 */ /* 0x000fe200078e00ff */
[----:B------:R-:W-:Y:S02]  /*44a0*/  ISETP.NE.AND P0, PT, R30, RZ, PT ;  /* 0x000000ff1e00720c */ /* 0x000fe40003f05270 */
[----:B------:R-:W-:Y:S01]  /*44b0*/  FMNMX.FTZ R106, R41, R106, !PT ;  /* 0x0000006a296a7209 */ /* 0x000fe20007810000 */
[----:B------:R-:W-:Y:S01]  /*44c0*/  IMAD R210, R2, 0x2, R209 ;  /* 0x0000000202d27824 */ /* 0x000fe200078e02d1 */
[----:B------:R-:W-:Y:S01]  /*44d0*/  ISETP.GT.AND P0, PT, R3, 0x1, !P0 ;  /* 0x000000010300780c */ /* 0x000fe20004704270 */
[----:B------:R-:W-:Y:S01]  /*44e0*/  LDSM.16.MT88.4 R120, [R209+0x1880] ;  /* 0x00188000d178783b */ /* 0x000fe20000004200 */
[----:B------:R-:W-:-:S02]  /*44f0*/  FMNMX.FTZ R106, R40, R106, !PT ;  /* 0x0000006a286a7209 */ /* 0x000fc40007810000 */
[----:B------:R-:W-:Y:S01]  /*4500*/  ISETP.LT.OR P0, PT, R12, 0x2, P0 ;  /* 0x000000020c00780c */ /* 0x000fe20000701670 */
[----:B------:R-:W-:Y:S01]  /*4510*/  LDSM.16.MT88.4 R136, [R210+0x1880] ;  /* 0x00188000d288783b */ /* 0x000fe20000004200 */
[----:B------:R-:W-:Y:S02]  /*4520*/  FMNMX.FTZ R106, R44, R106, !PT ;  /* 0x0000006a2c6a7209 */ /* 0x000fe40007810000 */
[----:B------:R-:W-:Y:S01]  /*4530*/  FSEL R47, R10, -INF , !P0 ;  /* 0xff8000000a2f7808 */ /* 0x000fe20004000000 */
[----:B------:R-:W-:Y:S01]  /*4540*/  LDSM.16.MT88.4 R152, [R209+0x2480] ;  /* 0x00248000d198783b */ /* 0x000fe20000004200 */
[----:B------:R-:W-:Y:S02]  /*4550*/  FMNMX.FTZ R106, R45, R106, !PT ;  /* 0x0000006a2d6a7209 */ /* 0x000fe40007810000 */
[----:B------:R-:W-:Y:S01]  /*4560*/  ISETP.NE.AND P0, PT, R29, RZ, PT ;  /* 0x000000ff1d00720c */ /* 0x000fe20003f05270 */
[----:B------:R-:W-:Y:S01]  /*4570*/  LDSM.16.MT88.4 R60, [R210+0x2480] ;  /* 0x00248000d23c783b */ /* 0x000fe20000004200 */
[----:B------:R-:W-:-:S02]  /*4580*/  FMNMX.FTZ R106, R48, R106, !PT ;  /* 0x0000006a306a7209 */ /* 0x000fc40007810000 */
[----:B------:R-:W-:Y:S01]  /*4590*/  FMNMX.FTZ R105, R28, R31, !PT ;  /* 0x0000001f1c697209 */ /* 0x000fe20007810000 */
[----:B------:R-:W-:Y:S01]  /*45a0*/  LDSM.16.MT88.4 R76, [R209+0x3080] ;  /* 0x00308000d14c783b */ /* 0x000fe20000004200 */
[----:B------:R-:W-:Y:S02]  /*45b0*/  FMNMX.FTZ R106, R49, R106, !PT ;  /* 0x0000006a316a7209 */ /* 0x000fe40007810000 */
[----:B------:R-:W-:Y:S01]  /*45c0*/  ISETP.GT.AND P0, PT, R3, 0x8, !P0 ;  /* 0x000000080300780c */ /* 0x000fe20004704270 */
[----:B------:R-:W-:Y:S01]  /*45d0*/  LDSM.16.MT88.4 R92, [R210+0x3080] ;  /* 0x00308000d25c783b */ /* 0x000fe20000004200 */
[----:B------:R-:W-:Y:S02]  /*45e0*/  FMNMX.FTZ R106, R57, R106, !PT ;  /* 0x0000006a396a7209 */ /* 0x000fe40007810000 */
[----:B------:R-:W-:Y:S01]  /*45f0*/  FMNMX.FTZ R105, R33, R105, !PT ;  /* 0x0000006921697209 */ /* 0x000fe20007810000 */
[----:B------:R-:W-:Y:S01]  /*4600*/  LDSM.16.MT88.4 R116, [R209+0x1c80] ;  /* 0x001c8000d174783b */ /* 0x000fe20000004200 */
[----:B------:R-:W-:-:S02]  /*4610*/  FMNMX.FTZ R106, R59, R106, !PT ;  /* 0x0000006a3b6a7209 */ /* 0x000fc40007810000 */
[----:B------:R-:W-:Y:S01]  /*4620*/  ISETP.LT.OR P0, PT, R12, 0x9, P0 ;  /* 0x000000090c00780c */ /* 0x000fe20000701670 */
[----:B------:R-:W-:Y:S01]  /*4630*/  LDSM.16.MT88.4 R132, [R210+0x1c80] ;  /* 0x001c8000d284783b */ /* 0x000fe20000004200 */
[----:B------:R-:W-:Y:S02]  /*4640*/  FMNMX.FTZ R106, R68, R106, !PT ;  /* 0x0000006a446a7209 */ /* 0x000fe40007810000 */
[----:B------:R-:W-:Y:S01]  /*4650*/  FMNMX.FTZ R105, R32, R105, !PT ;  /* 0x0000006920697209 */ /* 0x000fe20007810000 */
[----:B------:R-:W-:Y:S01]  /*4660*/  LDSM.16.MT88.4 R148, [R209+0x2880] ;  /* 0x00288000d194783b */ /* 0x000fe20000004200 */
[----:B------:R-:W-:Y:S02]  /*4670*/  FMNMX.FTZ R106, R69, R106, !PT ;  /* 0x0000006a456a7209 */ /* 0x000fe40007810000 */
[----:B------:R-:W-:Y:S01]  /*4680*/  FSEL R56, R21, -INF , !P0 ;  /* 0xff80000015387808 */ /* 0x000fe20004000000 */
[----:B------:R-:W-:Y:S01]  /*4690*/  LDSM.16.MT88.4 R172, [R210+0x2880] ;  /* 0x00288000d2ac783b */ /* 0x000fe20000004200 */
[----:B------:R-:W-:-:S02]  /*46a0*/  ISETP.NE.AND P0, PT, R27, RZ, PT ;  /* 0x000000ff1b00720c */ /* 0x000fc40003f05270 */
[----:B------:R-:W-:Y:S01]  /*46b0*/  FMNMX.FTZ R105, R38, R105, !PT ;  /* 0x0000006926697209 */ /* 0x000fe20007810000 */
[----:B------:R-:W1:Y:S01]  /*46c0*/  SHFL.BFLY PT, R4, R106, 0x2, 0x1f ;  /* 0x0c401f006a047f89 */ /* 0x000e6200000e0000 */
[----:B------:R-:W-:Y:S02]  /*46d0*/  ISETP.GT.AND P0, PT, R3, 0x9, !P0 ;  /* 0x000000090300780c */ /* 0x000fe40004704270 */
[----:B------:R-:W-:Y:S01]  /*46e0*/  FMNMX.FTZ R105, R39, R105, !PT ;  /* 0x0000006927697209 */ /* 0x000fe20007810000 */
[----:B------:R-:W-:Y:S01]  /*46f0*/  LDSM.16.MT88.4 R180, [R209+0x3480] ;  /* 0x00348000d1b4783b */ /* 0x000fe20000004200 */
[----:B------:R-:W-:Y:S02]  /*4700*/  ISETP.LT.OR P0, PT, R12, 0xa, P0 ;  /* 0x0000000a0c00780c */ /* 0x000fe40000701670 */
[----:B------:R-:W-:Y:S01]  /*4710*/  FMNMX.FTZ R105, R42, R105, !PT ;  /* 0x000000692a697209 */ /* 0x000fe20007810000 */
[----:B------:R-:W-:Y:S01]  /*4720*/  LDSM.16.MT88.4 R176, [R210+0x3480] ;  /* 0x00348000d2b0783b */ /* 0x000fe20000004200 */
[----:B------:R-:W-:-:S02]  /*4730*/  FSEL R58, R9, -INF , !P0 ;  /* 0xff800000093a7808 */ /* 0x000fc40004000000 */
[----:B------:R-:W-:Y:S01]  /*4740*/  ISETP.NE.AND P0, PT, R26, RZ, PT ;  /* 0x000000ff1a00720c */ /* 0x000fe20003f05270 */
[----:B------:R-:W-:Y:S01]  /*4750*/  LDSM.16.MT88.4 R164, [R209+0x3880] ;  /* 0x00388000d1a4783b */ /* 0x000fe20000004200 */
[----:B------:R-:W-:Y:S02]  /*4760*/  FMNMX.FTZ R105, R43, R105, !PT ;  /* 0x000000692b697209 */ /* 0x000fe40007810000 */
[----:B------:R-:W-:Y:S01]  /*4770*/  ISETP.GT.AND P0, PT, R3, 0x10, !P0 ;  /* 0x000000100300780c */ /* 0x000fe20004704270 */
[----:B------:R-:W-:Y:S01]  /*4780*/  LDSM.16.MT88.4 R72, [R209+0x2080] ;  /* 0x00208000d148783b */ /* 0x000fe20000004200 */
[----:B------:R-:W-:Y:S02]  /*4790*/  FMNMX.FTZ R105, R46, R105, !PT ;  /* 0x000000692e697209 */ /* 0x000fe40007810000 */
[----:B------:R-:W-:Y:S01]  /*47a0*/  ISETP.LT.OR P0, PT, R12, 0x11, P0 ;  /* 0x000000110c00780c */ /* 0x000fe20000701670 */
[----:B------:R-:W-:Y:S01]  /*47b0*/  LDSM.16.MT88.4 R88, [R210+0x2080] ;  /* 0x00208000d258783b */ /* 0x000fe20000004200 */
[----:B------:R-:W-:-:S02]  /*47c0*/  FMNMX.FTZ R105, R51, R105, !PT ;  /* 0x0000006933697209 */ /* 0x000fc40007810000 */
[----:B------:R-:W-:Y:S01]  /*47d0*/  FSEL R102, R7, -INF , !P0 ;  /* 0xff80000007667808 */ /* 0x000fe20004000000 */
[----:B------:R-:W-:Y:S01]  /*47e0*/  LDSM.16.MT88.4 R108, [R209+0x2c80] ;  /* 0x002c8000d16c783b */ /* 0x000fe20000004200 */
[----:B-1----:R-:W-:Y:S02]  /*47f0*/  FMNMX.FTZ R106, R106, R4, !PT ;  /* 0x000000046a6a7209 */ /* 0x002fe40007810000 */
[----:B------:R-:W-:Y:S01]  /*4800*/  ISETP.GT.AND P0, PT, R3, 0x11, !P6 ;  /* 0x000000110300780c */ /* 0x000fe20007704270 */
[----:B------:R-:W-:Y:S01]  /*4810*/  LDSM.16.MT88.4 R160, [R210+0x2c80] ;  /* 0x002c8000d2a0783b */ /* 0x000fe20000004200 */
[----:B------:R-:W-:Y:S02]  /*4820*/  FMNMX.FTZ R105, R52, R105, !PT ;  /* 0x0000006934697209 */ /* 0x000fe40007810000 */
[----:B------:R-:W-:Y:S01]  /*4830*/  ISETP.LT.OR P0, PT, R12, 0x12, P0 ;  /* 0x000000120c00780c */ /* 0x000fe20000701670 */
[----:B------:R-:W1:Y:S01]  /*4840*/  SHFL.BFLY PT, R4, R106, 0x1, 0x1f ;  /* 0x0c201f006a047f89 */ /* 0x000e6200000e0000 */
[----:B------:R-:W-:-:S02]  /*4850*/  FMNMX.FTZ R105, R53, R105, !PT ;  /* 0x0000006935697209 */ /* 0x000fc40007810000 */
[----:B------:R-:W-:Y:S01]  /*4860*/  FSEL R103, R6, -INF , !P0 ;  /* 0xff80000006677808 */ /* 0x000fe20004000000 */
[----:B------:R-:W-:Y:S01]  /*4870*/  LDSM.16.MT88.4 R168, [R210+0x3880] ;  /* 0x00388000d2a8783b */ /* 0x000fe20000004200 */
[----:B------:R-:W-:Y:S02]  /*4880*/  ISETP.GT.AND P0, PT, R3, 0x18, !P5 ;  /* 0x000000180300780c */ /* 0x000fe40006f04270 */
[----:B------:R-:W-:Y:S02]  /*4890*/  ISETP.NE.AND P6, PT, R25, RZ, PT ;  /* 0x000000ff1900720c */ /* 0x000fe40003fc5270 */
[----:B------:R-:W-:Y:S02]  /*48a0*/  ISETP.LT.OR P0, PT, R12, 0x19, P0 ;  /* 0x000000190c00780c */ /* 0x000fe40000701670 */
[----:B------:R-:W-:Y:S02]  /*48b0*/  IADD3 R222, R222, -0x2, RZ ;  /* 0xfffffffedede7810 */ /* 0x000fe40007ffe0ff */
[----:B------:R-:W-:-:S02]  /*48c0*/  FSEL R107, R15, -INF , !P0 ;  /* 0xff8000000f6b7808 */ /* 0x000fc40004000000 */
[----:B------:R-:W-:-:S04]  /*48d0*/  ISETP.GT.AND P0, PT, R3, 0x19, !P4 ;  /* 0x000000190300780c */ /* 0x000fc80006704270 */
[----:B------:R-:W-:-:S04]  /*48e0*/  ISETP.LT.OR P0, PT, R12, 0x1a, P0 ;  /* 0x0000001a0c00780c */ /* 0x000fc80000701670 */
[----:B------:R-:W-:Y:S02]  /*48f0*/  FSEL R184, R14, -INF , !P0 ;  /* 0xff8000000eb87808 */ /* 0x000fe40004000000 */
[----:B-1----:R-:W-:Y:S02]  /*4900*/  FMNMX.FTZ R106, R106, R4, !PT ;  /* 0x000000046a6a7209 */ /* 0x002fe40007810000 */
[----:B------:R-:W1:Y:S01]  /*4910*/  SHFL.BFLY PT, R4, R105, 0x2, 0x1f ;  /* 0x0c401f0069047f89 */ /* 0x000e6200000e0000 */
[----:B------:R-:W-:Y:S02]  /*4920*/  ISETP.GT.AND P0, PT, R3, 0x20, !P3 ;  /* 0x000000200300780c */ /* 0x000fe40005f04270 */
[----:B------:R-:W-:Y:S02]  /*4930*/  FMUL.FTZ R14, R106, c[0x0][0x2d0] ;  /* 0x0000b4006a0e7a20 */ /* 0x000fe40000410000 */
[----:B------:R-:W-:-:S04]  /*4940*/  ISETP.LT.OR P0, PT, R12, 0x21, P0 ;  /* 0x000000210c00780c */ /* 0x000fc80000701670 */
[----:B------:R-:W-:Y:S02]  /*4950*/  FSEL R190, R17, -INF , !P0 ;  /* 0xff80000011be7808 */ /* 0x000fe40004000000 */
[----:B------:R-:W-:-:S04]  /*4960*/  ISETP.GT.AND P0, PT, R3, 0x21, !P2 ;  /* 0x000000210300780c */ /* 0x000fc80005704270 */
[----:B------:R-:W-:-:S04]  /*4970*/  ISETP.LT.OR P0, PT, R12, 0x22, P0 ;  /* 0x000000220c00780c */ /* 0x000fc80000701670 */
[----:B------:R-:W-:Y:S02]  /*4980*/  FSEL R191, R16, -INF , !P0 ;  /* 0xff80000010bf7808 */ /* 0x000fe40004000000 */
[----:B------:R-:W-:Y:S02]  /*4990*/  ISETP.GT.AND P0, PT, R3, 0x28, !P1 ;  /* 0x000000280300780c */ /* 0x000fe40004f04270 */
[----:B-1----:R-:W-:Y:S02]  /*49a0*/  FMNMX.FTZ R105, R105, R4, !PT ;  /* 0x0000000469697209 */ /* 0x002fe40007810000 */
[----:B------:R-:W-:-:S03]  /*49b0*/  ISETP.LT.OR P0, PT, R12, 0x29, P0 ;  /* 0x000000290c00780c */ /* 0x000fc60000701670 */
[----:B------:R-:W1:Y:S01]  /*49c0*/  SHFL.BFLY PT, R4, R105, 0x1, 0x1f ;  /* 0x0c201f0069047f89 */ /* 0x000e6200000e0000 */
[----:B------:R-:W-:Y:S02]  /*49d0*/  FSEL R192, R8, -INF , !P0 ;  /* 0xff80000008c07808 */ /* 0x000fe40004000000 */
[----:B------:R-:W-:Y:S02]  /*49e0*/  ISETP.GT.AND P0, PT, R3, RZ, !P6 ;  /* 0x000000ff0300720c */ /* 0x000fe40007704270 */
[----:B------:R-:W-:Y:S02]  /*49f0*/  ISETP.NE.AND P6, PT, R24, RZ, PT ;  /* 0x000000ff1800720c */ /* 0x000fe40003fc5270 */
[----:B------:R-:W-:-:S04]  /*4a00*/  ISETP.LT.OR P0, PT, R12, 0x1, P0 ;  /* 0x000000010c00780c */ /* 0x000fc80000701670 */
[----:B------:R-:W-:Y:S02]  /*4a10*/  FSEL R15, R13, -INF , !P0 ;  /* 0xff8000000d0f7808 */ /* 0x000fe40004000000 */
[----:B------:R-:W-:-:S04]  /*4a20*/  FSETP.NEU.FTZ.AND P0, PT, R106, -INF , PT ;  /* 0xff8000006a00780b */ /* 0x000fc80003f1d000 */
[----:B------:R-:W-:Y:S02]  /*4a30*/  FSEL R14, R14, RZ, P0 ;  /* 0x000000ff0e0e7208 */ /* 0x000fe40000000000 */
[----:B-1----:R-:W-:-:S03]  /*4a40*/  FMNMX.FTZ R105, R105, R4, !PT ;  /* 0x0000000469697209 */ /* 0x002fc60007810000 */
[----:B------:R-:W-:Y:S01]  /*4a50*/  FFMA.FTZ R4, R36, c[0x0][0x2d0], -R14 ;  /* 0x0000b40024047a23 */ /* 0x000fe2000001080e */
[C---:B------:R-:W-:Y:S01]  /*4a60*/  FSETP.NEU.FTZ.AND P0, PT, R105.reuse, -INF , PT ;  /* 0xff8000006900780b */ /* 0x040fe20003f1d000 */
[----:B------:R-:W-:Y:S02]  /*4a70*/  FMUL.FTZ R13, R105, c[0x0][0x2d0] ;  /* 0x0000b400690d7a20 */ /* 0x000fe40000410000 */
[----:B------:R1:W-:Y:S03]  /*4a80*/  MUFU.EX2 R234, R4 ;  /* 0x0000000400ea7308 */ /* 0x0003e60000000800 */
[----:B------:R-:W-:Y:S02]  /*4a90*/  FSEL R13, R13, RZ, P0 ;  /* 0x000000ff0d0d7208 */ /* 0x000fe40000000000 */
[----:B------:R-:W-:-:S03]  /*4aa0*/  ISETP.GT.AND P0, PT, R3, 0x29, !P6 ;  /* 0x000000290300780c */ /* 0x000fc60007704270 */
[--C-:B------:R-:W-:Y:S01]  /*4ab0*/  FFMA.FTZ R0, R28, c[0x0][0x2d0], -R13.reuse ;  /* 0x0000b4001c007a23 */ /* 0x100fe2000001080d */
[----:B------:R-:W-:Y:S01]  /*4ac0*/  ISETP.LT.OR P0, PT, R12, 0x2a, P0 ;  /* 0x0000002a0c00780c */ /* 0x000fe20000701670 */
[----:B------:R-:W-:Y:S02]  /*4ad0*/  FFMA.FTZ R2, R43, c[0x0][0x2d0], -R13 ;  /* 0x0000b4002b027a23 */ /* 0x000fe4000001080d */
[----:B------:R2:W-:Y:S01]  /*4ae0*/  MUFU.EX2 R226, R0 ;  /* 0x0000000000e27308 */ /* 0x0005e20000000800 */
[----:B-1----:R-:W-:-:S07]  /*4af0*/  FFMA.FTZ R4, R37, c[0x0][0x2d0], -R14 ;  /* 0x0000b40025047a23 */ /* 0x002fce000001080e */
[----:B------:R1:W-:Y:S01]  /*4b00*/  MUFU.EX2 R233, R4 ;  /* 0x0000000400e97308 */ /* 0x0003e20000000800 */
[----:B--2---:R-:W-:-:S07]  /*4b10*/  FFMA.FTZ R0, R31, c[0x0][0x2d0], -R13 ;  /* 0x0000b4001f007a23 */ /* 0x004fce000001080d */
[----:B------:R2:W-:Y:S01]  /*4b20*/  MUFU.EX2 R241, R2 ;  /* 0x0000000200f17308 */ /* 0x0005e20000000800 */
[----:B-1----:R-:W-:-:S07]  /*4b30*/  FFMA.FTZ R4, R41, c[0x0][0x2d0], -R14 ;  /* 0x0000b40029047a23 */ /* 0x002fce000001080e */
[----:B------:R1:W3:Y:S08]  /*4b40*/  MUFU.EX2 R225, R0 ;  /* 0x0000000000e17308 */ /* 0x0002f00000000800 */
[----:B------:R4:W-:Y:S01]  /*4b50*/  MUFU.EX2 R239, R4 ;  /* 0x0000000400ef7308 */ /* 0x0009e20000000800 */
[----:B--2---:R-:W-:Y:S01]  /*4b60*/  FMNMX.FTZ R2, R15, R47, !PT ;  /* 0x0000002f0f027209 */ /* 0x004fe20007810000 */
[----:B-1----:R-:W-:Y:S01]  /*4b70*/  FFMA.FTZ R0, R33, c[0x0][0x2d0], -R13 ;  /* 0x0000b40021007a23 */ /* 0x002fe2000001080d */
[----:B---3--:R-:W-:-:S05]  /*4b80*/  F2FP.BF16.PACK_AB R5, R225, R226 ;  /* 0x000000e2e105723e */ /* 0x008fca00000010ff */
[----:B------:R1:W-:Y:S01]  /*4b90*/  MUFU.EX2 R231, R0 ;  /* 0x0000000000e77308 */ /* 0x0003e20000000800 */
[----:B----4-:R-:W-:-:S07]  /*4ba0*/  FFMA.FTZ R4, R40, c[0x0][0x2d0], -R14 ;  /* 0x0000b40028047a23 */ /* 0x010fce000001080e */
[----:B------:R2:W3:Y:S01]  /*4bb0*/  MUFU.EX2 R240, R4 ;  /* 0x0000000400f07308 */ /* 0x0004e20000000800 */
[----:B-1----:R-:W-:-:S07]  /*4bc0*/  FFMA.FTZ R0, R32, c[0x0][0x2d0], -R13 ;  /* 0x0000b40020007a23 */ /* 0x002fce000001080d */
[----:B------:R1:W4:Y:S01]  /*4bd0*/  MUFU.EX2 R232, R0 ;  /* 0x0000000000e87308 */ /* 0x0003220000000800 */
[----:B--2---:R-:W-:Y:S02]  /*4be0*/  F2FP.BF16.PACK_AB R4, R233, R234 ;  /* 0x000000eae904723e */ /* 0x004fe400000010ff */
[----:B---3--:R-:W-:Y:S01]  /*4bf0*/  F2FP.BF16.PACK_AB R6, R240, R239 ;  /* 0x000000eff006723e */ /* 0x008fe200000010ff */
[--C-:B-1----:R-:W-:Y:S01]  /*4c00*/  FFMA.FTZ R0, R44, c[0x0][0x2d0], -R14.reuse ;  /* 0x0000b4002c007a23 */ /* 0x102fe2000001080e */
[----:B----4-:R-:W-:Y:S02]  /*4c10*/  F2FP.BF16.PACK_AB R7, R232, R231 ;  /* 0x000000e7e807723e */ /* 0x010fe400000010ff */
[----:B------:R-:W-:Y:S01]  /*4c20*/  FSEL R44, R55, -INF , !P0 ;  /* 0xff800000372c7808 */ /* 0x000fe20004000000 */
[----:B------:R1:W-:Y:S04]  /*4c30*/  MUFU.EX2 R236, R0 ;  /* 0x0000000000ec7308 */ /* 0x0003e80000000800 */
[C---:B------:R-:W-:Y:S08]  /*4c40*/  HMMA.16816.F32.BF16 R16, R4.reuse, R120, RZ ;  /* 0x000000780410723c */ /* 0x040ff000000418ff */
[----:B------:R-:W-:Y:S01]  /*4c50*/  HMMA.16816.F32.BF16 R20, R4, R136, RZ ;  /* 0x000000880414723c */ /* 0x000fe200000418ff */
[----:B-1----:R-:W-:-:S04]  /*4c60*/  FFMA.FTZ R0, R45, c[0x0][0x2d0], -R14 ;  /* 0x0000b4002d007a23 */ /* 0x002fc8000001080e */
        /* <DEDUP_REMOVED lines=17> */
[----:B------:R-:W-:Y:S01]  /*4d80*/  HMMA.16816.F32.BF16 R80, R4, R78, RZ ;  /* 0x0000004e0450723c */ /* 0x000fe200000418ff */
[----:B-1----:R-:W-:-:S07]  /*4d90*/  FFMA.FTZ R0, R39, c[0x0][0x2d0], -R13 ;  /* 0x0000b40027007a23 */ /* 0x002fce000001080d */
[----:B------:R-:W-:Y:S01]  /*4da0*/  HMMA.16816.F32.BF16 R36, R4, R94, RZ ;  /* 0x0000005e0424723c */ /* 0x000fe200000418ff */
[----:B------:R1:W2:Y:S06]  /*4db0*/  MUFU.EX2 R235, R0 ;  /* 0x0000000000eb7308 */ /* 0x0002ac0000000800 */
[----:B------:R-:W-:Y:S01]  /*4dc0*/  FMNMX.FTZ R4, R56, R2, !PT ;  /* 0x0000000238047209 */ /* 0x000fe20007810000 */
[----:B------:R-:W-:-:S03]  /*4dd0*/  FFMA.FTZ R2, R57, c[0x0][0x2d0], -R14 ;  /* 0x0000b40039027a23 */ /* 0x000fc6000001080e */
[----:B------:R-:W-:Y:S01]  /*4de0*/  FMNMX.FTZ R4, R58, R4, !PT ;  /* 0x000000043a047209 */ /* 0x000fe20007810000 */
[----:B------:R3:W-:Y:S03]  /*4df0*/  MUFU.EX2 R224, R2 ;  /* 0x0000000200e07308 */ /* 0x0007e60000000800 */
[----:B------:R-:W-:Y:S01]  /*4e00*/  FMNMX.FTZ R4, R102, R4, !PT ;  /* 0x0000000466047209 */ /* 0x000fe20007810000 */
[----:B-1----:R-:W-:-:S03]  /*4e10*/  FFMA.FTZ R0, R42, c[0x0][0x2d0], -R13 ;  /* 0x0000b4002a007a23 */ /* 0x002fc6000001080d */
[----:B------:R-:W-:Y:S02]  /*4e20*/  FMNMX.FTZ R4, R103, R4, !PT ;  /* 0x0000000467047209 */ /* 0x000fe40007810000 */
[----:B--2---:R-:W-:Y:S01]  /*4e30*/  F2FP.BF16.PACK_AB R9, R235, R230 ;  /* 0x000000e6eb09723e */ /* 0x004fe200000010ff */
[----:B------:R1:W2:Y:S01]  /*4e40*/  MUFU.EX2 R237, R0 ;  /* 0x0000000000ed7308 */ /* 0x0002a20000000800 */
[----:B------:R-:W-:-:S04]  /*4e50*/  FMNMX.FTZ R4, R107, R4, !PT ;  /* 0x000000046b047209 */ /* 0x000fc80007810000 */
[----:B------:R-:W-:Y:S01]  /*4e60*/  FMNMX.FTZ R4, R184, R4, !PT ;  /* 0x00000004b8047209 */ /* 0x000fe20007810000 */
[----:B---3--:R-:W-:-:S03]  /*4e70*/  FFMA.FTZ R2, R59, c[0x0][0x2d0], -R14 ;  /* 0x0000b4003b027a23 */ /* 0x008fc6000001080e */
[----:B------:R-:W-:Y:S01]  /*4e80*/  FMNMX.FTZ R3, R190, R4, !PT ;  /* 0x00000004be037209 */ /* 0x000fe20007810000 */
[----:B------:R3:W4:Y:S03]  /*4e90*/  MUFU.EX2 R207, R2 ;  /* 0x0000000200cf7308 */ /* 0x0007260000000800 */
[----:B------:R-:W-:Y:S02]  /*4ea0*/  FMNMX.FTZ R3, R191, R3, !PT ;  /* 0x00000003bf037209 */ /* 0x000fe40007810000 */
[----:B-1----:R-:W-:Y:S02]  /*4eb0*/  FMNMX.FTZ R0, R50, R54, !PT ;  /* 0x0000003632007209 */ /* 0x002fe40007810000 */
[----:B------:R-:W-:Y:S02]  /*4ec0*/  FMNMX.FTZ R3, R192, R3, !PT ;  /* 0x00000003c0037209 */ /* 0x000fe40007810000 */
[----:B------:R-:W-:-:S02]  /*4ed0*/  FMNMX.FTZ R0, R70, R0, !PT ;  /* 0x0000000046007209 */ /* 0x000fc40007810000 */
[----:B--2---:R-:W-:Y:S02]  /*4ee0*/  F2FP.BF16.PACK_AB R11, R241, R237 ;  /* 0x000000edf10b723e */ /* 0x004fe400000010ff */
[----:B------:R-:W-:Y:S01]  /*4ef0*/  FMNMX.FTZ R0, R101, R0, !PT ;  /* 0x0000000065007209 */ /* 0x000fe20007810000 */
[----:B---3--:R-:W-:Y:S01]  /*4f00*/  FFMA.FTZ R2, R68, c[0x0][0x2d0], -R14 ;  /* 0x0000b40044027a23 */ /* 0x008fe2000001080e */
[----:B----4-:R-:W-:Y:S02]  /*4f10*/  F2FP.BF16.PACK_AB R96, R207, R224 ;  /* 0x000000e0cf60723e */ /* 0x010fe400000010ff */
[----:B------:R-:W-:Y:S01]  /*4f20*/  FMNMX.FTZ R0, R186, R0, !PT ;  /* 0x00000000ba007209 */ /* 0x000fe20007810000 */
[----:B------:R1:W-:Y:S01]  /*4f30*/  MUFU.EX2 R206, R2 ;  /* 0x0000000200ce7308 */ /* 0x0003e20000000800 */
[----:B------:R-:W-:Y:S02]  /*4f40*/  HMMA.16816.F32.BF16 R16, R8, R116, R16 ;  /* 0x000000740810723c */ /* 0x000fe40000041810 */
[----:B------:R-:W-:-:S04]  /*4f50*/  FMNMX.FTZ R0, R187, R0, !PT ;  /* 0x00000000bb007209 */ /* 0x000fc80007810000 */
[----:B------:R-:W-:Y:S02]  /*4f60*/  FMNMX.FTZ R0, R188, R0, !PT ;  /* 0x00000000bc007209 */ /* 0x000fe40007810000 */
[----:B------:R-:W-:Y:S02]  /*4f70*/  HMMA.16816.F32.BF16 R20, R8, R132, R20 ;  /* 0x000000840814723c */ /* 0x000fe40000041814 */
[----:B------:R-:W-:-:S04]  /*4f80*/  FMNMX.FTZ R0, R189, R0, !PT ;  /* 0x00000000bd007209 */ /* 0x000fc80007810000 */
[----:B------:R-:W-:Y:S01]  /*4f90*/  FMNMX.FTZ R0, R194, R0, !PT ;  /* 0x00000000c2007209 */ /* 0x000fe20007810000 */
[----:B-1----:R-:W-:Y:S01]  /*4fa0*/  FFMA.FTZ R2, R69, c[0x0][0x2d0], -R14 ;  /* 0x0000b40045027a23 */ /* 0x002fe2000001080e */
[C---:B------:R-:W-:Y:S02]  /*4fb0*/  HMMA.16816.F32.BF16 R24, R8.reuse, R148, R24 ;  /* 0x000000940818723c */ /* 0x040fe40000041818 */
[----:B------:R-:W-:Y:S01]  /*4fc0*/  FMNMX.FTZ R0, R193, R0, !PT ;  /* 0x00000000c1007209 */ /* 0x000fe20007810000 */
[----:B------:R1:W2:Y:S03]  /*4fd0*/  MUFU.EX2 R205, R2 ;  /* 0x0000000200cd7308 */ /* 0x0002a60000000800 */
[----:B------:R-:W-:Y:S02]  /*4fe0*/  FMNMX.FTZ R0, R195, R0, !PT ;  /* 0x00000000c3007209 */ /* 0x000fe40007810000 */
[----:B------:R-:W-:Y:S02]  /*4ff0*/  HMMA.16816.F32.BF16 R28, R8, R172, R28 ;  /* 0x000000ac081c723c */ /* 0x000fe4000004181c */
[----:B------:R-:W-:-:S05]  /*5000*/  FMNMX.FTZ R0, R196, R0, !PT ;  /* 0x00000000c4007209 */ /* 0x000fca0007810000 */
[----:B------:R-:W3:Y:S01]  /*5010*/  SHFL.BFLY PT, R5, R0, 0x2, 0x1f ;  /* 0x0c401f0000057f89 */ /* 0x000ee200000e0000 */
[----:B------:R-:W-:Y:S01]  /*5020*/  HMMA.16816.F32.BF16 R32, R8, R180, R32 ;  /* 0x000000b40820723c */ /* 0x000fe20000041820 */
[----:B-1----:R-:W-:Y:S01]  /*5030*/  FFMA.FTZ R2, R46, c[0x0][0x2d0], -R13 ;  /* 0x0000b4002e027a23 */ /* 0x002fe2000001080d */
[----:B--2---:R-:W-:-:S03]  /*5040*/  F2FP.BF16.PACK_AB R98, R205, R206 ;  /* 0x000000cecd62723e */ /* 0x004fc600000010ff */
[----:B------:R1:W-:Y:S03]  /*5050*/  MUFU.EX2 R204, R2 ;  /* 0x0000000200cc7308 */ /* 0x0003e60000000800 */
[C---:B------:R-:W-:Y:S08]  /*5060*/  HMMA.16816.F32.BF16 R84, R8.reuse, R176, R84 ;  /* 0x000000b00854723c */ /* 0x040ff00000041854 */
[----:B------:R-:W-:Y:S01]  /*5070*/  HMMA.16816.F32.BF16 R124, R8, R118, R124 ;  /* 0x00000076087c723c */ /* 0x000fe2000004187c */
[----:B---3--:R-:W-:-:S07]  /*5080*/  FMNMX.FTZ R0, R0, R5, !PT ;  /* 0x0000000500007209 */ /* 0x008fce0007810000 */
[C---:B------:R-:W-:Y:S01]  /*5090*/  HMMA.16816.F32.BF16 R140, R8.reuse, R134, R140 ;  /* 0x00000086088c723c */ /* 0x040fe2000004188c */
[----:B-1----:R-:W-:Y:S01]  /*50a0*/  FMNMX.FTZ R2, R44, R3, !PT ;  /* 0x000000032c027209 */ /* 0x002fe20007810000 */
[--C-:B------:R-:W-:Y:S01]  /*50b0*/  FFMA.FTZ R3, R51, c[0x0][0x2d0], -R13.reuse ;  /* 0x0000b40033037a23 */ /* 0x100fe2000001080d */
[----:B------:R-:W1:Y:S03]  /*50c0*/  SHFL.BFLY PT, R5, R0, 0x1, 0x1f ;  /* 0x0c201f0000057f89 */ /* 0x000e6600000e0000 */
[----:B------:R2:W3:Y:S01]  /*50d0*/  MUFU.EX2 R203, R3 ;  /* 0x0000000300cb7308 */ /* 0x0004e20000000800 */
[----:B------:R-:W4:Y:S01]  /*50e0*/  SHFL.BFLY PT, R4, R2, 0x2, 0x1f ;  /* 0x0c401f0002047f89 */ /* 0x000f2200000e0000 */
[C---:B------:R-:W-:Y:S08]  /*50f0*/  HMMA.16816.F32.BF16 R156, R8.reuse, R150, R156 ;  /* 0x00000096089c723c */ /* 0x040ff0000004189c */
[----:B------:R-:W-:Y:S01]  /*5100*/  HMMA.16816.F32.BF16 R64, R8, R174, R64 ;  /* 0x000000ae0840723c */ /* 0x000fe20000041840 */
[----:B--2---:R-:W-:Y:S01]  /*5110*/  FFMA.FTZ R3, R52, c[0x0][0x2d0], -R13 ;  /* 0x0000b40034037a23 */ /* 0x004fe2000001080d */
[----:B---3--:R-:W-:-:S06]  /*5120*/  F2FP.BF16.PACK_AB R97, R203, R204 ;  /* 0x000000cccb61723e */ /* 0x008fcc00000010ff */
[----:B------:R-:W-:Y:S01]  /*5130*/  HMMA.16816.F32.BF16 R80, R8, R182, R80 ;  /* 0x000000b60850723c */ /* 0x000fe20000041850 */
[----:B------:R2:W-:Y:S01]  /*5140*/  MUFU.EX2 R202, R3 ;  /* 0x0000000300ca7308 */ /* 0x0005e20000000800 */
[----:B-1----:R-:W-:Y:S02]  /*5150*/  FMNMX.FTZ R104, R0, R5, !PT ;  /* 0x0000000500687209 */ /* 0x002fe40007810000 */
[----:B----4-:R-:W-:-:S03]  /*5160*/  FMNMX.FTZ R0, R2, R4, !PT ;  /* 0x0000000402007209 */ /* 0x010fc60007810000 */
[C---:B------:R-:W-:Y:S01]  /*5170*/  FMUL.FTZ R2, R104.reuse, c[0x0][0x2d0] ;  /* 0x0000b40068027a20 */ /* 0x040fe20000410000 */
[----:B------:R-:W-:Y:S01]  /*5180*/  FSETP.NEU.FTZ.AND P0, PT, R104, -INF , PT ;  /* 0xff8000006800780b */ /* 0x000fe20003f1d000 */
[----:B------:R-:W-:Y:S01]  /*5190*/  HMMA.16816.F32.BF16 R8, R8, R178, R36 ;  /* 0x000000b20808723c */ /* 0x000fe20000041824 */
[----:B------:R-:W1:Y:S02]  /*51a0*/  SHFL.BFLY PT, R4, R0, 0x1, 0x1f ;  /* 0x0c201f0000047f89 */ /* 0x000e6400000e0000 */
[----:B------:R-:W-:Y:S01]  /*51b0*/  FSEL R2, R2, RZ, P0 ;  /* 0x000000ff02027208 */ /* 0x000fe20000000000 */
[----:B--2---:R-:W-:-:S04]  /*51c0*/  FFMA.FTZ R3, R53, c[0x0][0x2d0], -R13 ;  /* 0x0000b40035037a23 */ /* 0x004fc8000001080d */
[----:B------:R2:W3:Y:S01]  /*51d0*/  MUFU.EX2 R201, R3 ;  /* 0x0000000300c97308 */ /* 0x0004e20000000800 */
[----:B-1----:R-:W-:Y:S01]  /*51e0*/  FMNMX.FTZ R100, R0, R4, !PT ;  /* 0x0000000400647209 */ /* 0x002fe20007810000 */
[--C-:B--2---:R-:W-:Y:S01]  /*51f0*/  FFMA.FTZ R3, R50, c[0x0][0x2d0], -R2.reuse ;  /* 0x0000b40032037a23 */ /* 0x104fe20000010802 */
[----:B---3--:R-:W-:Y:S01]  /*5200*/  F2FP.BF16.PACK_AB R99, R201, R202 ;  /* 0x000000cac963723e */ /* 0x008fe200000010ff */
[----:B------:R-:W-:Y:S01]  /*5210*/  FFMA.FTZ R0, R70, c[0x0][0x2d0], -R2 ;  /* 0x0000b40046007a23 */ /* 0x000fe20000010802 */
[----:B------:R-:W-:-:S03]  /*5220*/  FSETP.NEU.FTZ.AND P0, PT, R100, -INF , PT ;  /* 0xff8000006400780b */ /* 0x000fc60003f1d000 */
[----:B------:R1:W-:Y:S02]  /*5230*/  MUFU.EX2 R200, R3 ;  /* 0x0000000300c87308 */ /* 0x0003e40000000800 */
[C---:B------:R-:W-:Y:S06]  /*5240*/  HMMA.16816.F32.BF16 R68, R96.reuse, R164, R32 ;  /* 0x000000a46044723c */ /* 0x040fec0000041820 */
[----:B------:R2:W-:Y:S02]  /*5250*/  MUFU.EX2 R198, R0 ;  /* 0x0000000000c67308 */ /* 0x0005e40000000800 */
[----:B------:R-:W-:Y:S01]  /*5260*/  HMMA.16816.F32.BF16 R112, R96, R72, R16 ;  /* 0x000000486070723c */ /* 0x000fe20000041810 */
[----:B-1----:R-:W-:-:S05]  /*5270*/  FFMA.FTZ R3, R54, c[0x0][0x2d0], -R2 ;  /* 0x0000b40036037a23 */ /* 0x002fca0000010802 */
[----:B------:R1:W3:Y:S02]  /*5280*/  MUFU.EX2 R199, R3 ;  /* 0x0000000300c77308 */ /* 0x0002e40000000800 */
[----:B------:R-:W-:Y:S01]  /*5290*/  HMMA.16816.F32.BF16 R128, R96, R88, R20 ;  /* 0x000000586080723c */ /* 0x000fe20000041814 */
[----:B--2---:R-:W-:-:S05]  /*52a0*/  FMUL.FTZ R0, R100, c[0x0][0x2d0] ;  /* 0x0000b40064007a20 */ /* 0x004fca0000410000 */
[----:B------:R-:W-:Y:S02]  /*52b0*/  FSEL R0, R0, RZ, P0 ;  /* 0x000000ff00007208 */ /* 0x000fe40000000000 */
[----:B------:R-:W-:Y:S01]  /*52c0*/  HMMA.16816.F32.BF16 R144, R96, R108, R24 ;  /* 0x0000006c6090723c */ /* 0x000fe20000041818 */
[----:B-1----:R-:W-:Y:S01]  /*52d0*/  FFMA.FTZ R3, R101, c[0x0][0x2d0], -R2 ;  /* 0x0000b40065037a23 */ /* 0x002fe20000010802 */
[----:B---3--:R-:W-:-:S06]  /*52e0*/  F2FP.BF16.PACK_AB R4, R199, R200 ;  /* 0x000000c8c704723e */ /* 0x008fcc00000010ff */
[C---:B------:R-:W-:Y:S01]  /*52f0*/  HMMA.16816.F32.BF16 R52, R96.reuse, R160, R28 ;  /* 0x000000a06034723c */ /* 0x040fe2000004181c */
[----:B------:R1:W2:Y:S07]  /*5300*/  MUFU.EX2 R197, R3 ;  /* 0x0000000300c57308 */ /* 0x0002ae0000000800 */
[C---:B------:R-:W-:Y:S08]  /*5310*/  HMMA.16816.F32.BF16 R84, R96.reuse, R168, R84 ;  /* 0x000000a86054723c */ /* 0x040ff00000041854 */
[----:B------:R-:W-:Y:S01]  /*5320*/  HMMA.16816.F32.BF16 R124, R96, R74, R124 ;  /* 0x0000004a607c723c */ /* 0x000fe2000004187c */
[----:B-1----:R-:W-:Y:S01]  /*5330*/  FFMA.FTZ R3, R15, c[0x0][0x2d0], -R0 ;  /* 0x0000b4000f037a23 */ /* 0x002fe20000010800 */
[----:B--2---:R-:W-:-:S03]  /*5340*/  F2FP.BF16.PACK_AB R6, R197, R198 ;  /* 0x000000c6c506723e */ /* 0x004fc600000010ff */
[----:B------:R1:W-:Y:S03]  /*5350*/  MUFU.EX2 R36, R3 ;  /* 0x0000000300247308 */ /* 0x0003e60000000800 */
[C---:B------:R-:W-:Y:S08]  /*5360*/  HMMA.16816.F32.BF16 R140, R96.reuse, R90, R140 ;  /* 0x0000005a608c723c */ /* 0x040ff0000004188c */
[----:B------:R-:W-:Y:S01]  /*5370*/  HMMA.16816.F32.BF16 R156, R96, R110, R156 ;  /* 0x0000006e609c723c */ /* 0x000fe2000004189c */
[----:B-1----:R-:W-:-:S07]  /*5380*/  FFMA.FTZ R3, R47, c[0x0][0x2d0], -R0 ;  /* 0x0000b4002f037a23 */ /* 0x002fce0000010800 */
[C---:B------:R-:W-:Y:S01]  /*5390*/  HMMA.16816.F32.BF16 R64, R96.reuse, R162, R64 ;  /* 0x000000a26040723c */ /* 0x040fe20000041840 */
[----:B------:R1:W2:Y:S07]  /*53a0*/  MUFU.EX2 R51, R3 ;  /* 0x0000000300337308 */ /* 0x0002ae0000000800 */
[C---:B------:R-:W-:Y:S08]  /*53b0*/  HMMA.16816.F32.BF16 R80, R96.reuse, R166, R80 ;  /* 0x000000a66050723c */ /* 0x040ff00000041850 */
[----:B------:R-:W-:Y:S01]  /*53c0*/  HMMA.16816.F32.BF16 R96, R96, R170, R8 ;  /* 0x000000aa6060723c */ /* 0x000fe20000041808 */
[----:B-1----:R-:W-:Y:S01]  /*53d0*/  FFMA.FTZ R3, R56, c[0x0][0x2d0], -R0 ;  /* 0x0000b40038037a23 */ /* 0x002fe20000010800 */
[----:B--2---:R-:W-:-:S03]  /*53e0*/  F2FP.BF16.PACK_AB R5, R51, R36 ;  /* 0x000000243305723e */ /* 0x004fc600000010ff */
[----:B------:R1:W-:Y:S02]  /*53f0*/  MUFU.EX2 R101, R3 ;  /* 0x0000000300657308 */ /* 0x0003e40000000800 */
[----:B-1----:R-:W-:-:S06]  /*5400*/  FFMA.FTZ R3, R58, c[0x0][0x2d0], -R0 ;  /* 0x0000b4003a037a23 */ /* 0x002fcc0000010800 */
[----:B------:R1:W2:Y:S02]  /*5410*/  MUFU.EX2 R50, R3 ;  /* 0x0000000300327308 */ /* 0x0002a40000000800 */
[----:B-1----:R-:W-:Y:S01]  /*5420*/  FFMA.FTZ R3, R186, c[0x0][0x2d0], -R2 ;  /* 0x0000b400ba037a23 */ /* 0x002fe20000010802 */
[----:B--2---:R-:W-:Y:S01]  /*5430*/  F2FP.BF16.PACK_AB R7, R50, R101 ;  /* 0x000000653207723e */ /* 0x004fe200000010ff */
[----:B------:R-:W-:-:S04]  /*5440*/  IMAD.MOV.U32 R186, RZ, RZ, c[0x0][0x2c4] ;  /* 0x0000b100ffba7624 */ /* 0x000fc800078e00ff */
[----:B------:R1:W-:Y:S01]  /*5450*/  MUFU.EX2 R48, R3 ;  /* 0x0000000300307308 */ /* 0x0003e20000000800 */
[----:B------:R-:W-:Y:S01]  /*5460*/  ISETP.NE.AND P6, PT, R186, 0x1, PT ;  /* 0x00000001ba00780c */ /* 0x000fe20003fc5270 */
        /* <DEDUP_REMOVED lines=8> */
[----:B------:R1:W-:Y:S07]  /*54f0*/  MUFU.EX2 R46, R3 ;  /* 0x00000003002e7308 */ /* 0x0003ee0000000800 */
[C---:B------:R-:W-:Y:S08]  /*5500*/  HMMA.16816.F32.BF16 R120, R4.reuse, R122, RZ ;  /* 0x0000007a0478723c */ /* 0x040ff000000418ff */
[----:B------:R-:W-:Y:S01]  /*5510*/  HMMA.16816.F32.BF16 R136, R4, R138, RZ ;  /* 0x0000008a0488723c */ /* 0x000fe200000418ff */
[----:B-1----:R-:W-:-:S04]  /*5520*/  FFMA.FTZ R3, R189, c[0x0][0x2d0], -R2 ;  /* 0x0000b400bd037a23 */ /* 0x002fc80000010802 */
[----:B------:R1:W3:Y:S03]  /*5530*/  MUFU.EX2 R49, R3 ;  /* 0x0000000300317308 */ /* 0x0002e60000000800 */
        /* <DEDUP_REMOVED lines=8> */
[----:B------:R1:W4:Y:S02]  /*55c0*/  MUFU.EX2 R32, R3 ;  /* 0x0000000300207308 */ /* 0x0003240000000800 */
[----:B--2---:R-:W-:Y:S02]  /*55d0*/  F2FP.BF16.PACK_AB R4, R47, R48 ;  /* 0x000000302f04723e */ /* 0x004fe400000010ff */
[----:B---3--:R-:W-:Y:S01]  /*55e0*/  F2FP.BF16.PACK_AB R6, R49, R46 ;  /* 0x0000002e3106723e */ /* 0x008fe200000010ff */
[----:B-1----:R-:W-:Y:S01]  /*55f0*/  FFMA.FTZ R3, R107, c[0x0][0x2d0], -R0 ;  /* 0x0000b4006b037a23 */ /* 0x002fe20000010800 */
[----:B----4-:R-:W-:-:S03]  /*5600*/  F2FP.BF16.PACK_AB R5, R32, R33 ;  /* 0x000000212005723e */ /* 0x010fc600000010ff */
[----:B------:R1:W-:Y:S02]  /*5610*/  MUFU.EX2 R34, R3 ;  /* 0x0000000300227308 */ /* 0x0003e40000000800 */
[----:B-1----:R-:W-:-:S06]  /*5620*/  FFMA.FTZ R3, R184, c[0x0][0x2d0], -R0 ;  /* 0x0000b400b8037a23 */ /* 0x002fcc0000010800 */
[----:B------:R1:W2:Y:S02]  /*5630*/  MUFU.EX2 R35, R3 ;  /* 0x0000000300237308 */ /* 0x0002a40000000800 */
[----:B-1----:R-:W-:Y:S01]  /*5640*/  FFMA.FTZ R3, R194, c[0x0][0x2d0], -R2 ;  /* 0x0000b400c2037a23 */ /* 0x002fe20000010802 */
[----:B--2---:R-:W-:-:S05]  /*5650*/  F2FP.BF16.PACK_AB R7, R35, R34 ;  /* 0x000000222307723e */ /* 0x004fca00000010ff */
[----:B------:R1:W-:Y:S02]  /*5660*/  MUFU.EX2 R39, R3 ;  /* 0x0000000300277308 */ /* 0x0003e40000000800 */
        /* <DEDUP_REMOVED lines=8> */
[----:B------:R-:W-:Y:S01]  /*56f0*/  FFMA.FTZ R2, R196, c[0x0][0x2d0], -R2 ;  /* 0x0000b400c4027a23 */ /* 0x000fe20000010802 */
[----:B--2---:R-:W-:Y:S01]  /*5700*/  F2FP.BF16.PACK_AB R92, R45, R39 ;  /* 0x000000272d5c723e */ /* 0x004fe200000010ff */
[----:B------:R1:W-:Y:S05]  /*5710*/  MUFU.EX2 R38, R3 ;  /* 0x0000000300267308 */ /* 0x0003ea0000000800 */
[C---:B------:R-:W-:Y:S03]  /*5720*/  HMMA.16816.F32.BF16 R24, R4.reuse, R176, R24 ;  /* 0x000000b00418723c */ /* 0x040fe60000041818 */
[----:B------:R2:W3:Y:S05]  /*5730*/  MUFU.EX2 R37, R2 ;  /* 0x0000000200257308 */ /* 0x0004ea0000000800 */
[----:B------:R-:W-:Y:S01]  /*5740*/  HMMA.16816.F32.BF16 R120, R4, R118, R120 ;  /* 0x000000760478723c */ /* 0x000fe20000041878 */
[----:B-1----:R-:W-:-:S07]  /*5750*/  @P6 IMAD.HI.U32 R3, R185, c[0x0][0x2c8], RZ ;  /* 0x0000b200b9036a27 */ /* 0x002fce00078e00ff */
[C---:B------:R-:W-:Y:S01]  /*5760*/  HMMA.16816.F32.BF16 R136, R4.reuse, R134, R136 ;  /* 0x000000860488723c */ /* 0x040fe20000041888 */
[----:B------:R-:W-:Y:S01]  /*5770*/  @P6 SHF.R.U32.HI R185, RZ, c[0x0][0x2cc], R3 ;  /* 0x0000b300ffb96a19 */ /* 0x000fe20000011603 */
[----:B--2---:R-:W-:Y:S01]  /*5780*/  FFMA.FTZ R2, R190, c[0x0][0x2d0], -R0 ;  /* 0x0000b400be027a23 */ /* 0x004fe20000010800 */
[----:B------:R-:W-:Y:S02]  /*5790*/  ISETP.GE.AND P6, PT, R252, 0x1, PT ;  /* 0x00000001fc00780c */ /* 0x000fe40003fc6270 */
[----:B---3--:R-:W-:Y:S01]  /*57a0*/  F2FP.BF16.PACK_AB R94, R37, R38 ;  /* 0x00000026255e723e */ /* 0x008fe200000010ff */
[----:B------:R1:W-:Y:S02]  /*57b0*/  MUFU.EX2 R9, R2 ;  /* 0x0000000200097308 */ /* 0x0003e40000000800 */
[----:B------:R-:W-:Y:S01]  /*57c0*/  HMMA.16816.F32.BF16 R152, R4, R150, R152 ;  /* 0x000000960498723c */ /* 0x000fe20000041898 */
[----:B------:R-:W-:-:S07]  /*57d0*/  IMAD.IADD R3, R244, 0x1, R185 ;  /* 0x00000001f4037824 */ /* 0x000fce00078e02b9 */
[----:B------:R-:W-:Y:S01]  /*57e0*/  HMMA.16816.F32.BF16 R60, R4, R174, R60 ;  /* 0x000000ae043c723c */ /* 0x000fe2000004183c */
[----:B-1----:R-:W-:-:S07]  /*57f0*/  FFMA.FTZ R2, R191, c[0x0][0x2d0], -R0 ;  /* 0x0000b400bf027a23 */ /* 0x002fce0000010800 */
[C---:B------:R-:W-:Y:S01]  /*5800*/  HMMA.16816.F32.BF16 R76, R4.reuse, R182, R76 ;  /* 0x000000b6044c723c */ /* 0x040fe2000004184c */
[----:B------:R-:W1:Y:S07]  /*5810*/  MUFU.EX2 R8, R2 ;  /* 0x0000000200087308 */ /* 0x000e6e0000000800 */
[----:B------:R-:W-:Y:S07]  /*5820*/  HMMA.16816.F32.BF16 R40, R4, R178, R40 ;  /* 0x000000b20428723c */ /* 0x000fee0000041828 */
[----:B------:R-:W-:-:S02]  /*5830*/  FADD.FTZ R5, R234, R233 ;  /* 0x000000e9ea057221 */ /* 0x000fc40000010000 */
[----:B------:R-:W-:Y:S02]  /*5840*/  FADD.FTZ R7, R226, R225 ;  /* 0x000000e1e2077221 */ /* 0x000fe40000010000 */
[----:B------:R-:W-:Y:S01]  /*5850*/  FADD.FTZ R6, R200, R199 ;  /* 0x000000c7c8067221 */ /* 0x000fe20000010000 */
[----:B-1----:R-:W-:Y:S01]  /*5860*/  F2FP.BF16.PACK_AB R93, R8, R9 ;  /* 0x00000009085d723e */ /* 0x002fe200000010ff */
[----:B------:R-:W-:Y:S02]  /*5870*/  FADD.FTZ R4, R36, R51 ;  /* 0x0000003324047221 */ /* 0x000fe40000010000 */
[----:B------:R-:W-:Y:S02]  /*5880*/  FADD.FTZ R5, R239, R5 ;  /* 0x00000005ef057221 */ /* 0x000fe40000010000 */
[----:B------:R-:W-:Y:S02]  /*5890*/  FADD.FTZ R7, R231, R7 ;  /* 0x00000007e7077221 */ /* 0x000fe40000010000 */
[----:B------:R-:W-:-:S02]  /*58a0*/  FADD.FTZ R6, R198, R6 ;  /* 0x00000006c6067221 */ /* 0x000fc40000010000 */
[----:B------:R-:W-:Y:S02]  /*58b0*/  FADD.FTZ R4, R101, R4 ;  /* 0x0000000465047221 */ /* 0x000fe40000010000 */
[----:B------:R-:W-:Y:S02]  /*58c0*/  FADD.FTZ R5, R240, R5 ;  /* 0x00000005f0057221 */ /* 0x000fe40000010000 */
        /* <DEDUP_REMOVED lines=8> */
[----:B------:R-:W-:Y:S02]  /*5950*/  FFMA.FTZ R2, R192, c[0x0][0x2d0], -R0 ;  /* 0x0000b400c0027a23 */ /* 0x000fe40000010800 */
[----:B------:R-:W-:-:S02]  /*5960*/  FADD.FTZ R5, R235, R11 ;  /* 0x0000000beb057221 */ /* 0x000fc40000010000 */
[----:B------:R-:W-:Y:S02]  /*5970*/  FADD.FTZ R4, R47, R10 ;  /* 0x0000000a2f047221 */ /* 0x000fe40000010000 */
[----:B------:R-:W-:Y:S01]  /*5980*/  FFMA.FTZ R0, R44, c[0x0][0x2d0], -R0 ;  /* 0x0000b4002c007a23 */ /* 0x000fe20000010800 */
[----:B------:R-:W-:Y:S01]  /*5990*/  MUFU.EX2 R2, R2 ;  /* 0x0000000200027308 */ /* 0x000fe20000000800 */
[----:B------:R-:W-:Y:S02]  /*59a0*/  FADD.FTZ R6, R32, R6 ;  /* 0x0000000620067221 */ /* 0x000fe40000010000 */
[----:B------:R-:W-:Y:S02]  /*59b0*/  FADD.FTZ R11, R242, R7 ;  /* 0x00000007f20b7221 */ /* 0x000fe40000010000 */
[----:B------:R-:W-:Y:S02]  /*59c0*/  FADD.FTZ R10, R237, R5 ;  /* 0x00000005ed0a7221 */ /* 0x000fe40000010000 */
[----:B------:R-:W-:Y:S01]  /*59d0*/  FADD.FTZ R7, R46, R4 ;  /* 0x000000042e077221 */ /* 0x000fe20000010000 */
[----:B------:R-:W1:Y:S01]  /*59e0*/  MUFU.EX2 R0, R0 ;  /* 0x0000000000007308 */ /* 0x000e620000000800 */
[----:B------:R-:W-:-:S02]  /*59f0*/  FADD.FTZ R4, R34, R6 ;  /* 0x0000000622047221 */ /* 0x000fc40000010000 */
[----:B------:R-:W-:Y:S02]  /*5a00*/  FADD.FTZ R5, R243, R11 ;  /* 0x0000000bf3057221 */ /* 0x000fe40000010000 */
[----:B------:R-:W-:Y:S02]  /*5a10*/  FADD.FTZ R6, R241, R10 ;  /* 0x0000000af1067221 */ /* 0x000fe40000010000 */
[----:B------:R-:W-:Y:S02]  /*5a20*/  FADD.FTZ R7, R49, R7 ;  /* 0x0000000731077221 */ /* 0x000fe40000010000 */
[----:B------:R-:W-:Y:S02]  /*5a30*/  FADD.FTZ R4, R35, R4 ;  /* 0x0000000423047221 */ /* 0x000fe40000010000 */
[----:B------:R-:W-:Y:S02]  /*5a40*/  FADD.FTZ R5, R224, R5 ;  /* 0x00000005e0057221 */ /* 0x000fe40000010000 */
[----:B------:R-:W-:-:S02]  /*5a50*/  FADD.FTZ R6, R204, R6 ;  /* 0x00000006cc067221 */ /* 0x000fc40000010000 */
[----:B------:R-:W-:Y:S01]  /*5a60*/  FADD.FTZ R7, R39, R7 ;  /* 0x0000000727077221 */ /* 0x000fe20000010000 */
[----:B-1----:R-:W-:Y:S01]  /*5a70*/  F2FP.BF16.PACK_AB R95, R0, R2 ;  /* 0x00000002005f723e */ /* 0x002fe200000010ff */
        /* <DEDUP_REMOVED lines=14> */
[----:B------:R-:W-:Y:S01]  /*5b60*/  STL [R1+0xc], R7 ;  /* 0x00000c0701007387 */ /* 0x000fe20000100800 */
[----:B------:R-:W-:Y:S01]  /*5b70*/  FADD.FTZ R0, R0, R8 ;  /* 0x0000000800007221 */ /* 0x000fe20000010000 */
[C---:B------:R-:W-:Y:S02]  /*5b80*/  HMMA.16816.F32.BF16 R132, R92.reuse, R88, R20 ;  /* 0x000000585c84723c */ /* 0x040fe40000041814 */
[----:B------:R-:W-:Y:S04]  /*5b90*/  STL [R1+0x8], R4 ;  /* 0x0000080401007387 */ /* 0x000fe80000100800 */
[----:B------:R1:W-:Y:S02]  /*5ba0*/  STL [R1+0x10], R2 ;  /* 0x0000100201007387 */ /* 0x0003e40000100800 */
[C---:B------:R-:W-:Y:S02]  /*5bb0*/  HMMA.16816.F32.BF16 R136, R92.reuse, R90, R136 ;  /* 0x0000005a5c88723c */ /* 0x040fe40000041888 */
[----:B------:R2:W-:Y:S06]  /*5bc0*/  STL [R1+0x14], R0 ;  /* 0x0000140001007387 */ /* 0x0005ec0000100800 */
[C---:B------:R-:W-:Y:S08]  /*5bd0*/  HMMA.16816.F32.BF16 R148, R92.reuse, R108, R16 ;  /* 0x0000006c5c94723c */ /* 0x040ff00000041810 */
[----:B------:R-:W-:Y:S01]  /*5be0*/  HMMA.16816.F32.BF16 R152, R92, R110, R152 ;  /* 0x0000006e5c98723c */ /* 0x000fe20000041898 */
[----:B-1----:R-:W-:-:S07]  /*5bf0*/  IADD3 R2, R3, c[0x0][0x328], RZ ;  /* 0x0000ca0003027a10 */ /* 0x002fce0007ffe0ff */
[C---:B------:R-:W-:Y:S08]  /*5c00*/  HMMA.16816.F32.BF16 R56, R92.reuse, R160, R56 ;  /* 0x000000a05c38723c */ /* 0x040ff00000041838 */
[C---:B------:R-:W-:Y:S08]  /*5c10*/  HMMA.16816.F32.BF16 R60, R92.reuse, R162, R60 ;  /* 0x000000a25c3c723c */ /* 0x040ff0000004183c */
[C---:B------:R-:W-:Y:S08]  /*5c20*/  HMMA.16816.F32.BF16 R72, R92.reuse, R164, R12 ;  /* 0x000000a45c48723c */ /* 0x040ff0000004180c */
[C---:B------:R-:W-:Y:S08]  /*5c30*/  HMMA.16816.F32.BF16 R76, R92.reuse, R166, R76 ;  /* 0x000000a65c4c723c */ /* 0x040ff0000004184c */
[C---:B------:R-:W-:Y:S08]  /*5c40*/  HMMA.16816.F32.BF16 R88, R92.reuse, R168, R24 ;  /* 0x000000a85c58723c */ /* 0x040ff00000041818 */
[----:B------:R-:W-:Y:S01]  /*5c50*/  HMMA.16816.F32.BF16 R92, R92, R170, R40 ;  /* 0x000000aa5c5c723c */ /* 0x000fe20000041828 */
[----:B------:R-:W-:Y:S07]  /*5c60*/  @!P6 BRA `(.L_x_282) ;  /* 0x000000f00000e947 */ /* 0x000fee0003800000 */
[C---:B--2---:R-:W-:Y:S01]  /*5c70*/  ISETP.GT.AND P0, PT, R3.reuse, RZ, PT ;  /* 0x000000ff0300720c */ /* 0x044fe20003f04270 */
[----:B------:R-:W-:Y:S01]  /*5c80*/  IMAD.MOV.U32 R4, RZ, RZ, c[0x0][0x32c] ;  /* 0x0000cb00ff047624 */ /* 0x000fe200078e00ff */
        /* <DEDUP_REMOVED lines=8> */
.L_x_283:
[----:B------:R-:W-:-:S13]  /*5d10*/  ISETP.NE.AND P0, PT, R4, 0x1, PT ;  /* 0x000000010400780c */ /* 0x000fda0003f05270 */
[----:B------:R-:W-:-:S05]  /*5d20*/  @P0 IMAD.HI.U32 R3, R0, c[0x0][0x330], RZ ;  /* 0x0000cc0000030a27 */ /* 0x000fca00078e00ff */
[----:B------:R-:W-:-:S05]  /*5d30*/  @P0 SHF.R.U32.HI R0, RZ, c[0x0][0x334], R3 ;  /* 0x0000cd00ff000a19 */ /* 0x000fca0000011603 */
.L_x_284:
[----:B------:R-:W-:-:S05]  /*5d40*/  IMAD R0, R0, R4, c[0x0][0x32c] ;  /* 0x0000cb0000007624 */ /* 0x000fca00078e0204 */
[----:B------:R-:W-:-:S05]  /*5d50*/  IMNMX R2, R2, R0, PT ;  /* 0x0000000002027217 */ /* 0x000fca0003800200 */
.L_x_282:
[----:B--2---:R-:W-:-:S05]  /*5d60*/  IMAD.HI R2, R2, 0x2aaaaaab, RZ ;  /* 0x2aaaaaab02027827 */ /* 0x004fca00078e02ff */
[----:B------:R-:W-:-:S04]  /*5d70*/  SHF.R.U32.HI R0, RZ, 0x1f, R2 ;  /* 0x0000001fff007819 */ /* 0x000fc80000011602 */
[----:B------:R-:W-:-:S04]  /*5d80*/  LEA.HI.SX32 R2, R2, R0, 0x1d ;  /* 0x0000000002027211 */ /* 0x000fc800078feaff */
[----:B------:R-:W-:-:S04]  /*5d90*/  IMNMX R3, R245, R2, !PT ;  /* 0x00000002f5037217 */ /* 0x000fc80007800200 */
[----:B------:R-:W-:Y:S01]  /*5da0*/  ISETP.GE.AND P0, PT, R222, R3, PT ;  /* 0x00000003de00720c */ /* 0x000fe20003f06270 */
[----:B------:R1:W-:-:S12]  /*5db0*/  STL [R1+0x18], R3 ;  /* 0x0000180301007387 */ /* 0x0003d80000100800 */
[----:B------:R-:W-:Y:S05]  /*5dc0*/  @!P0 BRA `(.L_x_285) ;  /* 0x0000454000008947 */ /* 0x000fea0003800000 */
[----:B------:R-:W2:Y:S01]  /*5dd0*/  LDL.64 R4, [R1+0x28] ;  /* 0x0000280001047983 */ /* 0x000ea20000100a00 */
[C---:B------:R-:W-:Y:S01]  /*5de0*/  IADD3 R0, P0, R250.reuse, 0x20, RZ ;  /* 0x00000020fa007810 */ /* 0x040fe20007f1e0ff */
[----:B------:R-:W-:Y:S01]  /*5df0*/  IMAD.MOV.U32 R103, RZ, RZ, R105 ;  /* 0x000000ffff677224 */ /* 0x000fe200078e0069 */
[----:B------:R-:W-:Y:S01]  /*5e00*/  MOV R108, R100 ;  /* 0x00000064006c7202 */ /* 0x000fe20000000f00 */
[----:B------:R-:W-:Y:S02]  /*5e10*/  IMAD.MOV.U32 R102, RZ, RZ, R106 ;  /* 0x000000ffff667224 */ /* 0x000fe400078e006a */
[----:B------:R3:W-:Y:S01]  /*5e20*/  STL [R1], R0 ;  /* 0x0000000001007387 */ /* 0x0007e20000100800 */
[----:B------:R-:W-:Y:S01]  /*5e30*/  IMAD.X R252, RZ, RZ, R249, P0 ;  /* 0x000000fffffc7224 */ /* 0x000fe200000e06f9 */
[----:B------:R-:W-:Y:S01]  /*5e40*/  IADD3 R251, P0, R250, 0x40, RZ ;  /* 0x00000040fafb7810 */ /* 0x000fe20007f1e0ff */
[----:B------:R-:W-:-:S04]  /*5e50*/  IMAD.MOV.U32 R107, RZ, RZ, R104 ;  /* 0x000000ffff6b7224 */ /* 0x000fc800078e0068 */
[----:B------:R-:W-:Y:S01]  /*5e60*/  IMAD.X R250, RZ, RZ, R249, P0 ;  /* 0x000000fffffa7224 */ /* 0x000fe200000e06f9 */
[----:B------:R-:W-:-:S04]  /*5e70*/  IADD3 R249, P0, R246, 0x20, RZ ;  /* 0x00000020f6f97810 */ /* 0x000fc80007f1e0ff */
[----:B--2---:R-:W-:Y:S02]  /*5e80*/  IADD3.X R248, RZ, R5, RZ, P0, !PT ;  /* 0x00000005fff87210 */ /* 0x004fe400007fe4ff */
[----:B------:R-:W-:-:S04]  /*5e90*/  IADD3 R247, P0, R246, 0x40, RZ ;  /* 0x00000040f6f77810 */ /* 0x000fc80007f1e0ff */
[----:B---3--:R-:W-:Y:S02]  /*5ea0*/  IADD3.X R246, RZ, R5, RZ, P0, !PT ;  /* 0x00000005fff67210 */ /* 0x008fe400007fe4ff */
.L_x_304:
[----:B------:R-:W2:Y:S01]  /*5eb0*/  LDL R224, [R1+0x48] ;  /* 0x0000480001e07983 */ /* 0x000ea20000100800 */
[----:B------:R-:W-:Y:S04]  /*5ec0*/  DEPBAR.LE SB0, 0x0 ;  /* 0x000080000000791a */ /* 0x000fe80000000000 */
[----:B------:R-:W-:Y:S01]  /*5ed0*/  BAR.SYNC.DEFER_BLOCKING 0x0 ;  /* 0x0000000000007b1d */ /* 0x000fe20000010000 */
[C---:B------:R-:W-:Y:S02]  /*5ee0*/  LOP3.LUT P5, RZ, R228.reuse, 0x200, RZ, 0xc0, !PT ;  /* 0x00000200e4ff7812 */ /* 0x040fe400078ac0ff */
[C---:B------:R-:W-:Y:S02]  /*5ef0*/  LOP3.LUT P4, RZ, R228.reuse, 0x80, RZ, 0xc0, !PT ;  /* 0x00000080e4ff7812 */ /* 0x040fe4000788c0ff */
[----:B------:R-:W-:Y:S01]  /*5f00*/  LOP3.LUT P3, RZ, R228, 0x100, RZ, 0xc0, !PT ;  /* 0x00000100e4ff7812 */ /* 0x000fe2000786c0ff */
[----:B------:R-:W3:Y:S04]  /*5f10*/  S2R R226, SR_TID.X ;  /* 0x0000000000e27919 */ /* 0x000ee80000002100 */
[----:B------:R4:W1:Y:S04]  /*5f20*/  LDSM.16.M88.4 R48, [R211+0x6080] ;  /* 0x00608000d330783b */ /* 0x0008680000000200 */
[----:B------:R4:W1:Y:S04]  /*5f30*/  LDSM.16.M88.4 R44, [R211+0x7080] ;  /* 0x00708000d32c783b */ /* 0x0008680000000200 */
[----:B------:R4:W1:Y:S04]  /*5f40*/  LDSM.16.M88.4 R16, [R208+0x3c80] ;  /* 0x003c8000d010783b */ /* 0x0008680000000200 */
[----:B------:R4:W1:Y:S04]  /*5f50*/  LDSM.16.M88.4 R32, [R208+0x4080] ;  /* 0x00408000d020783b */ /* 0x0008680000000200 */
[----:B------:R4:W1:Y:S04]  /*5f60*/  LDSM.16.M88.4 R160, [R208+0x4480] ;  /* 0x00448000d0a0783b */ /* 0x0008680000000200 */
[----:B------:R4:W1:Y:S04]  /*5f70*/  LDSM.16.M88.4 R164, [R212+0x6080] ;  /* 0x00608000d4a4783b */ /* 0x0008680000000200 */
[----:B------:R4:W1:Y:S04]  /*5f80*/  LDSM.16.M88.4 R172, [R212+0x7080] ;  /* 0x00708000d4ac783b */ /* 0x0008680000000200 */
[----:B------:R4:W1:Y:S04]  /*5f90*/  LDSM.16.M88.4 R168, [R213] ;  /* 0x00000000d5a8783b */ /* 0x0008680000000200 */
[----:B------:R4:W1:Y:S04]  /*5fa0*/  LDSM.16.M88.4 R176, [R221] ;  /* 0x00000000ddb0783b */ /* 0x0008680000000200 */
[----:B------:R4:W1:Y:S01]  /*5fb0*/  LDSM.16.M88.4 R180, [R220] ;  /* 0x00000000dcb4783b */ /* 0x0008620000000200 */
[----:B--2---:R-:W-:Y:S11]  /*5fc0*/  ISETP.GT.AND P0, PT, R224, R222, PT ;  /* 0x000000dee000720c */ /* 0x004ff60003f04270 */
[----:B------:R-:W-:Y:S02]  /*5fd0*/  @!UPT UIADD3 URZ, URZ, URZ, URZ ;  /* 0x0000003f3f3ff290 */ /* 0x000fe4000fffe03f */
[----:B------:R-:W-:-:S05]  /*5fe0*/  @P0 BRA `(.L_x_286) ;  /* 0x0000034000000947 */ /* 0x000fca0003800000 */
[----:B-1-34-:R-:W-:Y:S01]  /*5ff0*/  SHF.R.S32.HI R0, RZ, 0x1f, R222 ;  /* 0x0000001fff007819 */ /* 0x01afe200000114de */
[----:B------:R-:W2:Y:S01]  /*6000*/  LDL.64 R22, [R1+0x40] ;  /* 0x0000400001167983 */ /* 0x000ea20000100a00 */
[----:B------:R-:W-:Y:S01]  /*6010*/  ISETP.GT.AND P1, PT, R226, 0x3f, PT ;  /* 0x0000003fe200780c */ /* 0x000fe20003f24270 */
[----:B------:R-:W-:Y:S02]  /*6020*/  IMAD.WIDE.U32 R2, R222, c[0x0][0x208], RZ ;  /* 0x00008200de027a25 */ /* 0x000fe400078e00ff */
[----:B------:R-:W3:Y:S02]  /*6030*/  LDL.64 R20, [R1+0x38] ;  /* 0x0000380001147983 */ /* 0x000ee40000100a00 */
[----:B------:R-:W-:Y:S02]  /*6040*/  IMAD R0, R0, c[0x0][0x208], RZ ;  /* 0x0000820000007a24 */ /* 0x000fe400078e02ff */
[----:B------:R-:W4:Y:S01]  /*6050*/  LDL R14, [R1] ;  /* 0x00000000010e7983 */ /* 0x000f220000100800 */
[----:B------:R-:W-:Y:S02]  /*6060*/  IMAD.MOV.U32 R25, RZ, RZ, c[0x0][0x208] ;  /* 0x00008200ff197624 */ /* 0x000fe400078e00ff */
[----:B------:R-:W-:Y:S02]  /*6070*/  IMAD R0, R222, c[0x0][0x20c], R0 ;  /* 0x00008300de007a24 */ /* 0x000fe400078e0200 */
[----:B------:R-:W-:Y:S02]  /*6080*/  IMAD.SHL.U32 R25, R25, 0x20, RZ ;  /* 0x0000002019197824 */ /* 0x000fe400078e00ff */
[----:B------:R-:W-:Y:S02]  /*6090*/  IMAD.IADD R0, R3, 0x1, R0 ;  /* 0x0000000103007824 */ /* 0x000fe400078e0200 */
[----:B------:R-:W-:Y:S04]  /*60a0*/  IMAD.WIDE.U32 R2, R2, 0x30, RZ ;  /* 0x0000003002027825 */ /* 0x000fe800078e00ff */
[----:B------:R-:W-:Y:S02]  /*60b0*/  IMAD R0, R0, 0x30, RZ ;  /* 0x0000003000007824 */ /* 0x000fe400078e02ff */
[----:B------:R-:W-:Y:S02]  /*60c0*/  IMAD.MOV.U32 R24, RZ, RZ, 0x5 ;  /* 0x00000005ff187424 */ /* 0x000fe400078e00ff */
[----:B------:R-:W-:Y:S02]  /*60d0*/  IMAD.IADD R0, R3, 0x1, R0 ;  /* 0x0000000103007824 */ /* 0x000fe400078e0200 */
[----:B------:R-:W-:Y:S05]  /*60e0*/  IMAD.MOV.U32 R15, RZ, RZ, c[0x0][0x208] ;  /* 0x00008200ff0f7624 */ /* 0x000fea00078e00ff */
[----:B------:R-:W-:Y:S02]  /*60f0*/  SHF.L.U64.HI R15, R15, R24, c[0x0][0x20c] ;  /* 0x000083000f0f7619 */ /* 0x000fe40000010218 */
[-C--:B--2---:R-:W-:Y:S05]  /*6100*/  IADD3 R4, P0, R22, R2.reuse, RZ ;  /* 0x0000000216047210 */ /* 0x084fea0007f1e0ff */
[----:B---3--:R-:W-:Y:S01]  /*6110*/  IMAD.X R6, R0, 0x1, R21, P0 ;  /* 0x0000000100067824 */ /* 0x008fe200000e0615 */
[-C--:B----4-:R-:W-:Y:S05]  /*6120*/  IADD3 R3, P0, R14, R2.reuse, RZ ;  /* 0x000000020e037210 */ /* 0x090fea0007f1e0ff */
[C---:B------:R-:W-:Y:S01]  /*6130*/  IMAD.X R7, R0.reuse, 0x1, R252, P0 ;  /* 0x0000000100077824 */ /* 0x040fe200000e06fc */
[-C--:B------:R-:W-:Y:S05]  /*6140*/  IADD3 R5, P0, R251, R2.reuse, RZ ;  /* 0x00000002fb057210 */ /* 0x080fea0007f1e0ff */
[----:B------:R-:W-:Y:S01]  /*6150*/  IMAD.X R9, R0, 0x1, R250, P0 ;  /* 0x0000000100097824 */ /* 0x000fe200000e06fa */
[C---:B------:R-:W-:Y:S04]  /*6160*/  LEA R12, P0, R4.reuse, c[0x0][0x1f8], 0x1 ;  /* 0x00007e00040c7a11 */ /* 0x040fe800078008ff */
[----:B------:R-:W-:Y:S02]  /*6170*/  LEA.HI.X R13, R4, c[0x0][0x1fc], R6, 0x1, P0 ;  /* 0x00007f00040d7a11 */ /* 0x000fe400000f0c06 */
[C---:B------:R-:W-:Y:S03]  /*6180*/  LEA R10, P0, R3.reuse, c[0x0][0x1f8], 0x1 ;  /* 0x00007e00030a7a11 */ /* 0x040fe600078008ff */
[----:B------:R-:W-:Y:S01]  /*6190*/  @!PT LDS RZ, [RZ] ;  /* 0x00000000fffff984 */ /* 0x000fe20000000800 */
[----:B------:R-:W-:Y:S01]  /*61a0*/  @!PT LDS RZ, [RZ] ;  /* 0x00000000fffff984 */ /* 0x000fe20000000800 */
[----:B------:R-:W-:Y:S01]  /*61b0*/  @!PT LDS RZ, [RZ] ;  /* 0x00000000fffff984 */ /* 0x000fe20000000800 */
[----:B------:R1:W-:Y:S01]  /*61c0*/  LDGSTS.E.BYPASS.LTC128B.128 [R223+0x1880], [R12.64], !P5 ;  /* 0x018800000cdf7fae */ /* 0x0003e2000e901d48 */
[----:B------:R-:W-:Y:S02]  /*61d0*/  LEA.HI.X R11, R3, c[0x0][0x1fc], R7, 0x1, P0 ;  /* 0x00007f00030b7a11 */ /* 0x000fe400000f0c07 */
[C---:B------:R-:W-:Y:S03]  /*61e0*/  LEA R8, P0, R5.reuse, c[0x0][0x1f8], 0x1 ;  /* 0x00007e0005087a11 */ /* 0x040fe600078008ff */
[----:B------:R1:W-:Y:S01]  /*61f0*/  LDGSTS.E.BYPASS.LTC128B.128 [R223+0x2480], [R10.64], !P4 ;  /* 0x024800000adf7fae */ /* 0x0003e2000e101d48 */
[----:B------:R-:W-:Y:S02]  /*6200*/  LEA.HI.X R9, R5, c[0x0][0x1fc], R9, 0x1, P0 ;  /* 0x00007f0005097a11 */ /* 0x000fe400000f0c09 */
[----:B------:R-:W-:Y:S03]  /*6210*/  @!P1 IADD3 R2, P0, R25, R2, RZ ;  /* 0x0000000219029210 */ /* 0x000fe60007f1e0ff */
[----:B------:R1:W-:Y:S02]  /*6220*/  LDGSTS.E.BYPASS.LTC128B.128 [R223+0x3080], [R8.64], !P3 ;  /* 0x0308000008df7fae */ /* 0x0003e4000d901d48 */
[----:B------:R-:W-:Y:S01]  /*6230*/  @!P1 IMAD.X R0, R0, 0x1, R15, P0 ;  /* 0x0000000100009824 */ /* 0x000fe200000e060f */
[----:B------:R-:W-:Y:S05]  /*6240*/  @!P1 IADD3 R3, P0, R2, R22, RZ ;  /* 0x0000001602039210 */ /* 0x000fea0007f1e0ff */
[----:B------:R-:W-:Y:S01]  /*6250*/  @!P1 IMAD.X R4, R0, 0x1, R21, P0 ;  /* 0x0000000100049824 */ /* 0x000fe200000e0615 */
[C---:B------:R-:W-:Y:S04]  /*6260*/  @!P1 LEA R6, P0, R3.reuse, c[0x0][0x1f8], 0x1 ;  /* 0x00007e0003069a11 */ /* 0x040fe800078008ff */
[----:B------:R-:W-:Y:S02]  /*6270*/  @!P1 LEA.HI.X R7, R3, c[0x0][0x1fc], R4, 0x1, P0 ;  /* 0x00007f0003079a11 */ /* 0x000fe400000f0c04 */
[----:B------:R-:W-:Y:S03]  /*6280*/  @!P1 IADD3 R3, P0, R2, R14, RZ ;  /* 0x0000000e02039210 */ /* 0x000fe60007f1e0ff */
[----:B------:R1:W-:Y:S02]  /*6290*/  @!P1 LDGSTS.E.BYPASS.LTC128B.128 [R223+0x2080], [R6.64], !P5 ;  /* 0x0208000006df9fae */ /* 0x0003e4000e901d48 */
[----:B------:R-:W-:Y:S01]  /*62a0*/  @!P1 IMAD.X R5, R0, 0x1, R252, P0 ;  /* 0x0000000100059824 */ /* 0x000fe200000e06fc */
[C---:B------:R-:W-:Y:S04]  /*62b0*/  @!P1 LEA R4, P0, R3.reuse, c[0x0][0x1f8], 0x1 ;  /* 0x00007e0003049a11 */ /* 0x040fe800078008ff */
[----:B------:R-:W-:Y:S02]  /*62c0*/  @!P1 LEA.HI.X R5, R3, c[0x0][0x1fc], R5, 0x1, P0 ;  /* 0x00007f0003059a11 */ /* 0x000fe400000f0c05 */
[----:B------:R-:W-:Y:S03]  /*62d0*/  @!P1 IADD3 R3, P0, R2, R251, RZ ;  /* 0x000000fb02039210 */ /* 0x000fe60007f1e0ff */
[----:B------:R1:W-:Y:S02]  /*62e0*/  @!P1 LDGSTS.E.BYPASS.LTC128B.128 [R223+0x2c80], [R4.64], !P4 ;  /* 0x02c8000004df9fae */ /* 0x0003e4000e101d48 */
[----:B------:R-:W-:Y:S01]  /*62f0*/  @!P1 IMAD.X R0, R0, 0x1, R250, P0 ;  /* 0x0000000100009824 */ /* 0x000fe200000e06fa */
[C---:B------:R-:W-:Y:S04]  /*6300*/  @!P1 LEA R2, P0, R3.reuse, c[0x0][0x1f8], 0x1 ;  /* 0x00007e0003029a11 */ /* 0x040fe800078008ff */
[----:B------:R-:W-:Y:S05]  /*6310*/  @!P1 LEA.HI.X R3, R3, c[0x0][0x1fc], R0, 0x1, P0 ;  /* 0x00007f0003039a11 */ /* 0x000fea00000f0c00 */
[----:B------:R1:W-:Y:S04]  /*6320*/  @!P1 LDGSTS.E.BYPASS.LTC128B.128 [R223+0x3880], [R2.64], !P3 ;  /* 0x0388000002df9fae */ /* 0x0003e8000d901d48 */
.L_x_286:
[-C--:B-1-34-:R-:W-:Y:S01]  /*6330*/  HMMA.16816.F32.BF16 R4, R48, R16.reuse, RZ ;  /* 0x000000103004723c */ /* 0x09afe200000418ff */
[----:B------:R-:W-:Y:S02]  /*6340*/  LDSM.16.M88.4 R184, [R211+0x8080] ;  /* 0x00808000d3b8783b */ /* 0x000fe40000000200 */
[----:B------:R-:W-:Y:S05]  /*6350*/  ISETP.GT.AND P0, PT, R222, R224, PT ;  /* 0x000000e0de00720c */ /* 0x000fea0003f04270 */
[C---:B------:R-:W-:Y:S01]  /*6360*/  HMMA.16816.F32.BF16 R8, R44.reuse, R16, RZ ;  /* 0x000000102c08723c */ /* 0x040fe200000418ff */
[----:B------:R-:W0:Y:S07]  /*6370*/  LDGDEPBAR ;  /* 0x00000000000079af */ /* 0x000e2e0000000000 */
[-C--:B------:R-:W-:Y:S01]  /*6380*/  HMMA.16816.F32.BF16 R12, R44, R18.reuse, RZ ;  /* 0x000000122c0c723c */ /* 0x080fe200000418ff */
[----:B------:R-:W1:Y:S07]  /*6390*/  LDSM.16.M88.4 R188, [R208+0x4880] ;  /* 0x00488000d0bc783b */ /* 0x000e6e0000000200 */
[C---:B------:R-:W-:Y:S01]  /*63a0*/  HMMA.16816.F32.BF16 R16, R48.reuse, R18, RZ ;  /* 0x000000123010723c */ /* 0x040fe200000418ff */
[----:B------:R-:W2:Y:S07]  /*63b0*/  LDSM.16.M88.4 R192, [R211+0x9080] ;  /* 0x00908000d3c0783b */ /* 0x000eae0000000200 */
[-C--:B------:R-:W-:Y:S01]  /*63c0*/  HMMA.16816.F32.BF16 R20, R48, R32.reuse, RZ ;  /* 0x000000203014723c */ /* 0x080fe200000418ff */
[----:B------:R-:W3:Y:S07]  /*63d0*/  LDSM.16.M88.4 R196, [R208+0x4c80] ;  /* 0x004c8000d0c4783b */ /* 0x000eee0000000200 */
        /* <DEDUP_REMOVED lines=9> */
[----:B------:R-:W4:Y:S07]  /*6470*/  LDSM.16.M88.4 R160, [R208+0x5080] ;  /* 0x00508000d0a0783b */ /* 0x000f2e0000000200 */
[-C--:B------:R-:W-:Y:S08]  /*6480*/  HMMA.16816.F32.BF16 R4, R164, R168.reuse, R4 ;  /* 0x000000a8a404723c */ /* 0x080ff00000041804 */
        /* <DEDUP_REMOVED lines=14> */
[----:B------:R-:W3:Y:S08]  /*6570*/  LDSM.16.M88.4 R164, [R218] ;  /* 0x00000000daa4783b */ /* 0x000ef00000000200 */
[----:B------:R-:W4:Y:S01]  /*6580*/  LDSM.16.M88.4 R180, [R208+0x5480] ;  /* 0x00548000d0b4783b */ /* 0x000f220000000200 */
[-C--:B-1----:R-:W-:Y:S08]  /*6590*/  HMMA.16816.F32.BF16 R4, R184, R188.reuse, R4 ;  /* 0x000000bcb804723c */ /* 0x082ff00000041804 */
[C---:B--2---:R-:W-:Y:S08]  /*65a0*/  HMMA.16816.F32.BF16 R8, R192.reuse, R188, R8 ;  /* 0x000000bcc008723c */ /* 0x044ff00000041808 */
[-C--:B------:R-:W-:Y:S08]  /*65b0*/  HMMA.16816.F32.BF16 R12, R192, R190.reuse, R12 ;  /* 0x000000bec00c723c */ /* 0x080ff0000004180c */
[C---:B------:R-:W-:Y:S01]  /*65c0*/  HMMA.16816.F32.BF16 R16, R184.reuse, R190, R16 ;  /* 0x000000beb810723c */ /* 0x040fe20000041810 */
[----:B------:R-:W-:Y:S07]  /*65d0*/  LDSM.16.M88.4 R188, [R208+0x5c80] ;  /* 0x005c8000d0bc783b */ /* 0x000fee0000000200 */
[-C--:B---3--:R-:W-:Y:S08]  /*65e0*/  HMMA.16816.F32.BF16 R20, R184, R196.reuse, R20 ;  /* 0x000000c4b814723c */ /* 0x088ff00000041814 */
[C---:B------:R-:W-:Y:S08]  /*65f0*/  HMMA.16816.F32.BF16 R24, R192.reuse, R196, R24 ;  /* 0x000000c4c018723c */ /* 0x040ff00000041818 */
[-C--:B------:R-:W-:Y:S08]  /*6600*/  HMMA.16816.F32.BF16 R28, R192, R198.reuse, R28 ;  /* 0x000000c6c01c723c */ /* 0x080ff0000004181c */
[C---:B------:R-:W-:Y:S01]  /*6610*/  HMMA.16816.F32.BF16 R32, R184.reuse, R198, R32 ;  /* 0x000000c6b820723c */ /* 0x040fe20000041820 */
[----:B------:R-:W-:Y:S07]  /*6620*/  LDSM.16.M88.4 R196, [R216] ;  /* 0x00000000d8c4783b */ /* 0x000fee0000000200 */
[-C--:B----4-:R-:W-:Y:S08]  /*6630*/  HMMA.16816.F32.BF16 R36, R184, R160.reuse, R36 ;  /* 0x000000a0b824723c */ /* 0x090ff00000041824 */
[C---:B------:R-:W-:Y:S08]  /*6640*/  HMMA.16816.F32.BF16 R40, R192.reuse, R160, R40 ;  /* 0x000000a0c028723c */ /* 0x040ff00000041828 */
[-C--:B------:R-:W-:Y:S01]  /*6650*/  HMMA.16816.F32.BF16 R44, R192, R162.reuse, R44 ;  /* 0x000000a2c02c723c */ /* 0x080fe2000004182c */
[----:B------:R-:W-:Y:S07]  /*6660*/  LDSM.16.M88.4 R192, [R212+0xa080] ;  /* 0x00a08000d4c0783b */ /* 0x000fee0000000200 */
[----:B------:R-:W-:Y:S01]  /*6670*/  HMMA.16816.F32.BF16 R48, R184, R162, R48 ;  /* 0x000000a2b830723c */ /* 0x000fe20000041830 */
[----:B------:R-:W1:Y:S07]  /*6680*/  LDSM.16.M88.4 R160, [R211+0xb080] ;  /* 0x00b08000d3a0783b */ /* 0x000e6e0000000200 */
[-C--:B-----5:R-:W-:Y:S01]  /*6690*/  HMMA.16816.F32.BF16 R4, R168, R200.reuse, R4 ;  /* 0x000000c8a804723c */ /* 0x0a0fe20000041804 */
[----:B------:R-:W2:Y:S07]  /*66a0*/  LDSM.16.M88.4 R184, [R208+0x5880] ;  /* 0x00588000d0b8783b */ /* 0x000eae0000000200 */
[C---:B------:R-:W-:Y:S08]  /*66b0*/  HMMA.16816.F32.BF16 R8, R204.reuse, R200, R8 ;  /* 0x000000c8cc08723c */ /* 0x040ff00000041808 */
[-C--:B------:R-:W-:Y:S08]  /*66c0*/  HMMA.16816.F32.BF16 R12, R204, R202.reuse, R12 ;  /* 0x000000cacc0c723c */ /* 0x080ff0000004180c */
[C---:B------:R-:W-:Y:S08]  /*66d0*/  HMMA.16816.F32.BF16 R16, R168.reuse, R202, R16 ;  /* 0x000000caa810723c */ /* 0x040ff00000041810 */
[-C--:B------:R-:W-:Y:S08]  /*66e0*/  HMMA.16816.F32.BF16 R20, R168, R164.reuse, R20 ;  /* 0x000000a4a814723c */ /* 0x080ff00000041814 */
        /* <DEDUP_REMOVED lines=25> */
[----:B------:R-:W1:Y:S01]  /*6880*/  MUFU.TANH R162, R4 ;  /* 0x0000000400a27308 */ /* 0x000e620000002400 */
[----:B------:R-:W-:Y:S02]  /*6890*/  FMUL.FTZ R5, R5, c[0x0][0x320] ;  /* 0x0000c80005057a20 */ /* 0x000fe40000410000 */
[----:B------:R-:W-:Y:S02]  /*68a0*/  FMUL.FTZ R6, R6, c[0x0][0x320] ;  /* 0x0000c80006067a20 */ /* 0x000fe40000410000 */
[----:B------:R-:W-:Y:S04]  /*68b0*/  FMUL.FTZ R7, R7, c[0x0][0x320] ;  /* 0x0000c80007077a20 */ /* 0x000fe80000410000 */
[----:B------:R-:W-:Y:S01]  /*68c0*/  FMUL.FTZ R8, R8, c[0x0][0x320] ;  /* 0x0000c80008087a20 */ /* 0x000fe20000410000 */
[----:B------:R-:W2:Y:S01]  /*68d0*/  MUFU.TANH R161, R5 ;  /* 0x0000000500a17308 */ /* 0x000ea20000002400 */
[----:B------:R-:W-:Y:S02]  /*68e0*/  FMUL.FTZ R9, R9, c[0x0][0x320] ;  /* 0x0000c80009097a20 */ /* 0x000fe40000410000 */
[----:B------:R-:W-:Y:S02]  /*68f0*/  FMUL.FTZ R10, R10, c[0x0][0x320] ;  /* 0x0000c8000a0a7a20 */ /* 0x000fe40000410000 */
[----:B------:R-:W-:Y:S02]  /*6900*/  FMUL.FTZ R11, R11, c[0x0][0x320] ;  /* 0x0000c8000b0b7a20 */ /* 0x000fe40000410000 */
        /* <DEDUP_REMOVED lines=8> */
[----:B------:R4:W1:Y:S01]  /*6990*/  MUFU.TANH R169, R7 ;  /* 0x0000000700a97308 */ /* 0x0008620000002400 */
[----:B------:R-:W-:Y:S09]  /*69a0*/  FMUL.FTZ R18, R18, c[0x0][0x320] ;  /* 0x0000c80012127a20 */ /* 0x000ff20000410000 */
[----:B------:R-:W1:Y:S10]  /*69b0*/  MUFU.TANH R182, R8 ;  /* 0x0000000800b67308 */ /* 0x000e740000002400 */
[----:B------:R-:W1:Y:S01]  /*69c0*/  MUFU.TANH R176, R9 ;  /* 0x0000000900b07308 */ /* 0x000e620000002400 */
[----:B----4-:R-:W4:Y:S09]  /*69d0*/  LDSM.16.M88.4 R4, [R215] ;  /* 0x00000000d704783b */ /* 0x010f320000000200 */
[----:B------:R-:W1:Y:S10]  /*69e0*/  MUFU.TANH R186, R10 ;  /* 0x0000000a00ba7308 */ /* 0x000e740000002400 */
[----:B------:R5:W1:Y:S10]  /*69f0*/  MUFU.TANH R184, R11 ;  /* 0x0000000b00b87308 */ /* 0x000a740000002400 */
[----:B------:R-:W1:Y:S10]  /*6a00*/  MUFU.TANH R178, R14 ;  /* 0x0000000e00b27308 */ /* 0x000e740000002400 */
[----:B------:R-:W1:Y:S01]  /*6a10*/  MUFU.TANH R110, R16 ;  /* 0x00000010006e7308 */ /* 0x000e620000002400 */
[----:B-----5:R-:W5:Y:S01]  /*6a20*/  LDSM.16.M88.4 R8, [R214] ;  /* 0x00000000d608783b */ /* 0x020f620000000200 */
[----:B------:R-:W-:Y:S04]  /*6a30*/  DEPBAR.LE SB0, 0x0 ;  /* 0x000080000000791a */ /* 0x000fe80000000000 */
[-C--:B----4-:R-:W-:Y:S04]  /*6a40*/  HMMA.16816.F32.BF16 R20, R192, R4.reuse, R20 ;  /* 0x00000004c014723c */ /* 0x090fe80000041814 */
[----:B------:R4:W1:Y:S01]  /*6a50*/  MUFU.TANH R111, R19 ;  /* 0x00000013006f7308 */ /* 0x0008620000002400 */
[----:B------:R-:W-:Y:S03]  /*6a60*/  BAR.SYNC.DEFER_BLOCKING 0x0 ;  /* 0x0000000000007b1d */ /* 0x000fe60000010000 */
[C---:B------:R-:W-:Y:S06]  /*6a70*/  HMMA.16816.F32.BF16 R24, R164.reuse, R4, R24 ;  /* 0x00000004a418723c */ /* 0x040fec0000041818 */
[----:B------:R-:W1:Y:S02]  /*6a80*/  MUFU.TANH R174, R12 ;  /* 0x0000000c00ae7308 */ /* 0x000e640000002400 */
[-C--:B------:R-:W-:Y:S08]  /*6a90*/  HMMA.16816.F32.BF16 R28, R164, R6.reuse, R28 ;  /* 0x00000006a41c723c */ /* 0x080ff0000004181c */
[----:B------:R-:W1:Y:S01]  /*6aa0*/  MUFU.TANH R163, R13 ;  /* 0x0000000d00a37308 */ /* 0x000e620000002400 */
[C---:B------:R-:W-:Y:S04]  /*6ab0*/  HMMA.16816.F32.BF16 R32, R192.reuse, R6, R32 ;  /* 0x00000006c020723c */ /* 0x040fe80000041820 */
[----:B------:R-:W-:Y:S02]  /*6ac0*/  FMUL.FTZ R20, R20, c[0x0][0x320] ;  /* 0x0000c80014147a20 */ /* 0x000fe40000410000 */
[----:B------:R-:W-:Y:S03]  /*6ad0*/  FMUL.FTZ R21, R21, c[0x0][0x320] ;  /* 0x0000c80015157a20 */ /* 0x000fe60000410000 */
[----:B------:R-:W1:Y:S03]  /*6ae0*/  MUFU.TANH R177, R15 ;  /* 0x0000000f00b17308 */ /* 0x000e660000002400 */
        /* <DEDUP_REMOVED lines=11> */
[----:B------:R-:W-:Y:S02]  /*6ba0*/  FMUL.FTZ R29, R29, c[0x0][0x320] ;  /* 0x0000c8001d1d7a20 */ /* 0x000fe40000410000 */
[----:B------:R-:W-:Y:S02]  /*6bb0*/  FMUL.FTZ R30, R30, c[0x0][0x320] ;  /* 0x0000c8001e1e7a20 */ /* 0x000fe40000410000 */
[----:B------:R-:W-:Y:S01]  /*6bc0*/  FMUL.FTZ R31, R31, c[0x0][0x320] ;  /* 0x0000c8001f1f7a20 */ /* 0x000fe20000410000 */
[----:B------:R-:W-:Y:S01]  /*6bd0*/  HMMA.16816.F32.BF16 R48, R192, R10, R48 ;  /* 0x0000000ac030723c */ /* 0x000fe20000041830 */
[----:B------:R5:W1:Y:S03]  /*6be0*/  MUFU.TANH R106, R22 ;  /* 0x00000016006a7308 */ /* 0x000a660000002400 */
[----:B------:R-:W-:Y:S02]  /*6bf0*/  FMUL.FTZ R34, R34, c[0x0][0x320] ;  /* 0x0000c80022227a20 */ /* 0x000fe40000410000 */
[----:B------:R-:W-:Y:S02]  /*6c00*/  FMUL.FTZ R35, R35, c[0x0][0x320] ;  /* 0x0000c80023237a20 */ /* 0x000fe40000410000 */
[----:B----4-:R-:W-:Y:S03]  /*6c10*/  FMUL.FTZ R19, R37, c[0x0][0x320] ;  /* 0x0000c80025137a20 */ /* 0x010fe60000410000 */
[----:B------:R4:W1:Y:S01]  /*6c20*/  MUFU.TANH R168, R24 ;  /* 0x0000001800a87308 */ /* 0x0008620000002400 */
[----:B------:R-:W-:Y:S02]  /*6c30*/  FMUL.FTZ R38, R38, c[0x0][0x320] ;  /* 0x0000c80026267a20 */ /* 0x000fe40000410000 */
[----:B------:R-:W-:Y:S02]  /*6c40*/  FMUL.FTZ R42, R42, c[0x0][0x320] ;  /* 0x0000c8002a2a7a20 */ /* 0x000fe40000410000 */
[----:B------:R-:W-:Y:S02]  /*6c50*/  FMUL.FTZ R43, R43, c[0x0][0x320] ;  /* 0x0000c8002b2b7a20 */ /* 0x000fe40000410000 */
[----:B------:R-:W-:Y:S02]  /*6c60*/  FMUL.FTZ R44, R44, c[0x0][0x320] ;  /* 0x0000c8002c2c7a20 */ /* 0x000fe40000410000 */
[----:B------:R-:W-:Y:S01]  /*6c70*/  FMUL.FTZ R45, R45, c[0x0][0x320] ;  /* 0x0000c8002d2d7a20 */ /* 0x000fe20000410000 */
[----:B------:R1:W1:Y:S01]  /*6c80*/  MUFU.TANH R170, R25 ;  /* 0x0000001900aa7308 */ /* 0x0002620000002400 */
[----:B------:R-:W-:Y:S02]  /*6c90*/  FMUL.FTZ R46, R46, c[0x0][0x320] ;  /* 0x0000c8002e2e7a20 */ /* 0x000fe40000410000 */
[----:B------:R-:W-:Y:S02]  /*6ca0*/  FMUL.FTZ R16, R48, c[0x0][0x320] ;  /* 0x0000c80030107a20 */ /* 0x000fe40000410000 */
[----:B-----5:R-:W-:Y:S02]  /*6cb0*/  FMUL.FTZ R22, R36, c[0x0][0x320] ;  /* 0x0000c80024167a20 */ /* 0x020fe40000410000 */
[----:B------:R-:W-:Y:S02]  /*6cc0*/  FMUL.FTZ R14, R49, c[0x0][0x320] ;  /* 0x0000c800310e7a20 */ /* 0x000fe40000410000 */
[----:B------:R-:W-:Y:S01]  /*6cd0*/  FMUL.FTZ R21, R50, c[0x0][0x320] ;  /* 0x0000c80032157a20 */ /* 0x000fe20000410000 */
[----:B------:R5:W2:Y:S01]  /*6ce0*/  MUFU.TANH R171, R26 ;  /* 0x0000001a00ab7308 */ /* 0x000aa20000002400 */
[----:B------:R-:W-:Y:S02]  /*6cf0*/  FMUL.FTZ R20, R51, c[0x0][0x320] ;  /* 0x0000c80033147a20 */ /* 0x000fe40000410000 */
[----:B------:R-:W-:Y:S02]  /*6d00*/  FMUL.FTZ R23, R23, c[0x0][0x320] ;  /* 0x0000c80017177a20 */ /* 0x000fe40000410000 */
[----:B----4-:R-:W-:Y:S02]  /*6d10*/  FMUL.FTZ R24, R33, c[0x0][0x320] ;  /* 0x0000c80021187a20 */ /* 0x010fe40000410000 */
[----:B------:R-:W-:Y:S02]  /*6d20*/  FMUL.FTZ R40, R40, c[0x0][0x320] ;  /* 0x0000c80028287a20 */ /* 0x000fe40000410000 */
[----:B------:R-:W-:Y:S01]  /*6d30*/  FMUL.FTZ R41, R41, c[0x0][0x320] ;  /* 0x0000c80029297a20 */ /* 0x000fe20000410000 */
[----:B------:R4:W2:Y:S01]  /*6d40*/  MUFU.TANH R104, R17 ;  /* 0x0000001100687308 */ /* 0x0008a20000002400 */
[----:B------:R-:W-:Y:S02]  /*6d50*/  FMUL.FTZ R47, R47, c[0x0][0x320] ;  /* 0x0000c8002f2f7a20 */ /* 0x000fe40000410000 */
[----:B-1----:R-:W-:Y:S07]  /*6d60*/  FMUL.FTZ R25, R32, c[0x0][0x320] ;  /* 0x0000c80020197a20 */ /* 0x002fee0000410000 */
[----:B------:R4:W1:Y:S01]  /*6d70*/  MUFU.TANH R160, R18 ;  /* 0x0000001200a07308 */ /* 0x0008620000002400 */
[----:B-----5:R-:W-:Y:S09]  /*6d80*/  FMUL.FTZ R26, R39, c[0x0][0x320] ;  /* 0x0000c800271a7a20 */ /* 0x020ff20000410000 */
[----:B------:R4:W1:Y:S10]  /*6d90*/  MUFU.TANH R105, R23 ;  /* 0x0000001700697308 */ /* 0x0008740000002400 */
[----:B------:R4:W1:Y:S10]  /*6da0*/  MUFU.TANH R173, R27 ;  /* 0x0000001b00ad7308 */ /* 0x0008740000002400 */
        /* <DEDUP_REMOVED lines=13> */
[----:B------:R4:W1:Y:S10]  /*6e80*/  MUFU.TANH R27, R41 ;  /* 0x00000029001b7308 */ /* 0x0008740000002400 */
        /* <DEDUP_REMOVED lines=9> */
[----:B------:R-:W1:Y:S01]  /*6f20*/  MUFU.TANH R20, R20 ;  /* 0x0000001400147308 */ /* 0x000e620000002400 */
[----:B------:R-:W-:-:S05]  /*6f30*/  @!P0 BRA `(.L_x_287) ;  /* 0x0000035000008947 */ /* 0x000fca0003800000 */
[----:B--234-:R-:W-:Y:S01]  /*6f40*/  SHF.R.S32.HI R2, RZ, 0x1f, R226 ;  /* 0x0000001fff027819 */ /* 0x01cfe200000114e2 */
[----:B------:R-:W2:Y:S01]  /*6f50*/  LDL.64 R230, [R1+0x30] ;  /* 0x0000300001e67983 */ /* 0x000ea20000100a00 */
[----:B------:R-:W-:Y:S02]  /*6f60*/  IADD3 R0, R222, -0x1, RZ ;  /* 0xffffffffde007810 */ /* 0x000fe40007ffe0ff */
[----:B------:R-:W-:Y:S01]  /*6f70*/  LEA.HI R2, R2, R226, RZ, 0x2 ;  /* 0x000000e202027211 */ /* 0x000fe200078f10ff */
[----:B------:R-:W3:Y:S01]  /*6f80*/  LDL.64 R224, [R1+0x28] ;  /* 0x0000280001e07983 */ /* 0x000ee20000100a00 */
[----:B------:R-:W-:Y:S02]  /*6f90*/  SHF.R.S32.HI R5, RZ, 0x1f, R0 ;  /* 0x0000001fff057819 */ /* 0x000fe40000011400 */
[----:B------:R-:W-:Y:S01]  /*6fa0*/  SHF.R.S32.HI R2, RZ, 0x2, R2 ;  /* 0x00000002ff027819 */ /* 0x000fe20000011402 */
[----:B------:R-:W4:Y:S02]  /*6fb0*/  LDL.64 R232, [R1+0x50] ;  /* 0x0000500001e87983 */ /* 0x000f240000100a00 */
[----:B------:R-:W-:Y:S01]  /*6fc0*/  IMAD R5, R5, c[0x0][0x1e0], RZ ;  /* 0x0000780005057a24 */ /* 0x000fe200078e02ff */
[----:B------:R-:W-:Y:S01]  /*6fd0*/  IADD3 R4, -R2, 0x30, RZ ;  /* 0x0000003002047810 */ /* 0x000fe20007ffe1ff */
[----:B------:R-:W-:Y:S03]  /*6fe0*/  IMAD.WIDE.U32 R2, R0, c[0x0][0x1e0], RZ ;  /* 0x0000780000027a25 */ /* 0x000fe600078e00ff */
[----:B------:R-:W-:Y:S01]  /*6ff0*/  ISETP.GE.AND P1, PT, R4, 0x1, PT ;  /* 0x000000010400780c */ /* 0x000fe20003f26270 */
[----:B------:R-:W-:Y:S04]  /*7000*/  IMAD R0, R0, c[0x0][0x1e4], R5 ;  /* 0x0000790000007a24 */ /* 0x000fe800078e0205 */
[----:B------:R-:W-:Y:S02]  /*7010*/  IMAD.IADD R0, R3, 0x1, R0 ;  /* 0x0000000103007824 */ /* 0x000fe400078e0200 */
[----:B------:R-:W-:Y:S04]  /*7020*/  IMAD.WIDE.U32 R2, R2, 0x30, RZ ;  /* 0x0000003002027825 */ /* 0x000fe800078e00ff */
[----:B------:R-:W-:Y:S04]  /*7030*/  IMAD R0, R0, 0x30, RZ ;  /* 0x0000003000007824 */ /* 0x000fe800078e02ff */
[----:B------:R-:W-:Y:S01]  /*7040*/  IMAD.IADD R0, R3, 0x1, R0 ;  /* 0x0000000103007824 */ /* 0x000fe200078e0200 */
[-C--:B--2---:R-:W-:Y:S05]  /*7050*/  @P1 IADD3 R3, P0, R230, R2.reuse, RZ ;  /* 0x00000002e6031210 */ /* 0x084fea0007f1e0ff */
[C---:B---3--:R-:W-:Y:S01]  /*7060*/  @P1 IMAD.X R7, R0.reuse, 0x1, R225, P0 ;  /* 0x0000000100071824 */ /* 0x048fe200000e06e1 */
[-C--:B------:R-:W-:Y:S05]  /*7070*/  @P1 IADD3 R5, P0, R249, R2.reuse, RZ ;  /* 0x00000002f9051210 */ /* 0x080fea0007f1e0ff */
[C---:B------:R-:W-:Y:S01]  /*7080*/  @P1 IMAD.X R8, R0.reuse, 0x1, R248, P0 ;  /* 0x0000000100081824 */ /* 0x040fe200000e06f8 */
[-C--:B------:R-:W-:Y:S05]  /*7090*/  @P1 IADD3 R6, P0, R247, R2.reuse, RZ ;  /* 0x00000002f7061210 */ /* 0x080fea0007f1e0ff */
[----:B------:R-:W-:Y:S01]  /*70a0*/  @P1 IMAD.X R9, R0, 0x1, R246, P0 ;  /* 0x0000000100091824 */ /* 0x000fe200000e06f6 */
[C---:B------:R-:W-:Y:S04]  /*70b0*/  @P1 LEA R12, P0, R3.reuse, c[0x0][0x1c8], 0x1 ;  /* 0x00007200030c1a11 */ /* 0x040fe800078008ff */
[----:B------:R-:W-:Y:S02]  /*70c0*/  @P1 LEA.HI.X R13, R3, c[0x0][0x1cc], R7, 0x1, P0 ;  /* 0x00007300030d1a11 */ /* 0x000fe400000f0c07 */
[C---:B------:R-:W-:Y:S03]  /*70d0*/  @P1 LEA R10, P0, R5.reuse, c[0x0][0x1c8], 0x1 ;  /* 0x00007200050a1a11 */ /* 0x040fe600078008ff */
[----:B------:R-:W-:Y:S01]  /*70e0*/  @!PT LDS RZ, [RZ] ;  /* 0x00000000fffff984 */ /* 0x000fe20000000800 */
[----:B------:R-:W-:Y:S01]  /*70f0*/  @!PT LDS RZ, [RZ] ;  /* 0x00000000fffff984 */ /* 0x000fe20000000800 */
[----:B------:R-:W-:Y:S01]  /*7100*/  @!PT LDS RZ, [RZ] ;  /* 0x00000000fffff984 */ /* 0x000fe20000000800 */
[----:B------:R2:W-:Y:S01]  /*7110*/  @P1 LDGSTS.E.BYPASS.LTC128B.128 [R223+0x3c80], [R12.64], !P5 ;  /* 0x03c800000cdf1fae */ /* 0x0005e2000e901d48 */
[----:B------:R-:W-:Y:S02]  /*7120*/  @P1 LEA.HI.X R11, R5, c[0x0][0x1cc], R8, 0x1, P0 ;  /* 0x00007300050b1a11 */ /* 0x000fe400000f0c08 */
[C---:B------:R-:W-:Y:S03]  /*7130*/  @P1 LEA R8, P0, R6.reuse, c[0x0][0x1c8], 0x1 ;  /* 0x0000720006081a11 */ /* 0x040fe600078008ff */
[----:B------:R2:W-:Y:S01]  /*7140*/  @P1 LDGSTS.E.BYPASS.LTC128B.128 [R223+0x4880], [R10.64], !P4 ;  /* 0x048800000adf1fae */ /* 0x0005e2000e101d48 */
[----:B------:R-:W-:Y:S02]  /*7150*/  @P1 LEA.HI.X R9, R6, c[0x0][0x1cc], R9, 0x1, P0 ;  /* 0x0000730006091a11 */ /* 0x000fe400000f0c09 */
[----:B------:R-:W-:Y:S03]  /*7160*/  ISETP.GE.AND P0, PT, R4, 0x21, PT ;  /* 0x000000210400780c */ /* 0x000fe60003f06270 */
[----:B------:R2:W-:Y:S10]  /*7170*/  @P1 LDGSTS.E.BYPASS.LTC128B.128 [R223+0x5480], [R8.64], !P3 ;  /* 0x0548000008df1fae */ /* 0x0005f4000d901d48 */
[----:B----4-:R-:W-:Y:S05]  /*7180*/  @P0 IADD3 R2, P2, R232, R2, RZ ;  /* 0x00000002e8020210 */ /* 0x010fea0007f5e0ff */
[----:B------:R-:W-:Y:S01]  /*7190*/  @P0 IMAD.X R0, R233, 0x1, R0, P2 ;  /* 0x00000001e9000824 */ /* 0x000fe200010e0600 */
[----:B------:R-:W-:Y:S05]  /*71a0*/  @P0 IADD3 R3, P2, R2, R230, RZ ;  /* 0x000000e602030210 */ /* 0x000fea0007f5e0ff */
[----:B------:R-:W-:Y:S01]  /*71b0*/  @P0 IMAD.X R4, R0, 0x1, R225, P2 ;  /* 0x0000000100040824 */ /* 0x000fe200010e06e1 */
[C---:B------:R-:W-:Y:S04]  /*71c0*/  @P0 LEA R6, P2, R3.reuse, c[0x0][0x1c8], 0x1 ;  /* 0x0000720003060a11 */ /* 0x040fe800078408ff */
[----:B------:R-:W-:Y:S02]  /*71d0*/  @P0 LEA.HI.X R7, R3, c[0x0][0x1cc], R4, 0x1, P2 ;  /* 0x0000730003070a11 */ /* 0x000fe400010f0c04 */
[----:B------:R-:W-:Y:S03]  /*71e0*/  @P0 IADD3 R3, P2, R2, R249, RZ ;  /* 0x000000f902030210 */ /* 0x000fe60007f5e0ff */
        /* <DEDUP_REMOVED lines=10> */
.L_x_287:
[----:B--234-:R-:W2:Y:S01]  /*7290*/  LDL R2, [R1+0x4c] ;  /* 0x00004c0001027983 */ /* 0x01cea20000100800 */
[----:B------:R-:W-:Y:S02]  /*72a0*/  IMAD.MOV.U32 R0, RZ, RZ, c[0x0][0x2c4] ;  /* 0x0000b100ff007624 */ /* 0x000fe400078e00ff */
[----:B------:R-:W-:Y:S01]  /*72b0*/  IMAD.MOV.U32 R33, RZ, RZ, c[0x0][0x32c] ;  /* 0x0000cb00ff217624 */ /* 0x000fe200078e00ff */
[----:B------:R-:W3:Y:S02]  /*72c0*/  LDL R32, [R1+0x4] ;  /* 0x0000040001207983 */ /* 0x000ee40000100800 */
[----:B------:R-:W-:Y:S02]  /*72d0*/  ISETP.NE.AND P0, PT, R0, 0x1, PT ;  /* 0x000000010000780c */ /* 0x000fe40003f05270 */
[----:B------:R-:W0:Y:S11]  /*72e0*/  LDGDEPBAR ;  /* 0x00000000000079af */ /* 0x000e360000000000 */
[----:B--2---:R-:W-:Y:S04]  /*72f0*/  @P0 IMAD.HI.U32 R0, R2, c[0x0][0x2c8], RZ ;  /* 0x0000b20002000a27 */ /* 0x004fe800078e00ff */
[----:B------:R-:W-:Y:S01]  /*7300*/  IMAD.MOV.U32 R5, RZ, RZ, R2 ;  /* 0x000000ffff057224 */ /* 0x000fe200078e0002 */
[----:B------:R-:W-:Y:S01]  /*7310*/  @P0 SHF.R.U32.HI R5, RZ, c[0x0][0x2cc], R0 ;  /* 0x0000b300ff050a19 */ /* 0x000fe20000011600 */
[----:B------:R-:W-:Y:S01]  /*7320*/  IMAD R0, R222, -0x30, RZ ;  /* 0xffffffd0de007824 */ /* 0x000fe200078e02ff */
[----:B------:R-:W-:Y:S03]  /*7330*/  ISETP.GE.AND P0, PT, R33, 0x1, PT ;  /* 0x000000012100780c */ /* 0x000fe60003f06270 */
[----:B------:R-:W2:Y:S01]  /*7340*/  SHFL.IDX PT, R4, R5, RZ, 0x1c1f ;  /* 0x001c1fff05047589 */ /* 0x000ea200000e0000 */
[----:B---3--:R-:W-:Y:S04]  /*7350*/  IADD3 R7, -R32, 0x1, R0 ;  /* 0x0000000120077810 */ /* 0x008fe80007ffe100 */
[----:B------:R-:W-:Y:S04]  /*7360*/  IADD3 R7, -R229, R7, R227 ;  /* 0x00000007e5077210 */ /* 0x000fe80007ffe1e3 */
[C---:B------:R-:W-:Y:S02]  /*7370*/  IADD3 R6, R7.reuse, c[0x0][0x328], RZ ;  /* 0x0000ca0007067a10 */ /* 0x040fe40007ffe0ff */
[----:B------:R-:W-:Y:S03]  /*7380*/  IADD3 R7, R7, UR6, RZ ;  /* 0x0000000607077c10 */ /* 0x000fe6000fffe0ff */
[----:B--2---:R-:W-:Y:S02]  /*7390*/  IMAD.IADD R3, R6, 0x1, R4 ;  /* 0x0000000106037824 */ /* 0x004fe400078e0204 */
[----:B------:R-:W-:Y:S01]  /*73a0*/  IMAD.IADD R2, R4, 0x1, R7 ;  /* 0x0000000104027824 */ /* 0x000fe200078e0207 */
[----:B------:R-:W-:-:S05]  /*73b0*/  @!P0 BRA `(.L_x_288) ;  /* 0x0000018000008947 */ /* 0x000fca0003800000 */
[----:B------:R-:W-:Y:S01]  /*73c0*/  IADD3 R4, -R229, R227, R4 ;  /* 0x000000e3e5047210 */ /* 0x000fe20007ffe104 */
[----:B------:R-:W-:Y:S03]  /*73d0*/  BSSY B0, `(.L_x_289) ;  /* 0x0000011000007945 */ /* 0x000fe60003800000 */
        /* <DEDUP_REMOVED lines=11> */
.L_x_290:
[----:B------:R-:W-:Y:S04]  /*7490*/  MOV R8, c[0x0][0x32c] ;  /* 0x0000cb0000087a02 */ /* 0x000fe80000000f00 */
[----:B------:R-:W-:Y:S11]  /*74a0*/  ISETP.NE.AND P0, PT, R8, 0x1, PT ;  /* 0x000000010800780c */ /* 0x000ff60003f05270 */
[----:B------:R-:W-:Y:S02]  /*74b0*/  @!UPT UIADD3 URZ, URZ, URZ, URZ ;  /* 0x0000003f3f3ff290 */ /* 0x000fe4000fffe03f */
[----:B------:R-:W-:Y:S05]  /*74c0*/  @P0 IMAD.HI.U32 R8, R4, c[0x0][0x330], RZ ;  /* 0x0000cc0004080a27 */ /* 0x000fea00078e00ff */
[----:B------:R-:W-:Y:S02]  /*74d0*/  @P0 SHF.R.U32.HI R4, RZ, c[0x0][0x334], R8 ;  /* 0x0000cd00ff040a19 */ /* 0x000fe40000011608 */
.L_x_291:
[----:B------:R-:W-:Y:S05]  /*74e0*/  BSYNC B0 ;  /* 0x0000000000007941 */ /* 0x000fea0003800000 */
.L_x_289:
[----:B------:R-:W-:Y:S04]  /*74f0*/  IMAD.IADD R8, R0, 0x1, -R32 ;  /* 0x0000000100087824 */ /* 0x000fe800078e0a20 */
[----:B------:R-:W-:Y:S05]  /*7500*/  IMAD R4, R4, c[0x0][0x32c], R8 ;  /* 0x0000cb0004047a24 */ /* 0x000fea00078e0208 */
[----:B------:R-:W-:Y:S02]  /*7510*/  IADD3 R8, R4, c[0x0][0x32c], RZ ;  /* 0x0000cb0004087a10 */ /* 0x000fe40007ffe0ff */
[----:B------:R-:W-:Y:S02]  /*7520*/  IMNMX R2, R2, R4, !PT ;  /* 0x0000000402027217 */ /* 0x000fe40007800200 */
[----:B------:R-:W-:Y:S02]  /*7530*/  IMNMX R3, R3, R8, PT ;  /* 0x0000000803037217 */ /* 0x000fe40003800200 */
.L_x_288:
[C---:B------:R-:W-:Y:S01]  /*7540*/  ISETP.GE.AND P0, PT, R0.reuse, 0x1, PT ;  /* 0x000000010000780c */ /* 0x040fe20003f06270 */
[----:B------:R-:W2:Y:S01]  /*7550*/  SHFL.IDX PT, R4, R5, 0x1, 0x1c1f ;  /* 0x003c1f0005047f89 */ /* 0x000ea200000e0000 */
[----:B------:R-:W-:Y:S02]  /*7560*/  ISETP.GE.AND P1, PT, R0, 0x2, PT ;  /* 0x000000020000780c */ /* 0x000fe40003f26270 */
[----:B------:R-:W-:Y:S02]  /*7570*/  P2R R13, PR, RZ, 0x1 ;  /* 0x00000001ff0d7803 */ /* 0x000fe40000000000 */
[----:B------:R-:W-:Y:S02]  /*7580*/  ISETP.GT.AND P0, PT, R2, RZ, !P0 ;  /* 0x000000ff0200720c */ /* 0x000fe40004704270 */
[----:B------:R-:W-:Y:S02]  /*7590*/  P2R R12, PR, RZ, 0x2 ;  /* 0x00000002ff0c7803 */ /* 0x000fe40000000000 */
[C---:B------:R-:W-:Y:S02]  /*75a0*/  ISETP.LT.OR P0, PT, R3.reuse, 0x1, P0 ;  /* 0x000000010300780c */ /* 0x040fe40000701670 */
[----:B------:R-:W-:Y:S02]  /*75b0*/  ISETP.GE.AND P6, PT, R0, 0x12, PT ;  /* 0x000000120000780c */ /* 0x000fe40003fc6270 */
[----:B------:R-:W-:Y:S02]  /*75c0*/  FSEL R15, R162, -INF , !P0 ;  /* 0xff800000a20f7808 */ /* 0x000fe40004000000 */
[----:B------:R-:W-:Y:S02]  /*75d0*/  ISETP.GT.AND P0, PT, R2, 0x1, !P1 ;  /* 0x000000010200780c */ /* 0x000fe40004f04270 */
[----:B------:R-:W-:Y:S02]  /*75e0*/  ISETP.GE.AND P1, PT, R0, 0x9, PT ;  /* 0x000000090000780c */ /* 0x000fe40003f26270 */
[----:B------:R-:W-:Y:S02]  /*75f0*/  ISETP.LT.OR P0, PT, R3, 0x2, P0 ;  /* 0x000000020300780c */ /* 0x000fe40000701670 */
[----:B------:R-:W-:Y:S02]  /*7600*/  P2R R11, PR, RZ, 0x2 ;  /* 0x00000002ff0b7803 */ /* 0x000fe40000000000 */
[----:B------:R-:W-:Y:S02]  /*7610*/  FSEL R17, R161, -INF , !P0 ;  /* 0xff800000a1117808 */ /* 0x000fe40004000000 */
[----:B------:R-:W-:Y:S02]  /*7620*/  ISETP.GT.AND P0, PT, R2, 0x8, !P1 ;  /* 0x000000080200780c */ /* 0x000fe40004f04270 */
[----:B------:R-:W-:Y:S02]  /*7630*/  ISETP.GE.AND P1, PT, R0, 0xa, PT ;  /* 0x0000000a0000780c */ /* 0x000fe40003f26270 */
[C---:B------:R-:W-:Y:S02]  /*7640*/  ISETP.LT.OR P0, PT, R3.reuse, 0x9, P0 ;  /* 0x000000090300780c */ /* 0x040fe40000701670 */
[----:B------:R-:W-:Y:S02]  /*7650*/  P2R R10, PR, RZ, 0x2 ;  /* 0x00000002ff0a7803 */ /* 0x000fe40000000000 */
[----:B------:R-:W-:Y:S02]  /*7660*/  FSEL R18, R110, -INF , !P0 ;  /* 0xff8000006e127808 */ /* 0x000fe40004000000 */
[----:B------:R-:W-:Y:S02]  /*7670*/  ISETP.GT.AND P0, PT, R2, 0x9, !P1 ;  /* 0x000000090200780c */ /* 0x000fe40004f04270 */
[C---:B------:R-:W-:Y:S02]  /*7680*/  ISETP.GE.AND P1, PT, R0.reuse, 0x11, PT ;  /* 0x000000110000780c */ /* 0x040fe40003f26270 */
[C---:B------:R-:W-:Y:S02]  /*7690*/  ISETP.LT.OR P0, PT, R3.reuse, 0xa, P0 ;  /* 0x0000000a0300780c */ /* 0x040fe40000701670 */
[----:B------:R-:W-:Y:S02]  /*76a0*/  ISETP.GE.AND P5, PT, R0, 0x19, PT ;  /* 0x000000190000780c */ /* 0x000fe40003fa6270 */
[----:B------:R-:W-:Y:S02]  /*76b0*/  FSEL R23, R104, -INF , !P0 ;  /* 0xff80000068177808 */ /* 0x000fe40004000000 */
[----:B------:R-:W-:Y:S02]  /*76c0*/  ISETP.GT.AND P0, PT, R2, 0x10, !P1 ;  /* 0x000000100200780c */ /* 0x000fe40004f04270 */
[C---:B------:R-:W-:Y:S02]  /*76d0*/  ISETP.GE.AND P4, PT, R0.reuse, 0x1a, PT ;  /* 0x0000001a0000780c */ /* 0x040fe40003f86270 */
[----:B------:R-:W-:Y:S02]  /*76e0*/  ISETP.LT.OR P0, PT, R3, 0x11, P0 ;  /* 0x000000110300780c */ /* 0x000fe40000701670 */
[----:B------:R-:W-:Y:S02]  /*76f0*/  ISETP.GE.AND P3, PT, R0, 0x21, PT ;  /* 0x000000210000780c */ /* 0x000fe40003f66270 */
[----:B------:R-:W-:Y:S02]  /*7700*/  FSEL R40, R101, -INF , !P0 ;  /* 0xff80000065287808 */ /* 0x000fe40004000000 */
[----:B------:R-:W-:Y:S02]  /*7710*/  ISETP.GT.AND P0, PT, R2, 0x11, !P6 ;  /* 0x000000110200780c */ /* 0x000fe40007704270 */
[----:B------:R-:W-:Y:S02]  /*7720*/  ISETP.GE.AND P2, PT, R0, 0x22, PT ;  /* 0x000000220000780c */ /* 0x000fe40003f46270 */
[C---:B------:R-:W-:Y:S02]  /*7730*/  ISETP.LT.OR P0, PT, R3.reuse, 0x12, P0 ;  /* 0x000000120300780c */ /* 0x040fe40000701670 */
[----:B------:R-:W-:Y:S02]  /*7740*/  P2R R9, PR, RZ, 0x2 ;  /* 0x00000002ff097803 */ /* 0x000fe40000000000 */
[----:B------:R-:W-:Y:S02]  /*7750*/  FSEL R41, R100, -INF , !P0 ;  /* 0xff80000064297808 */ /* 0x000fe40004000000 */
[----:B------:R-:W-:Y:S02]  /*7760*/  ISETP.GT.AND P0, PT, R2, 0x18, !P5 ;  /* 0x000000180200780c */ /* 0x000fe40006f04270 */
[----:B------:R-:W-:Y:S02]  /*7770*/  ISETP.GE.AND P1, PT, R0, 0x29, PT ;  /* 0x000000290000780c */ /* 0x000fe40003f26270 */
[----:B------:R-:W-:Y:S04]  /*7780*/  ISETP.LT.OR P0, PT, R3, 0x19, P0 ;  /* 0x000000190300780c */ /* 0x000fe80000701670 */
[----:B-1----:R-:W-:Y:S02]  /*7790*/  FSEL R165, R25, -INF , !P0 ;  /* 0xff80000019a57808 */ /* 0x002fe40004000000 */
[----:B------:R-:W-:Y:S04]  /*77a0*/  ISETP.GT.AND P0, PT, R2, 0x19, !P4 ;  /* 0x000000190200780c */ /* 0x000fe80006704270 */
[C---:B------:R-:W-:Y:S04]  /*77b0*/  ISETP.LT.OR P0, PT, R3.reuse, 0x1a, P0 ;  /* 0x0000001a0300780c */ /* 0x040fe80000701670 */
[----:B------:R-:W-:Y:S02]  /*77c0*/  FSEL R166, R24, -INF , !P0 ;  /* 0xff80000018a67808 */ /* 0x000fe40004000000 */
[----:B------:R-:W-:Y:S04]  /*77d0*/  ISETP.GT.AND P0, PT, R2, 0x20, !P3 ;  /* 0x000000200200780c */ /* 0x000fe80005f04270 */
[C---:B------:R-:W-:Y:S04]  /*77e0*/  ISETP.LT.OR P0, PT, R3.reuse, 0x21, P0 ;  /* 0x000000210300780c */ /* 0x040fe80000701670 */
[----:B------:R-:W-:Y:S02]  /*77f0*/  FSEL R181, R22, -INF , !P0 ;  /* 0xff80000016b57808 */ /* 0x000fe40004000000 */
[C---:B------:R-:W-:Y:S04]  /*7800*/  ISETP.GT.AND P0, PT, R2.reuse, 0x21, !P2 ;  /* 0x000000210200780c */ /* 0x040fe80005704270 */
[----:B------:R-:W-:Y:S04]  /*7810*/  ISETP.LT.OR P0, PT, R3, 0x22, P0 ;  /* 0x000000220300780c */ /* 0x000fe80000701670 */
[----:B------:R-:W-:Y:S02]  /*7820*/  FSEL R183, R19, -INF , !P0 ;  /* 0xff80000013b77808 */ /* 0x000fe40004000000 */
[----:B------:R-:W-:Y:S04]  /*7830*/  ISETP.GT.AND P0, PT, R2, 0x28, !P1 ;  /* 0x000000280200780c */ /* 0x000fe80004f04270 */
[----:B------:R-:W-:Y:S04]  /*7840*/  ISETP.LT.OR P0, PT, R3, 0x29, P0 ;  /* 0x000000290300780c */ /* 0x000fe80000701670 */
[----:B------:R-:W-:Y:S02]  /*7850*/  FSEL R192, R16, -INF , !P0 ;  /* 0xff80000010c07808 */ /* 0x000fe40004000000 */
[----:B------:R-:W-:Y:S04]  /*7860*/  ISETP.GE.AND P0, PT, R0, 0x2a, PT ;  /* 0x0000002a0000780c */ /* 0x000fe80003f06270 */
[----:B------:R-:W-:Y:S02]  /*7870*/  P2R R8, PR, RZ, 0x1 ;  /* 0x00000001ff087803 */ /* 0x000fe40000000000 */
[----:B------:R-:W-:Y:S01]  /*7880*/  ISETP.GT.AND P0, PT, R2, 0x29, !P0 ;  /* 0x000000290200780c */ /* 0x000fe20004704270 */
[--C-:B--2---:R-:W-:Y:S03]  /*7890*/  IMAD.IADD R2, R7, 0x1, R4.reuse ;  /* 0x0000000107027824 */ /* 0x104fe600078e0204 */
[----:B------:R-:W-:Y:S01]  /*78a0*/  ISETP.LT.OR P0, PT, R3, 0x2a, P0 ;  /* 0x0000002a0300780c */ /* 0x000fe20000701670 */
[----:B------:R-:W-:Y:S03]  /*78b0*/  IMAD.IADD R3, R6, 0x1, R4 ;  /* 0x0000000106037824 */ /* 0x000fe600078e0204 */
[----:B------:R-:W-:Y:S02]  /*78c0*/  FSEL R193, R14, -INF , !P0 ;  /* 0xff8000000ec17808 */ /* 0x000fe40004000000 */
[----:B------:R-:W-:Y:S11]  /*78d0*/  ISETP.GE.AND P0, PT, R33, 0x1, PT ;  /* 0x000000012100780c */ /* 0x000ff60003f06270 */
[----:B------:R-:W-:Y:S02]  /*78e0*/  @!UPT UIADD3 URZ, URZ, URZ, URZ ;  /* 0x0000003f3f3ff290 */ /* 0x000fe4000fffe03f */
        /* <DEDUP_REMOVED lines=14> */
.L_x_294:
[----:B------:R-:W-:Y:S04]  /*79d0*/  MOV R14, c[0x0][0x32c] ;  /* 0x0000cb00000e7a02 */ /* 0x000fe80000000f00 */
[----:B------:R-:W-:Y:S11]  /*79e0*/  ISETP.NE.AND P0, PT, R14, 0x1, PT ;  /* 0x000000010e00780c */ /* 0x000ff60003f05270 */
[----:B------:R-:W-:Y:S02]  /*79f0*/  @!UPT UIADD3 URZ, URZ, URZ, URZ ;  /* 0x0000003f3f3ff290 */ /* 0x000fe4000fffe03f */
[----:B------:R-:W-:Y:S05]  /*7a00*/  @P0 IMAD.HI.U32 R14, R4, c[0x0][0x330], RZ ;  /* 0x0000cc00040e0a27 */ /* 0x000fea00078e00ff */
[----:B------:R-:W-:Y:S02]  /*7a10*/  @P0 SHF.R.U32.HI R4, RZ, c[0x0][0x334], R14 ;  /* 0x0000cd00ff040a19 */ /* 0x000fe4000001160e */
.L_x_295:
[----:B------:R-:W-:Y:S05]  /*7a20*/  BSYNC B0 ;  /* 0x0000000000007941 */ /* 0x000fea0003800000 */
.L_x_293:
[----:B------:R-:W-:Y:S04]  /*7a30*/  IMAD.IADD R14, R0, 0x1, -R32 ;  /* 0x00000001000e7824 */ /* 0x000fe800078e0a20 */
[----:B------:R-:W-:Y:S05]  /*7a40*/  IMAD R4, R4, c[0x0][0x32c], R14 ;  /* 0x0000cb0004047a24 */ /* 0x000fea00078e020e */
[----:B------:R-:W-:Y:S02]  /*7a50*/  IADD3 R14, R4, c[0x0][0x32c], RZ ;  /* 0x0000cb00040e7a10 */ /* 0x000fe40007ffe0ff */
[----:B------:R-:W-:Y:S02]  /*7a60*/  IMNMX R2, R2, R4, !PT ;  /* 0x0000000402027217 */ /* 0x000fe40007800200 */
[----:B------:R-:W-:Y:S02]  /*7a70*/  IMNMX R3, R3, R14, PT ;  /* 0x0000000e03037217 */ /* 0x000fe40003800200 */
.L_x_292:
[----:B------:R-:W-:Y:S01]  /*7a80*/  ISETP.NE.AND P0, PT, R12, RZ, PT ;  /* 0x000000ff0c00720c */ /* 0x000fe20003f05270 */
[----:B------:R-:W1:Y:S03]  /*7a90*/  SHFL.IDX PT, R4, R5, 0x2, 0x1c1f ;  /* 0x005c1f0005047f89 */ /* 0x000e6600000e0000 */
[C---:B------:R-:W-:Y:S04]  /*7aa0*/  ISETP.GT.AND P0, PT, R2.reuse, 0x1, !P0 ;  /* 0x000000010200780c */ /* 0x040fe80004704270 */
[----:B------:R-:W-:Y:S04]  /*7ab0*/  ISETP.LT.OR P0, PT, R3, 0x2, P0 ;  /* 0x000000020300780c */ /* 0x000fe80000701670 */
[----:B------:R-:W-:Y:S02]  /*7ac0*/  FSEL R19, R169, -INF , !P0 ;  /* 0xff800000a9137808 */ /* 0x000fe40004000000 */
[----:B------:R-:W-:Y:S04]  /*7ad0*/  ISETP.NE.AND P0, PT, R11, RZ, PT ;  /* 0x000000ff0b00720c */ /* 0x000fe80003f05270 */
[----:B------:R-:W-:Y:S04]  /*7ae0*/  ISETP.GT.AND P0, PT, R2, 0x8, !P0 ;  /* 0x000000080200780c */ /* 0x000fe80004704270 */
[C---:B------:R-:W-:Y:S04]  /*7af0*/  ISETP.LT.OR P0, PT, R3.reuse, 0x9, P0 ;  /* 0x000000090300780c */ /* 0x040fe80000701670 */
[----:B------:R-:W-:Y:S02]  /*7b00*/  FSEL R22, R160, -INF , !P0 ;  /* 0xff800000a0167808 */ /* 0x000fe40004000000 */
[----:B------:R-:W-:Y:S04]  /*7b10*/  ISETP.NE.AND P0, PT, R10, RZ, PT ;  /* 0x000000ff0a00720c */ /* 0x000fe80003f05270 */
[C---:B------:R-:W-:Y:S04]  /*7b20*/  ISETP.GT.AND P0, PT, R2.reuse, 0x9, !P0 ;  /* 0x000000090200780c */ /* 0x040fe80004704270 */
[----:B------:R-:W-:Y:S04]  /*7b30*/  ISETP.LT.OR P0, PT, R3, 0xa, P0 ;  /* 0x0000000a0300780c */ /* 0x000fe80000701670 */
[----:B------:R-:W-:Y:S02]  /*7b40*/  FSEL R25, R111, -INF , !P0 ;  /* 0xff8000006f197808 */ /* 0x000fe40004000000 */
[----:B------:R-:W-:Y:S04]  /*7b50*/  ISETP.NE.AND P0, PT, R9, RZ, PT ;  /* 0x000000ff0900720c */ /* 0x000fe80003f05270 */
[----:B------:R-:W-:Y:S04]  /*7b60*/  ISETP.GT.AND P0, PT, R2, 0x10, !P0 ;  /* 0x000000100200780c */ /* 0x000fe80004704270 */
[C---:B------:R-:W-:Y:S04]  /*7b70*/  ISETP.LT.OR P0, PT, R3.reuse, 0x11, P0 ;  /* 0x000000110300780c */ /* 0x040fe80000701670 */
[----:B------:R-:W-:Y:S02]  /*7b80*/  FSEL R47, R106, -INF , !P0 ;  /* 0xff8000006a2f7808 */ /* 0x000fe40004000000 */
[C---:B------:R-:W-:Y:S04]  /*7b90*/  ISETP.GT.AND P0, PT, R2.reuse, 0x11, !P6 ;  /* 0x000000110200780c */ /* 0x040fe80007704270 */
[----:B------:R-:W-:Y:S04]  /*7ba0*/  ISETP.LT.OR P0, PT, R3, 0x12, P0 ;  /* 0x000000120300780c */ /* 0x000fe80000701670 */
        /* <DEDUP_REMOVED lines=16> */
[----:B------:R-:W-:Y:S04]  /*7cb0*/  ISETP.NE.AND P0, PT, R13, RZ, PT ;  /* 0x000000ff0d00720c */ /* 0x000fe80003f05270 */
[----:B------:R-:W-:Y:S04]  /*7cc0*/  ISETP.GT.AND P0, PT, R2, RZ, !P0 ;  /* 0x000000ff0200720c */ /* 0x000fe80004704270 */
[----:B------:R-:W-:Y:S04]  /*7cd0*/  ISETP.LT.OR P0, PT, R3, 0x1, P0 ;  /* 0x000000010300780c */ /* 0x000fe80000701670 */
[----:B------:R-:W-:Y:S02]  /*7ce0*/  FSEL R16, R175, -INF , !P0 ;  /* 0xff800000af107808 */ /* 0x000fe40004000000 */
[----:B------:R-:W-:Y:S04]  /*7cf0*/  ISETP.NE.AND P0, PT, R8, RZ, PT ;  /* 0x000000ff0800720c */ /* 0x000fe80003f05270 */
[----:B------:R-:W-:Y:S01]  /*7d00*/  ISETP.GT.AND P0, PT, R2, 0x29, !P0 ;  /* 0x000000290200780c */ /* 0x000fe20004704270 */
[--C-:B-1----:R-:W-:Y:S03]  /*7d10*/  IMAD.IADD R2, R7, 0x1, R4.reuse ;  /* 0x0000000107027824 */ /* 0x102fe600078e0204 */
        /* <DEDUP_REMOVED lines=19> */
.L_x_298:
[----:B------:R-:W-:Y:S04]  /*7e50*/  MOV R14, c[0x0][0x32c] ;  /* 0x0000cb00000e7a02 */ /* 0x000fe80000000f00 */
[----:B------:R-:W-:Y:S11]  /*7e60*/  ISETP.NE.AND P0, PT, R14, 0x1, PT ;  /* 0x000000010e00780c */ /* 0x000ff60003f05270 */
[----:B------:R-:W-:Y:S02]  /*7e70*/  @!UPT UIADD3 URZ, URZ, URZ, URZ ;  /* 0x0000003f3f3ff290 */ /* 0x000fe4000fffe03f */
[----:B------:R-:W-:Y:S05]  /*7e80*/  @P0 IMAD.HI.U32 R14, R4, c[0x0][0x330], RZ ;  /* 0x0000cc00040e0a27 */ /* 0x000fea00078e00ff */
[----:B------:R-:W-:Y:S02]  /*7e90*/  @P0 SHF.R.U32.HI R4, RZ, c[0x0][0x334], R14 ;  /* 0x0000cd00ff040a19 */ /* 0x000fe4000001160e */
.L_x_299:
[----:B------:R-:W-:Y:S05]  /*7ea0*/  BSYNC B0 ;  /* 0x0000000000007941 */ /* 0x000fea0003800000 */
.L_x_297:
[----:B------:R-:W-:Y:S04]  /*7eb0*/  IMAD.IADD R14, R0, 0x1, -R32 ;  /* 0x00000001000e7824 */ /* 0x000fe800078e0a20 */
[----:B------:R-:W-:Y:S05]  /*7ec0*/  IMAD R4, R4, c[0x0][0x32c], R14 ;  /* 0x0000cb0004047a24 */ /* 0x000fea00078e020e */
[----:B------:R-:W-:Y:S02]  /*7ed0*/  IADD3 R14, R4, c[0x0][0x32c], RZ ;  /* 0x0000cb00040e7a10 */ /* 0x000fe40007ffe0ff */
[----:B------:R-:W-:Y:S02]  /*7ee0*/  IMNMX R2, R2, R4, !PT ;  /* 0x0000000402027217 */ /* 0x000fe40007800200 */
[----:B------:R-:W-:Y:S02]  /*7ef0*/  IMNMX R3, R3, R14, PT ;  /* 0x0000000e03037217 */ /* 0x000fe40003800200 */
.L_x_296:
[----:B------:R-:W-:Y:S01]  /*7f00*/  ISETP.NE.AND P0, PT, R12, RZ, PT ;  /* 0x000000ff0c00720c */ /* 0x000fe20003f05270 */
[----:B------:R-:W1:Y:S03]  /*7f10*/  SHFL.IDX PT, R4, R5, 0x3, 0x1c1f ;  /* 0x007c1f0005047f89 */ /* 0x000e6600000e0000 */
        /* <DEDUP_REMOVED lines=59> */
.L_x_302:
[----:B------:R-:W-:Y:S04]  /*82d0*/  MOV R5, c[0x0][0x32c] ;  /* 0x0000cb0000057a02 */ /* 0x000fe80000000f00 */
[----:B------:R-:W-:Y:S11]  /*82e0*/  ISETP.NE.AND P0, PT, R5, 0x1, PT ;  /* 0x000000010500780c */ /* 0x000ff60003f05270 */
[----:B------:R-:W-:Y:S02]  /*82f0*/  @!UPT UIADD3 URZ, URZ, URZ, URZ ;  /* 0x0000003f3f3ff290 */ /* 0x000fe4000fffe03f */
[----:B------:R-:W-:Y:S05]  /*8300*/  @P0 IMAD.HI.U32 R5, R4, c[0x0][0x330], RZ ;  /* 0x0000cc0004050a27 */ /* 0x000fea00078e00ff */
[----:B------:R-:W-:Y:S02]  /*8310*/  @P0 SHF.R.U32.HI R4, RZ, c[0x0][0x334], R5 ;  /* 0x0000cd00ff040a19 */ /* 0x000fe40000011605 */
.L_x_303:
[----:B------:R-:W-:Y:S05]  /*8320*/  BSYNC B0 ;  /* 0x0000000000007941 */ /* 0x000fea0003800000 */
.L_x_301:
[----:B------:R-:W-:Y:S04]  /*8330*/  IMAD.IADD R0, R0, 0x1, -R32 ;  /* 0x0000000100007824 */ /* 0x000fe800078e0a20 */
[----:B------:R-:W-:Y:S05]  /*8340*/  IMAD R4, R4, c[0x0][0x32c], R0 ;  /* 0x0000cb0004047a24 */ /* 0x000fea00078e0200 */
[----:B------:R-:W-:Y:S02]  /*8350*/  IADD3 R0, R4, c[0x0][0x32c], RZ ;  /* 0x0000cb0004007a10 */ /* 0x000fe40007ffe0ff */
[----:B------:R-:W-:Y:S02]  /*8360*/  IMNMX R2, R2, R4, !PT ;  /* 0x0000000402027217 */ /* 0x000fe40007800200 */
[----:B------:R-:W-:Y:S02]  /*8370*/  IMNMX R3, R3, R0, PT ;  /* 0x0000000003037217 */ /* 0x000fe40003800200 */
.L_x_300:
[----:B------:R-:W-:Y:S01]  /*8380*/  ISETP.NE.AND P0, PT, R13, RZ, PT ;  /* 0x000000ff0d00720c */ /* 0x000fe20003f05270 */
[----:B------:R-:W-:Y:S01]  /*8390*/  LDSM.16.MT88.4 R36, [R210+0x1880] ;  /* 0x00188000d224783b */ /* 0x000fe20000004200 */
[----:B------:R-:W-:Y:S02]  /*83a0*/  FMNMX.FTZ R106, R15, R102, !PT ;  /* 0x000000660f6a7209 */ /* 0x000fe40007810000 */
[----:B------:R-:W-:Y:S02]  /*83b0*/  ISETP.GT.AND P0, PT, R2, RZ, !P0 ;  /* 0x000000ff0200720c */ /* 0x000fe40004704270 */
        /* <DEDUP_REMOVED lines=25> */
[----:B------:R-:W-:Y:S01]  /*8550*/  ISETP.NE.AND P0, PT, R9, RZ, PT ;  /* 0x000000ff0900720c */ /* 0x000fe20003f05270 */
[----:B------:R-:W1:Y:S01]  /*8560*/  SHFL.BFLY PT, R5, R106, 0x2, 0x1f ;  /* 0x0c401f006a057f89 */ /* 0x000e6200000e0000 */
[----:B------:R-:W-:Y:S02]  /*8570*/  FMNMX.FTZ R0, R16, R103, !PT ;  /* 0x0000006710007209 */ /* 0x000fe40007810000 */
[----:B------:R-:W-:Y:S02]  /*8580*/  ISETP.GT.AND P0, PT, R2, 0x10, !P0 ;  /* 0x000000100200780c */ /* 0x000fe40004704270 */
[----:B------:R-:W-:Y:S02]  /*8590*/  FMNMX.FTZ R0, R19, R0, !PT ;  /* 0x0000000013007209 */ /* 0x000fe40007810000 */
[----:B------:R-:W-:Y:S02]  /*85a0*/  ISETP.LT.OR P0, PT, R3, 0x11, P0 ;  /* 0x000000110300780c */ /* 0x000fe40000701670 */
[----:B------:R-:W-:Y:S02]  /*85b0*/  FMNMX.FTZ R0, R22, R0, !PT ;  /* 0x0000000016007209 */ /* 0x000fe40007810000 */
[----:B------:R-:W-:Y:S02]  /*85c0*/  FSEL R171, R171, -INF , !P0 ;  /* 0xff800000abab7808 */ /* 0x000fe40004000000 */
[C---:B------:R-:W-:Y:S02]  /*85d0*/  ISETP.GT.AND P0, PT, R2.reuse, 0x11, !P6 ;  /* 0x000000110200780c */ /* 0x040fe40007704270 */
[----:B------:R-:W-:Y:S02]  /*85e0*/  FMNMX.FTZ R0, R25, R0, !PT ;  /* 0x0000000019007209 */ /* 0x000fe40007810000 */
[----:B------:R-:W-:Y:S02]  /*85f0*/  ISETP.LT.OR P0, PT, R3, 0x12, P0 ;  /* 0x000000120300780c */ /* 0x000fe40000701670 */
[----:B------:R-:W-:Y:S02]  /*8600*/  FMNMX.FTZ R0, R47, R0, !PT ;  /* 0x000000002f007209 */ /* 0x000fe40007810000 */
[----:B------:R-:W-:Y:S02]  /*8610*/  FSEL R173, R173, -INF , !P0 ;  /* 0xff800000adad7808 */ /* 0x000fe40004000000 */
[----:B------:R-:W-:Y:S02]  /*8620*/  ISETP.GT.AND P0, PT, R2, 0x18, !P5 ;  /* 0x000000180200780c */ /* 0x000fe40006f04270 */
[----:B------:R-:W-:Y:S02]  /*8630*/  FMNMX.FTZ R0, R48, R0, !PT ;  /* 0x0000000030007209 */ /* 0x000fe40007810000 */
[----:B------:R-:W-:Y:S02]  /*8640*/  ISETP.LT.OR P0, PT, R3, 0x19, P0 ;  /* 0x000000190300780c */ /* 0x000fe40000701670 */
[----:B-1----:R-:W-:Y:S02]  /*8650*/  FMNMX.FTZ R106, R106, R5, !PT ;  /* 0x000000056a6a7209 */ /* 0x002fe40007810000 */
[----:B------:R-:W-:Y:S02]  /*8660*/  FSEL R177, R30, -INF , !P0 ;  /* 0xff8000001eb17808 */ /* 0x000fe40004000000 */
[C---:B------:R-:W-:Y:S01]  /*8670*/  ISETP.GT.AND P0, PT, R2.reuse, 0x19, !P4 ;  /* 0x000000190200780c */ /* 0x040fe20006704270 */
[----:B------:R-:W1:Y:S01]  /*8680*/  SHFL.BFLY PT, R5, R106, 0x1, 0x1f ;  /* 0x0c201f006a057f89 */ /* 0x000e6200000e0000 */
[----:B------:R-:W-:Y:S02]  /*8690*/  FMNMX.FTZ R0, R167, R0, !PT ;  /* 0x00000000a7007209 */ /* 0x000fe40007810000 */
[----:B------:R-:W-:Y:S02]  /*86a0*/  ISETP.LT.OR P0, PT, R3, 0x1a, P0 ;  /* 0x0000001a0300780c */ /* 0x000fe40000701670 */
[----:B------:R-:W-:Y:S02]  /*86b0*/  FMNMX.FTZ R0, R169, R0, !PT ;  /* 0x00000000a9007209 */ /* 0x000fe40007810000 */
[----:B------:R-:W-:Y:S02]  /*86c0*/  FSEL R178, R31, -INF , !P0 ;  /* 0xff8000001fb27808 */ /* 0x000fe40004000000 */
[----:B------:R-:W-:Y:S02]  /*86d0*/  ISETP.GT.AND P0, PT, R2, 0x20, !P3 ;  /* 0x000000200200780c */ /* 0x000fe40005f04270 */
        /* <DEDUP_REMOVED lines=8> */
[----:B------:R-:W-:Y:S02]  /*8760*/  FMNMX.FTZ R0, R180, R0, !PT ;  /* 0x00000000b4007209 */ /* 0x000fe40007810000 */
[----:B------:R-:W-:Y:S02]  /*8770*/  FSEL R184, R43, -INF , !P0 ;  /* 0xff8000002bb87808 */ /* 0x000fe40004000000 */
[----:B------:R-:W-:Y:S02]  /*8780*/  ISETP.GT.AND P0, PT, R2, 0x28, !P1 ;  /* 0x000000280200780c */ /* 0x000fe40004f04270 */
[----:B------:R-:W-:Y:S02]  /*8790*/  FMNMX.FTZ R0, R188, R0, !PT ;  /* 0x00000000bc007209 */ /* 0x000fe40007810000 */
[----:B------:R-:W-:Y:S02]  /*87a0*/  FMNMX.FTZ R4, R24, R4, !PT ;  /* 0x0000000418047209 */ /* 0x000fe40007810000 */
[----:B------:R-:W-:Y:S02]  /*87b0*/  ISETP.NE.AND P6, PT, R8, RZ, PT ;  /* 0x000000ff0800720c */ /* 0x000fe40003fc5270 */
[----:B------:R-:W-:Y:S02]  /*87c0*/  ISETP.LT.OR P0, PT, R3, 0x29, P0 ;  /* 0x000000290300780c */ /* 0x000fe40000701670 */
[----:B------:R-:W-:Y:S02]  /*87d0*/  FMNMX.FTZ R105, R189, R0, !PT ;  /* 0x00000000bd697209 */ /* 0x000fe40007810000 */
[----:B------:R-:W-:Y:S02]  /*87e0*/  FMNMX.FTZ R0, R168, R4, !PT ;  /* 0x00000004a8007209 */ /* 0x000fe40007810000 */
[----:B------:R-:W-:Y:S01]  /*87f0*/  FSEL R186, R46, -INF , !P0 ;  /* 0xff8000002eba7808 */ /* 0x000fe20004000000 */
[----:B------:R-:W2:Y:S01]  /*8800*/  SHFL.BFLY PT, R4, R105, 0x2, 0x1f ;  /* 0x0c401f0069047f89 */ /* 0x000ea200000e0000 */
[----:B------:R-:W-:Y:S02]  /*8810*/  ISETP.GT.AND P0, PT, R2, 0x29, !P6 ;  /* 0x000000290200780c */ /* 0x000fe40007704270 */
[----:B------:R-:W-:Y:S02]  /*8820*/  FMNMX.FTZ R0, R170, R0, !PT ;  /* 0x00000000aa007209 */ /* 0x000fe40007810000 */
[----:B-1----:R-:W-:Y:S02]  /*8830*/  FMNMX.FTZ R106, R106, R5, !PT ;  /* 0x000000056a6a7209 */ /* 0x002fe40007810000 */
[----:B------:R-:W-:Y:S02]  /*8840*/  ISETP.LT.OR P0, PT, R3, 0x2a, P0 ;  /* 0x0000002a0300780c */ /* 0x000fe40000701670 */
[----:B------:R-:W-:Y:S01]  /*8850*/  FMNMX.FTZ R0, R172, R0, !PT ;  /* 0x00000000ac007209 */ /* 0x000fe20007810000 */
[C---:B------:R-:W-:Y:S01]  /*8860*/  FMUL.FTZ R110, R106.reuse, c[0x0][0x2d0] ;  /* 0x0000b4006a6e7a20 */ /* 0x040fe20000410000 */
[----:B------:R-:W-:Y:S02]  /*8870*/  FSEL R109, R109, -INF , !P0 ;  /* 0xff8000006d6d7808 */ /* 0x000fe40004000000 */
[----:B------:R-:W-:Y:S02]  /*8880*/  FSETP.NEU.FTZ.AND P0, PT, R106, -INF , PT ;  /* 0xff8000006a00780b */ /* 0x000fe40003f1d000 */
[----:B------:R-:W-:Y:S02]  /*8890*/  FMNMX.FTZ R0, R174, R0, !PT ;  /* 0x00000000ae007209 */ /* 0x000fe40007810000 */
[----:B------:R-:W-:Y:S02]  /*88a0*/  FSEL R110, R110, RZ, P0 ;  /* 0x000000ff6e6e7208 */ /* 0x000fe40000000000 */
[----:B------:R-:W-:Y:S03]  /*88b0*/  FMNMX.FTZ R0, R185, R0, !PT ;  /* 0x00000000b9007209 */ /* 0x000fe60007810000 */
[--C-:B------:R-:W-:Y:S01]  /*88c0*/  FFMA.FTZ R3, R17, c[0x0][0x2d0], -R110.reuse ;  /* 0x0000b40011037a23 */ /* 0x100fe2000001086e */
[----:B------:R-:W-:Y:S01]  /*88d0*/  FMNMX.FTZ R0, R187, R0, !PT ;  /* 0x00000000bb007209 */ /* 0x000fe20007810000 */
[--C-:B------:R-:W-:Y:S01]  /*88e0*/  FFMA.FTZ R2, R15, c[0x0][0x2d0], -R110.reuse ;  /* 0x0000b4000f027a23 */ /* 0x100fe2000001086e */
[----:B--2---:R-:W-:Y:S01]  /*88f0*/  FMNMX.FTZ R105, R105, R4, !PT ;  /* 0x0000000469697209 */ /* 0x004fe20007810000 */
[----:B------:R1:W-:Y:S01]  /*8900*/  MUFU.EX2 R244, R3 ;  /* 0x0000000300f47308 */ /* 0x0003e20000000800 */
[----:B------:R-:W-:Y:S03]  /*8910*/  FMNMX.FTZ R0, R190, R0, !PT ;  /* 0x00000000be007209 */ /* 0x000fe60007810000 */
[----:B------:R-:W2:Y:S01]  /*8920*/  SHFL.BFLY PT, R4, R105, 0x1, 0x1f ;  /* 0x0c201f0069047f89 */ /* 0x000ea200000e0000 */
[----:B------:R-:W-:Y:S05]  /*8930*/  FMNMX.FTZ R0, R191, R0, !PT ;  /* 0x00000000bf007209 */ /* 0x000fea0007810000 */
[----:B------:R3:W4:Y:S02]  /*8940*/  MUFU.EX2 R245, R2 ;  /* 0x0000000200f57308 */ /* 0x0007240000000800 */
[----:B------:R-:W5:Y:S01]  /*8950*/  SHFL.BFLY PT, R104, R0, 0x2, 0x1f ;  /* 0x0c401f0000687f89 */ /* 0x000f6200000e0000 */
[--C-:B-1----:R-:W-:Y:S07]  /*8960*/  FFMA.FTZ R3, R18, c[0x0][0x2d0], -R110.reuse ;  /* 0x0000b40012037a23 */ /* 0x102fee000001086e */
[----:B------:R1:W-:Y:S01]  /*8970*/  MUFU.EX2 R243, R3 ;  /* 0x0000000300f37308 */ /* 0x0003e20000000800 */
[----:B--2---:R-:W-:Y:S05]  /*8980*/  FMNMX.FTZ R105, R105, R4, !PT ;  /* 0x0000000469697209 */ /* 0x004fea0007810000 */
[----:B------:R-:W-:Y:S01]  /*8990*/  FMUL.FTZ R111, R105, c[0x0][0x2d0] ;  /* 0x0000b400696f7a20 */ /* 0x000fe20000410000 */
[----:B---3--:R-:W-:Y:S02]  /*89a0*/  FMNMX.FTZ R2, R7, R108, !PT ;  /* 0x0000006c07027209 */ /* 0x008fe40007810000 */
[----:B-----5:R-:W-:Y:S01]  /*89b0*/  FMNMX.FTZ R104, R0, R104, !PT ;  /* 0x0000006800687209 */ /* 0x020fe20007810000 */
[----:B------:R-:W-:Y:S01]  /*89c0*/  FFMA.FTZ R0, R23, c[0x0][0x2d0], -R110 ;  /* 0x0000b40017007a23 */ /* 0x000fe2000001086e */
[----:B------:R-:W-:Y:S02]  /*89d0*/  FMNMX.FTZ R2, R12, R2, !PT ;  /* 0x000000020c027209 */ /* 0x000fe40007810000 */
[----:B----4-:R-:W-:Y:S01]  /*89e0*/  F2FP.BF16.PACK_AB R160, R244, R245 ;  /* 0x000000f5f4a0723e */ /* 0x010fe200000010ff */
[----:B------:R-:W2:Y:S01]  /*89f0*/  MUFU.EX2 R242, R0 ;  /* 0x0000000000f27308 */ /* 0x000ea20000000800 */
[----:B------:R-:W3:Y:S01]  /*8a00*/  SHFL.BFLY PT, R4, R104, 0x1, 0x1f ;  /* 0x0c201f0068047f89 */ /* 0x000ee200000e0000 */
[----:B------:R-:W-:Y:S04]  /*8a10*/  FMNMX.FTZ R2, R11, R2, !PT ;  /* 0x000000020b027209 */ /* 0x000fe80007810000 */
[----:B------:R-:W-:Y:S02]  /*8a20*/  FMNMX.FTZ R2, R10, R2, !PT ;  /* 0x000000020a027209 */ /* 0x000fe40007810000 */
[----:B-1----:R-:W-:Y:S02]  /*8a30*/  FSEL R3, R106, RZ, P0 ;  /* 0x000000ff6a037208 */ /* 0x002fe40000000000 */
[----:B------:R-:W-:Y:S02]  /*8a40*/  FSETP.NEU.FTZ.AND P0, PT, R105, -INF , PT ;  /* 0xff8000006900780b */ /* 0x000fe40003f1d000 */
[----:B------:R-:W-:Y:S02]  /*8a50*/  FMNMX.FTZ R2, R171, R2, !PT ;  /* 0x00000002ab027209 */ /* 0x000fe40007810000 */
[----:B------:R-:W-:Y:S02]  /*8a60*/  FSEL R111, R111, RZ, P0 ;  /* 0x000000ff6f6f7208 */ /* 0x000fe40000000000 */
[----:B------:R-:W-:Y:S02]  /*8a70*/  FMNMX.FTZ R2, R173, R2, !PT ;  /* 0x00000002ad027209 */ /* 0x000fe40007810000 */
[----:B------:R-:W-:Y:S01]  /*8a80*/  FSEL R5, R105, RZ, P0 ;  /* 0x000000ff69057208 */ /* 0x000fe20000000000 */
[--C-:B------:R-:W-:Y:S01]  /*8a90*/  FFMA.FTZ R44, R47, c[0x0][0x2d0], -R111.reuse ;  /* 0x0000b4002f2c7a23 */ /* 0x100fe2000001086f */
[----:B------:R-:W-:Y:S01]  /*8aa0*/  FMNMX.FTZ R2, R177, R2, !PT ;  /* 0x00000002b1027209 */ /* 0x000fe20007810000 */
[--C-:B------:R-:W-:Y:S01]  /*8ab0*/  FFMA.FTZ R48, R48, c[0x0][0x2d0], -R111.reuse ;  /* 0x0000b40030307a23 */ /* 0x100fe2000001086f */
[----:B--2---:R-:W-:Y:S01]  /*8ac0*/  F2FP.BF16.PACK_AB R162, R242, R243 ;  /* 0x000000f3f2a2723e */ /* 0x004fe200000010ff */
[--C-:B------:R-:W-:Y:S01]  /*8ad0*/  FFMA.FTZ R0, R16, c[0x0][0x2d0], -R111.reuse ;  /* 0x0000b40010007a23 */ /* 0x100fe2000001086f */
[----:B------:R-:W-:Y:S01]  /*8ae0*/  FMNMX.FTZ R2, R178, R2, !PT ;  /* 0x00000002b2027209 */ /* 0x000fe20007810000 */
[----:B------:R-:W-:Y:S01]  /*8af0*/  MUFU.EX2 R224, R44 ;  /* 0x0000002c00e07308 */ /* 0x000fe20000000800 */
[----:B---3--:R-:W-:Y:S01]  /*8b00*/  FMNMX.FTZ R104, R104, R4, !PT ;  /* 0x0000000468687209 */ /* 0x008fe20007810000 */
[--C-:B------:R-:W-:Y:S03]  /*8b10*/  FFMA.FTZ R4, R25, c[0x0][0x2d0], -R111.reuse ;  /* 0x0000b40019047a23 */ /* 0x100fe6000001086f */
[C---:B------:R-:W-:Y:S01]  /*8b20*/  FSETP.NEU.FTZ.AND P0, PT, R104.reuse, -INF , PT ;  /* 0xff8000006800780b */ /* 0x040fe20003f1d000 */
[----:B------:R-:W-:Y:S04]  /*8b30*/  FMUL.FTZ R164, R104, c[0x0][0x2d0] ;  /* 0x0000b40068a47a20 */ /* 0x000fe80000410000 */
[----:B------:R1:W-:Y:S01]  /*8b40*/  MUFU.EX2 R241, R0 ;  /* 0x0000000000f17308 */ /* 0x0003e20000000800 */
[----:B------:R-:W-:Y:S09]  /*8b50*/  FSEL R164, R164, RZ, P0 ;  /* 0x000000ffa4a47208 */ /* 0x000ff20000000000 */
[----:B------:R2:W-:Y:S10]  /*8b60*/  MUFU.EX2 R239, R4 ;  /* 0x0000000400ef7308 */ /* 0x0005f40000000800 */
[----:B------:R-:W-:Y:S01]  /*8b70*/  MUFU.EX2 R207, R48 ;  /* 0x0000003000cf7308 */ /* 0x000fe20000000800 */
[----:B-1----:R-:W-:Y:S01]  /*8b80*/  FMNMX.FTZ R0, R182, R2, !PT ;  /* 0x00000002b6007209 */ /* 0x002fe20007810000 */
[--C-:B------:R-:W-:Y:S03]  /*8b90*/  FFMA.FTZ R2, R19, c[0x0][0x2d0], -R111.reuse ;  /* 0x0000b40013027a23 */ /* 0x100fe6000001086f */
[----:B------:R-:W-:Y:S05]  /*8ba0*/  FMNMX.FTZ R0, R184, R0, !PT ;  /* 0x00000000b8007209 */ /* 0x000fea0007810000 */
[----:B------:R1:W3:Y:S01]  /*8bb0*/  MUFU.EX2 R240, R2 ;  /* 0x0000000200f07308 */ /* 0x0002e20000000800 */
[----:B------:R-:W-:Y:S01]  /*8bc0*/  FMNMX.FTZ R0, R186, R0, !PT ;  /* 0x00000000ba007209 */ /* 0x000fe20007810000 */
[--C-:B--2---:R-:W-:Y:S03]  /*8bd0*/  FFMA.FTZ R4, R14, c[0x0][0x2d0], -R164.reuse ;  /* 0x0000b4000e047a23 */ /* 0x104fe600000108a4 */
[----:B------:R-:W-:Y:S05]  /*8be0*/  FMNMX.FTZ R0, R109, R0, !PT ;  /* 0x000000006d007209 */ /* 0x000fea0007810000 */
[----:B------:R2:W-:Y:S01]  /*8bf0*/  MUFU.EX2 R235, R4 ;  /* 0x0000000400eb7308 */ /* 0x0005e20000000800 */
[----:B-1----:R-:W-:Y:S01]  /*8c00*/  FFMA.FTZ R2, R22, c[0x0][0x2d0], -R111 ;  /* 0x0000b40016027a23 */ /* 0x002fe2000001086f */
[----:B---3--:R-:W-:Y:S08]  /*8c10*/  F2FP.BF16.PACK_AB R161, R240, R241 ;  /* 0x000000f1f0a1723e */ /* 0x008ff000000010ff */
[----:B------:R1:W3:Y:S01]  /*8c20*/  MUFU.EX2 R238, R2 ;  /* 0x0000000200ee7308 */ /* 0x0002e20000000800 */
[----:B--2---:R-:W-:Y:S09]  /*8c30*/  FFMA.FTZ R4, R20, c[0x0][0x2d0], -R164 ;  /* 0x0000b40014047a23 */ /* 0x004ff200000108a4 */
[----:B------:R2:W-:Y:S01]  /*8c40*/  MUFU.EX2 R236, R4 ;  /* 0x0000000400ec7308 */ /* 0x0005e20000000800 */
[----:B-1----:R-:W2:Y:S01]  /*8c50*/  SHFL.BFLY PT, R2, R0, 0x2, 0x1f ;  /* 0x0c401f0000027f89 */ /* 0x002ea200000e0000 */
[----:B---3--:R-:W-:Y:S02]  /*8c60*/  F2FP.BF16.PACK_AB R163, R239, R238 ;  /* 0x000000eeefa3723e */ /* 0x008fe400000010ff */
[----:B--2---:R-:W-:Y:S01]  /*8c70*/  FMNMX.FTZ R4, R0, R2, !PT ;  /* 0x0000000200047209 */ /* 0x004fe20007810000 */
[----:B------:R-:W-:Y:S02]  /*8c80*/  FADD.FTZ R2, -R5, R103 ;  /* 0x0000006705027221 */ /* 0x000fe40000010100 */
[----:B------:R-:W-:Y:S02]  /*8c90*/  FFMA.FTZ R103, R165, c[0x0][0x2d0], -R110 ;  /* 0x0000b400a5677a23 */ /* 0x000fe4000001086e */
[----:B------:R-:W-:Y:S01]  /*8ca0*/  FFMA.FTZ R0, R21, c[0x0][0x2d0], -R164 ;  /* 0x0000b40015007a23 */ /* 0x000fe200000108a4 */
[----:B------:R-:W1:Y:S01]  /*8cb0*/  SHFL.BFLY PT, R6, R4, 0x1, 0x1f ;  /* 0x0c201f0004067f89 */ /* 0x000e6200000e0000 */
[----:B------:R2:W-:Y:S01]  /*8cc0*/  MUFU.EX2 R206, R103 ;  /* 0x0000006700ce7308 */ /* 0x0005e20000000800 */
[----:B------:R-:W-:Y:S06]  /*8cd0*/  FMUL.FTZ R2, R2, c[0x0][0x2d0] ;  /* 0x0000b40002027a20 */ /* 0x000fec0000410000 */
[----:B------:R-:W3:Y:S03]  /*8ce0*/  LDSM.16.MT88.4 R20, [R209+0x1880] ;  /* 0x00188000d114783b */ /* 0x000ee60000004200 */
[----:B------:R4:W-:Y:S01]  /*8cf0*/  MUFU.EX2 R234, R0 ;  /* 0x0000000000ea7308 */ /* 0x0009e20000000800 */
[----:B-1----:R-:W-:Y:S01]  /*8d00*/  FMNMX.FTZ R101, R4, R6, !PT ;  /* 0x0000000604657209 */ /* 0x002fe20007810000 */
[----:B--2---:R-:W-:Y:S08]  /*8d10*/  FFMA.FTZ R103, R166, c[0x0][0x2d0], -R110 ;  /* 0x0000b400a6677a23 */ /* 0x004ff0000001086e */
[----:B------:R1:W-:Y:S01]  /*8d20*/  MUFU.EX2 R205, R103 ;  /* 0x0000006700cd7308 */ /* 0x0003e20000000800 */
[----:B----4-:R-:W-:Y:S09]  /*8d30*/  FFMA.FTZ R0, R24, c[0x0][0x2d0], -R164 ;  /* 0x0000b40018007a23 */ /* 0x010ff200000108a4 */
[----:B------:R2:W-:Y:S01]  /*8d40*/  MUFU.EX2 R237, R0 ;  /* 0x0000000000ed7308 */ /* 0x0005e20000000800 */
[--C-:B-1----:R-:W-:Y:S09]  /*8d50*/  FFMA.FTZ R103, R167, c[0x0][0x2d0], -R111.reuse ;  /* 0x0000b400a7677a23 */ /* 0x102ff2000001086f */
[----:B------:R1:W-:Y:S01]  /*8d60*/  MUFU.EX2 R204, R103 ;  /* 0x0000006700cc7308 */ /* 0x0003e20000000800 */
[----:B--2---:R-:W-:Y:S02]  /*8d70*/  FADD.FTZ R0, -R3, R102 ;  /* 0x0000006603007221 */ /* 0x004fe40000010100 */
[----:B------:R-:W-:Y:S02]  /*8d80*/  FMUL.FTZ R102, R101, c[0x0][0x2d0] ;  /* 0x0000b40065667a20 */ /* 0x000fe40000410000 */
[----:B------:R-:W-:Y:S05]  /*8d90*/  FMUL.FTZ R0, R0, c[0x0][0x2d0] ;  /* 0x0000b40000007a20 */ /* 0x000fea0000410000 */
[----:B------:R-:W2:Y:S10]  /*8da0*/  MUFU.EX2 R3, R2 ;  /* 0x0000000200037308 */ /* 0x000eb40000000800 */
[----:B------:R4:W5:Y:S01]  /*8db0*/  MUFU.EX2 R100, R0 ;  /* 0x0000000000647308 */ /* 0x0009620000000800 */
[----:B-1----:R-:W-:Y:S09]  /*8dc0*/  FFMA.FTZ R103, R169, c[0x0][0x2d0], -R111 ;  /* 0x0000b400a9677a23 */ /* 0x002ff2000001086f */
[----:B------:R1:W-:Y:S01]  /*8dd0*/  MUFU.EX2 R203, R103 ;  /* 0x0000006700cb7308 */ /* 0x0003e20000000800 */
[----:B--2---:R-:W-:Y:S01]  /*8de0*/  FMUL.FTZ R6, R3, R114 ;  /* 0x0000007203067220 */ /* 0x004fe20000410000 */
[----:B------:R-:W-:Y:S01]  /*8df0*/  F2FP.BF16.PACK_AB R114, R237, R234 ;  /* 0x000000eaed72723e */ /* 0x000fe200000010ff */
[C---:B------:R-:W-:Y:S02]  /*8e00*/  FMUL.FTZ R18, R3.reuse, R126 ;  /* 0x0000007e03127220 */ /* 0x040fe40000410000 */
[C---:B------:R-:W-:Y:S02]  /*8e10*/  FMUL.FTZ R19, R3.reuse, R127 ;  /* 0x0000007f03137220 */ /* 0x040fe40000410000 */
[C---:B------:R-:W-:Y:S02]  /*8e20*/  FMUL.FTZ R34, R3.reuse, R142 ;  /* 0x0000008e03227220 */ /* 0x040fe40000410000 */
[----:B------:R-:W-:Y:S01]  /*8e30*/  FMUL.FTZ R35, R3, R143 ;  /* 0x0000008f03237220 */ /* 0x000fe20000410000 */
[----:B----4-:R-:W-:Y:S01]  /*8e40*/  FSEL R0, R104, RZ, P0 ;  /* 0x000000ff68007208 */ /* 0x010fe20000000000 */
[C---:B-----5:R-:W-:Y:S01]  /*8e50*/  FMUL.FTZ R5, R100.reuse, R113 ;  /* 0x0000007164057220 */ /* 0x060fe20000410000 */
[----:B------:R-:W-:Y:S01]  /*8e60*/  FSETP.NEU.FTZ.AND P0, PT, R101, -INF , PT ;  /* 0xff8000006500780b */ /* 0x000fe20003f1d000 */
[----:B------:R-:W-:Y:S02]  /*8e70*/  FMUL.FTZ R16, R100, R124 ;  /* 0x0000007c64107220 */ /* 0x000fe40000410000 */
[----:B------:R-:W-:Y:S01]  /*8e80*/  FADD.FTZ R0, -R0, R107 ;  /* 0x0000006b00007221 */ /* 0x000fe20000010100 */
[----:B------:R-:W-:Y:S01]  /*8e90*/  FSEL R102, R102, RZ, P0 ;  /* 0x000000ff66667208 */ /* 0x000fe20000000000 */
[----:B------:R-:W-:Y:S02]  /*8ea0*/  FMUL.FTZ R17, R100, R125 ;  /* 0x0000007d64117220 */ /* 0x000fe40000410000 */
[----:B------:R-:W-:Y:S01]  /*8eb0*/  FMUL.FTZ R0, R0, c[0x0][0x2d0] ;  /* 0x0000b40000007a20 */ /* 0x000fe20000410000 */
[----:B------:R-:W-:Y:S01]  /*8ec0*/  LDSM.16.MT88.4 R124, [R210+0x1c80] ;  /* 0x001c8000d27c783b */ /* 0x000fe20000004200 */
[----:B-1----:R-:W-:Y:S02]  /*8ed0*/  FFMA.FTZ R103, R168, c[0x0][0x2d0], -R164 ;  /* 0x0000b400a8677a23 */ /* 0x002fe400000108a4 */
[----:B------:R1:W2:Y:S01]  /*8ee0*/  MUFU.EX2 R2, R0 ;  /* 0x0000000000027308 */ /* 0x0002a20000000800 */
[--C-:B------:R-:W-:Y:S02]  /*8ef0*/  FFMA.FTZ R4, R11, c[0x0][0x2d0], -R102.reuse ;  /* 0x0000b4000b047a23 */ /* 0x100fe40000010866 */
[C---:B------:R-:W-:Y:S02]  /*8f00*/  FMUL.FTZ R32, R100.reuse, R140 ;  /* 0x0000008c64207220 */ /* 0x040fe40000410000 */
[C---:B------:R-:W-:Y:S02]  /*8f10*/  FMUL.FTZ R33, R100.reuse, R141 ;  /* 0x0000008d64217220 */ /* 0x040fe40000410000 */
[C---:B------:R-:W-:Y:S01]  /*8f20*/  FMUL.FTZ R48, R100.reuse, R156 ;  /* 0x0000009c64307220 */ /* 0x040fe20000410000 */
[----:B------:R-:W-:Y:S01]  /*8f30*/  LDSM.16.MT88.4 R140, [R210+0x2080] ;  /* 0x00208000d28c783b */ /* 0x000fe20000004200 */
[C---:B------:R-:W-:Y:S01]  /*8f40*/  FMUL.FTZ R49, R100.reuse, R157 ;  /* 0x0000009d64317220 */ /* 0x040fe20000410000 */
[----:B------:R4:W-:Y:S01]  /*8f50*/  MUFU.EX2 R202, R103 ;  /* 0x0000006700ca7308 */ /* 0x0009e20000000800 */
[C---:B------:R-:W-:Y:S02]  /*8f60*/  FMUL.FTZ R50, R3.reuse, R158 ;  /* 0x0000009e03327220 */ /* 0x040fe40000410000 */
[C---:B------:R-:W-:Y:S02]  /*8f70*/  FMUL.FTZ R51, R3.reuse, R159 ;  /* 0x0000009f03337220 */ /* 0x040fe40000410000 */
[C---:B------:R-:W-:Y:S01]  /*8f80*/  FMUL.FTZ R52, R100.reuse, R52 ;  /* 0x0000003464347220 */ /* 0x040fe20000410000 */
[----:B------:R-:W-:Y:S01]  /*8f90*/  LDSM.16.MT88.4 R156, [R209+0x2c80] ;  /* 0x002c8000d19c783b */ /* 0x000fe20000004200 */
[C---:B------:R-:W-:Y:S02]  /*8fa0*/  FMUL.FTZ R53, R100.reuse, R53 ;  /* 0x0000003564357220 */ /* 0x040fe40000410000 */
[C---:B------:R-:W-:Y:S01]  /*8fb0*/  FMUL.FTZ R54, R3.reuse, R54 ;  /* 0x0000003603367220 */ /* 0x040fe20000410000 */
[----:B------:R5:W-:Y:S01]  /*8fc0*/  MUFU.EX2 R232, R4 ;  /* 0x0000000400e87308 */ /* 0x000be20000000800 */
[----:B------:R-:W-:Y:S02]  /*8fd0*/  FMUL.FTZ R55, R3, R55 ;  /* 0x0000003703377220 */ /* 0x000fe40000410000 */
[----:B------:R-:W-:Y:S02]  /*8fe0*/  FMUL.FTZ R64, R100, R64 ;  /* 0x0000004064407220 */ /* 0x000fe40000410000 */
[----:B-1----:R-:W-:Y:S02]  /*8ff0*/  FFMA.FTZ R0, R7, c[0x0][0x2d0], -R102 ;  /* 0x0000b40007007a23 */ /* 0x002fe40000010866 */
[C---:B------:R-:W-:Y:S02]  /*9000*/  FMUL.FTZ R7, R3.reuse, R115 ;  /* 0x0000007303077220 */ /* 0x040fe40000410000 */
[C---:B--2---:R-:W-:Y:S01]  /*9010*/  FMUL.FTZ R8, R2.reuse, R116 ;  /* 0x0000007402087220 */ /* 0x044fe20000410000 */
[----:B------:R1:W-:Y:S01]  /*9020*/  MUFU.EX2 R230, R0 ;  /* 0x0000000000e67308 */ /* 0x0003e20000000800 */
[C---:B------:R-:W-:Y:S02]  /*9030*/  FMUL.FTZ R9, R2.reuse, R117 ;  /* 0x0000007502097220 */ /* 0x040fe40000410000 */
[----:B------:R-:W-:Y:S02]  /*9040*/  FMUL.FTZ R13, R2, R121 ;  /* 0x00000079020d7220 */ /* 0x000fe40000410000 */
[----:B----4-:R-:W-:Y:S02]  /*9050*/  FFMA.FTZ R103, R170, c[0x0][0x2d0], -R164 ;  /* 0x0000b400aa677a23 */ /* 0x010fe400000108a4 */
[C---:B------:R-:W-:Y:S02]  /*9060*/  FMUL.FTZ R24, R2.reuse, R132 ;  /* 0x0000008402187220 */ /* 0x040fe40000410000 */
[C---:B------:R-:W-:Y:S01]  /*9070*/  FMUL.FTZ R25, R2.reuse, R133 ;  /* 0x0000008502197220 */ /* 0x040fe20000410000 */
[----:B------:R2:W-:Y:S01]  /*9080*/  MUFU.EX2 R201, R103 ;  /* 0x0000006700c97308 */ /* 0x0005e20000000800 */
[C---:B------:R-:W-:Y:S02]  /*9090*/  FMUL.FTZ R28, R2.reuse, R136 ;  /* 0x00000088021c7220 */ /* 0x040fe40000410000 */
[----:B------:R-:W-:Y:S02]  /*90a0*/  FMUL.FTZ R29, R2, R137 ;  /* 0x00000089021d7220 */ /* 0x000fe40000410000 */
[--C-:B-----5:R-:W-:Y:S02]  /*90b0*/  FFMA.FTZ R4, R10, c[0x0][0x2d0], -R102.reuse ;  /* 0x0000b4000a047a23 */ /* 0x120fe40000010866 */
[C---:B------:R-:W-:Y:S02]  /*90c0*/  FMUL.FTZ R44, R2.reuse, R152 ;  /* 0x00000098022c7220 */ /* 0x040fe40000410000 */
[C---:B------:R-:W-:Y:S01]  /*90d0*/  FMUL.FTZ R45, R2.reuse, R153 ;  /* 0x00000099022d7220 */ /* 0x040fe20000410000 */
[----:B------:R-:W4:Y:S01]  /*90e0*/  MUFU.EX2 R233, R4 ;  /* 0x0000000400e97308 */ /* 0x000f220000000800 */
[C---:B------:R-:W-:Y:S02]  /*90f0*/  FMUL.FTZ R56, R2.reuse, R56 ;  /* 0x0000003802387220 */ /* 0x040fe40000410000 */
[----:B------:R-:W-:Y:S02]  /*9100*/  FMUL.FTZ R57, R2, R57 ;  /* 0x0000003902397220 */ /* 0x000fe40000410000 */
[----:B-1----:R-:W-:Y:S02]  /*9110*/  FFMA.FTZ R0, R12, c[0x0][0x2d0], -R102 ;  /* 0x0000b4000c007a23 */ /* 0x002fe40000010866 */
[C---:B------:R-:W-:Y:S02]  /*9120*/  FMUL.FTZ R12, R2.reuse, R120 ;  /* 0x00000078020c7220 */ /* 0x040fe40000410000 */
[C---:B------:R-:W-:Y:S01]  /*9130*/  FMUL.FTZ R60, R2.reuse, R60 ;  /* 0x0000003c023c7220 */ /* 0x040fe20000410000 */
[----:B------:R1:W5:Y:S01]  /*9140*/  MUFU.EX2 R231, R0 ;  /* 0x0000000000e77308 */ /* 0x0003620000000800 */
[----:B------:R-:W-:Y:S02]  /*9150*/  FMUL.FTZ R61, R2, R61 ;  /* 0x0000003d023d7220 */ /* 0x000fe40000410000 */
[----:B------:R-:W-:Y:S02]  /*9160*/  FMUL.FTZ R65, R100, R65 ;  /* 0x0000004164417220 */ /* 0x000fe40000410000 */
[----:B--2---:R-:W-:Y:S02]  /*9170*/  FFMA.FTZ R103, R172, c[0x0][0x2d0], -R164 ;  /* 0x0000b400ac677a23 */ /* 0x004fe400000108a4 */
[C---:B------:R-:W-:Y:S02]  /*9180*/  FMUL.FTZ R66, R3.reuse, R66 ;  /* 0x0000004203427220 */ /* 0x040fe40000410000 */
[----:B------:R-:W-:Y:S01]  /*9190*/  FMUL.FTZ R67, R3, R67 ;  /* 0x0000004303437220 */ /* 0x000fe20000410000 */
[----:B------:R2:W-:Y:S01]  /*91a0*/  MUFU.EX2 R200, R103 ;  /* 0x0000006700c87308 */ /* 0x0005e20000000800 */
[C---:B------:R-:W-:Y:S02]  /*91b0*/  FMUL.FTZ R68, R100.reuse, R68 ;  /* 0x0000004464447220 */ /* 0x040fe40000410000 */
[C---:B------:R-:W-:Y:S01]  /*91c0*/  FMUL.FTZ R69, R100.reuse, R69 ;  /* 0x0000004564457220 */ /* 0x040fe20000410000 */
[----:B----4-:R-:W-:Y:S01]  /*91d0*/  F2FP.BF16.PACK_AB R115, R233, R232 ;  /* 0x000000e8e973723e */ /* 0x010fe200000010ff */
[----:B------:R-:W-:Y:S01]  /*91e0*/  FMUL.FTZ R4, R100, R112 ;  /* 0x0000007064047220 */ /* 0x000fe20000410000 */
[----:B------:R-:W-:Y:S01]  /*91f0*/  F2FP.BF16.PACK_AB R112, R236, R235 ;  /* 0x000000ebec70723e */ /* 0x000fe200000010ff */
[C---:B------:R-:W-:Y:S02]  /*9200*/  FMUL.FTZ R70, R3.reuse, R70 ;  /* 0x0000004603467220 */ /* 0x040fe40000410000 */
[----:B------:R-:W-:Y:S02]  /*9210*/  FMUL.FTZ R71, R3, R71 ;  /* 0x0000004703477220 */ /* 0x000fe40000410000 */
[C---:B------:R-:W-:Y:S01]  /*9220*/  FMUL.FTZ R72, R2.reuse, R72 ;  /* 0x0000004802487220 */ /* 0x040fe20000410000 */
[-C--:B---3--:R-:W-:Y:S01]  /*9230*/  HMMA.16816.F32.BF16 R4, R160, R20.reuse, R4 ;  /* 0x00000014a004723c */ /* 0x088fe20000041804 */
[C---:B------:R-:W-:Y:S01]  /*9240*/  FMUL.FTZ R73, R2.reuse, R73 ;  /* 0x0000004902497220 */ /* 0x040fe20000410000 */
[----:B-1----:R-:W-:Y:S01]  /*9250*/  FSEL R0, R101, RZ, P0 ;  /* 0x000000ff65007208 */ /* 0x002fe20000000000 */
[C---:B------:R-:W-:Y:S01]  /*9260*/  FMUL.FTZ R76, R2.reuse, R76 ;  /* 0x0000004c024c7220 */ /* 0x040fe20000410000 */
[----:B-----5:R-:W-:Y:S01]  /*9270*/  F2FP.BF16.PACK_AB R113, R231, R230 ;  /* 0x000000e6e771723e */ /* 0x020fe200000010ff */
[----:B------:R-:W-:Y:S02]  /*9280*/  FMUL.FTZ R77, R2, R77 ;  /* 0x0000004d024d7220 */ /* 0x000fe40000410000 */
[----:B------:R-:W-:Y:S02]  /*9290*/  FADD.FTZ R0, -R0, R108 ;  /* 0x0000006c00007221 */ /* 0x000fe40000010100 */
[----:B------:R-:W-:Y:S03]  /*92a0*/  FMUL.FTZ R80, R100, R80 ;  /* 0x0000005064507220 */ /* 0x000fe60000410000 */
[----:B--2---:R-:W-:Y:S02]  /*92b0*/  FFMA.FTZ R103, R174, c[0x0][0x2d0], -R164 ;  /* 0x0000b400ae677a23 */ /* 0x004fe400000108a4 */
[----:B------:R-:W-:Y:S02]  /*92c0*/  FMUL.FTZ R0, R0, c[0x0][0x2d0] ;  /* 0x0000b40000007a20 */ /* 0x000fe40000410000 */
[----:B------:R1:W-:Y:S01]  /*92d0*/  MUFU.EX2 R199, R103 ;  /* 0x0000006700c77308 */ /* 0x0003e20000000800 */
[C---:B------:R-:W-:Y:S02]  /*92e0*/  FMUL.FTZ R81, R100.reuse, R81 ;  /* 0x0000005164517220 */ /* 0x040fe40000410000 */
[C---:B------:R-:W-:Y:S02]  /*92f0*/  FMUL.FTZ R82, R3.reuse, R82 ;  /* 0x0000005203527220 */ /* 0x040fe40000410000 */
[C---:B------:R-:W-:Y:S02]  /*9300*/  FMUL.FTZ R83, R3.reuse, R83 ;  /* 0x0000005303537220 */ /* 0x040fe40000410000 */
[C---:B------:R-:W-:Y:S02]  /*9310*/  FMUL.FTZ R96, R100.reuse, R96 ;  /* 0x0000006064607220 */ /* 0x040fe40000410000 */
[C---:B------:R-:W-:Y:S01]  /*9320*/  FMUL.FTZ R97, R100.reuse, R97 ;  /* 0x0000006164617220 */ /* 0x040fe20000410000 */
[----:B------:R-:W2:Y:S01]  /*9330*/  MUFU.EX2 R0, R0 ;  /* 0x0000000000007308 */ /* 0x000ea20000000800 */
[C---:B------:R-:W-:Y:S02]  /*9340*/  FMUL.FTZ R98, R3.reuse, R98 ;  /* 0x0000006203627220 */ /* 0x040fe40000410000 */
[C---:B------:R-:W-:Y:S02]  /*9350*/  FMUL.FTZ R99, R3.reuse, R99 ;  /* 0x0000006303637220 */ /* 0x040fe40000410000 */
[C---:B------:R-:W-:Y:S02]  /*9360*/  FMUL.FTZ R84, R100.reuse, R84 ;  /* 0x0000005464547220 */ /* 0x040fe40000410000 */
[----:B------:R-:W-:Y:S02]  /*9370*/  FMUL.FTZ R85, R100, R85 ;  /* 0x0000005564557220 */ /* 0x000fe40000410000 */
[C---:B------:R-:W-:Y:S02]  /*9380*/  FMUL.FTZ R86, R3.reuse, R86 ;  /* 0x0000005603567220 */ /* 0x040fe40000410000 */
[----:B------:R-:W-:Y:S02]  /*9390*/  FMUL.FTZ R87, R3, R87 ;  /* 0x0000005703577220 */ /* 0x000fe40000410000 */
[C---:B------:R-:W-:Y:S02]  /*93a0*/  FMUL.FTZ R88, R2.reuse, R88 ;  /* 0x0000005802587220 */ /* 0x040fe40000410000 */
[--C-:B-1----:R-:W-:Y:S02]  /*93b0*/  FFMA.FTZ R103, R171, c[0x0][0x2d0], -R102.reuse ;  /* 0x0000b400ab677a23 */ /* 0x102fe40000010866 */
[----:B------:R-:W-:Y:S01]  /*93c0*/  LDSM.16.MT88.4 R168, [R209+0x3880] ;  /* 0x00388000d1a8783b */ /* 0x000fe20000004200 */
[C---:B------:R-:W-:Y:S01]  /*93d0*/  FMUL.FTZ R89, R2.reuse, R89 ;  /* 0x0000005902597220 */ /* 0x040fe20000410000 */
[----:B------:R1:W-:Y:S01]  /*93e0*/  MUFU.EX2 R176, R103 ;  /* 0x0000006700b07308 */ /* 0x0003e20000000800 */
[C---:B------:R-:W-:Y:S02]  /*93f0*/  FMUL.FTZ R92, R2.reuse, R92 ;  /* 0x0000005c025c7220 */ /* 0x040fe40000410000 */
[----:B------:R-:W-:Y:S02]  /*9400*/  FMUL.FTZ R93, R2, R93 ;  /* 0x0000005d025d7220 */ /* 0x000fe40000410000 */
[C---:B--2---:R-:W-:Y:S02]  /*9410*/  FMUL.FTZ R10, R0.reuse, R118 ;  /* 0x00000076000a7220 */ /* 0x044fe40000410000 */
[C---:B------:R-:W-:Y:S02]  /*9420*/  FMUL.FTZ R11, R0.reuse, R119 ;  /* 0x00000077000b7220 */ /* 0x040fe40000410000 */
[----:B------:R-:W2:Y:S01]  /*9430*/  LDSM.16.MT88.4 R116, [R209+0x2480] ;  /* 0x00248000d174783b */ /* 0x000ea20000004200 */
[C---:B------:R-:W-:Y:S02]  /*9440*/  FMUL.FTZ R14, R0.reuse, R122 ;  /* 0x0000007a000e7220 */ /* 0x040fe40000410000 */
[C---:B------:R-:W-:Y:S02]  /*9450*/  FMUL.FTZ R15, R0.reuse, R123 ;  /* 0x0000007b000f7220 */ /* 0x040fe40000410000 */
[C---:B------:R-:W-:Y:S01]  /*9460*/  HMMA.16816.F32.BF16 R8, R112.reuse, R20, R8 ;  /* 0x000000147008723c */ /* 0x040fe20000041808 */
[C---:B------:R-:W-:Y:S02]  /*9470*/  FMUL.FTZ R26, R0.reuse, R134 ;  /* 0x00000086001a7220 */ /* 0x040fe40000410000 */
[----:B------:R-:W3:Y:S01]  /*9480*/  LDSM.16.MT88.4 R120, [R210+0x2480] ;  /* 0x00248000d278783b */ /* 0x000ee20000004200 */
[C---:B------:R-:W-:Y:S02]  /*9490*/  FMUL.FTZ R27, R0.reuse, R135 ;  /* 0x00000087001b7220 */ /* 0x040fe40000410000 */
[----:B------:R-:W-:Y:S02]  /*94a0*/  FMUL.FTZ R42, R0, R150 ;  /* 0x00000096002a7220 */ /* 0x000fe40000410000 */
[-C--:B------:R-:W-:Y:S01]  /*94b0*/  HMMA.16816.F32.BF16 R12, R112, R22.reuse, R12 ;  /* 0x00000016700c723c */ /* 0x080fe2000004180c */
[C---:B------:R-:W-:Y:S02]  /*94c0*/  FMUL.FTZ R20, R100.reuse, R128 ;  /* 0x0000008064147220 */ /* 0x040fe40000410000 */
[----:B------:R-:W-:Y:S01]  /*94d0*/  LDSM.16.MT88.4 R132, [R209+0x2080] ;  /* 0x00208000d184783b */ /* 0x000fe20000004200 */
[--C-:B-1----:R-:W-:Y:S02]  /*94e0*/  FFMA.FTZ R103, R173, c[0x0][0x2d0], -R102.reuse ;  /* 0x0000b400ad677a23 */ /* 0x102fe40000010866 */
[----:B------:R-:W-:Y:S02]  /*94f0*/  FMUL.FTZ R21, R100, R129 ;  /* 0x0000008164157220 */ /* 0x000fe40000410000 */
[C---:B------:R-:W-:Y:S01]  /*9500*/  HMMA.16816.F32.BF16 R16, R160.reuse, R22, R16 ;  /* 0x00000016a010723c */ /* 0x040fe20000041810 */
[----:B------:R1:W-:Y:S03]  /*9510*/  MUFU.EX2 R175, R103 ;  /* 0x0000006700af7308 */ /* 0x0003e60000000800 */
[C---:B------:R-:W-:Y:S02]  /*9520*/  FMUL.FTZ R30, R0.reuse, R138 ;  /* 0x0000008a001e7220 */ /* 0x040fe40000410000 */
[C---:B------:R-:W-:Y:S02]  /*9530*/  FMUL.FTZ R31, R0.reuse, R139 ;  /* 0x0000008b001f7220 */ /* 0x040fe40000410000 */
[C---:B------:R-:W-:Y:S04]  /*9540*/  FMUL.FTZ R22, R3.reuse, R130 ;  /* 0x0000008203167220 */ /* 0x040fe80000410000 */
[----:B------:R-:W-:Y:S02]  /*9550*/  FMUL.FTZ R23, R3, R131 ;  /* 0x0000008303177220 */ /* 0x000fe40000410000 */
[----:B------:R-:W-:Y:S01]  /*9560*/  LDSM.16.MT88.4 R128, [R209+0x2880] ;  /* 0x00288000d180783b */ /* 0x000fe20000004200 */
[C---:B------:R-:W-:Y:S02]  /*9570*/  FMUL.FTZ R43, R0.reuse, R151 ;  /* 0x00000097002b7220 */ /* 0x040fe40000410000 */
[C---:B------:R-:W-:Y:S02]  /*9580*/  FMUL.FTZ R46, R0.reuse, R154 ;  /* 0x0000009a002e7220 */ /* 0x040fe40000410000 */
[-C--:B------:R-:W-:Y:S01]  /*9590*/  HMMA.16816.F32.BF16 R20, R160, R36.reuse, R20 ;  /* 0x00000024a014723c */ /* 0x080fe20000041814 */
[C---:B------:R-:W-:Y:S02]  /*95a0*/  FMUL.FTZ R47, R0.reuse, R155 ;  /* 0x0000009b002f7220 */ /* 0x040fe40000410000 */
[C---:B------:R-:W-:Y:S02]  /*95b0*/  FMUL.FTZ R58, R0.reuse, R58 ;  /* 0x0000003a003a7220 */ /* 0x040fe40000410000 */
[C---:B------:R-:W-:Y:S02]  /*95c0*/  FMUL.FTZ R59, R0.reuse, R59 ;  /* 0x0000003b003b7220 */ /* 0x040fe40000410000 */
[----:B-1----:R-:W-:Y:S01]  /*95d0*/  FFMA.FTZ R103, R177, c[0x0][0x2d0], -R102 ;  /* 0x0000b400b1677a23 */ /* 0x002fe20000010866 */
[C---:B------:R-:W-:Y:S01]  /*95e0*/  HMMA.16816.F32.BF16 R24, R112.reuse, R36, R24 ;  /* 0x000000247018723c */ /* 0x040fe20000041818 */
[C---:B------:R-:W-:Y:S02]  /*95f0*/  FMUL.FTZ R62, R0.reuse, R62 ;  /* 0x0000003e003e7220 */ /* 0x040fe40000410000 */
[----:B------:R1:W-:Y:S01]  /*9600*/  MUFU.EX2 R173, R103 ;  /* 0x0000006700ad7308 */ /* 0x0003e20000000800 */
[C---:B------:R-:W-:Y:S02]  /*9610*/  FMUL.FTZ R63, R0.reuse, R63 ;  /* 0x0000003f003f7220 */ /* 0x040fe40000410000 */
[----:B------:R-:W-:Y:S02]  /*9620*/  FMUL.FTZ R74, R0, R74 ;  /* 0x0000004a004a7220 */ /* 0x000fe40000410000 */
[-C--:B------:R-:W-:Y:S01]  /*9630*/  HMMA.16816.F32.BF16 R28, R112, R38.reuse, R28 ;  /* 0x00000026701c723c */ /* 0x080fe2000004181c */
[--C-:B------:R-:W-:Y:S03]  /*9640*/  FFMA.FTZ R36, R40, c[0x0][0x2d0], -R110.reuse ;  /* 0x0000b40028247a23 */ /* 0x100fe6000001086e */
[----:B------:R-:W-:Y:S01]  /*9650*/  FFMA.FTZ R40, R41, c[0x0][0x2d0], -R110 ;  /* 0x0000b40029287a23 */ /* 0x000fe2000001086e */
[----:B------:R4:W-:Y:S01]  /*9660*/  MUFU.EX2 R226, R36 ;  /* 0x0000002400e27308 */ /* 0x0009e20000000800 */
[----:B------:R-:W-:Y:S02]  /*9670*/  FMUL.FTZ R37, R100, R145 ;  /* 0x0000009164257220 */ /* 0x000fe40000410000 */
[C---:B------:R-:W-:Y:S01]  /*9680*/  HMMA.16816.F32.BF16 R32, R160.reuse, R38, R32 ;  /* 0x00000026a020723c */ /* 0x040fe20000041820 */
[----:B------:R-:W-:Y:S03]  /*9690*/  FMUL.FTZ R41, R2, R149 ;  /* 0x0000009502297220 */ /* 0x000fe60000410000 */
[C---:B------:R-:W-:Y:S02]  /*96a0*/  FMUL.FTZ R75, R0.reuse, R75 ;  /* 0x0000004b004b7220 */ /* 0x040fe40000410000 */
[----:B------:R-:W-:Y:S01]  /*96b0*/  FMUL.FTZ R78, R0, R78 ;  /* 0x0000004e004e7220 */ /* 0x000fe20000410000 */
[----:B------:R5:W-:Y:S01]  /*96c0*/  MUFU.EX2 R225, R40 ;  /* 0x0000002800e17308 */ /* 0x000be20000000800 */
[C---:B------:R-:W-:Y:S04]  /*96d0*/  FMUL.FTZ R38, R3.reuse, R146 ;  /* 0x0000009203267220 */ /* 0x040fe80000410000 */
[----:B-1----:R-:W-:Y:S02]  /*96e0*/  FFMA.FTZ R103, R178, c[0x0][0x2d0], -R102 ;  /* 0x0000b400b2677a23 */ /* 0x002fe40000010866 */
[----:B------:R-:W-:Y:S02]  /*96f0*/  FMUL.FTZ R39, R3, R147 ;  /* 0x0000009303277220 */ /* 0x000fe40000410000 */
[C---:B------:R-:W-:Y:S01]  /*9700*/  FMUL.FTZ R79, R0.reuse, R79 ;  /* 0x0000004f004f7220 */ /* 0x040fe20000410000 */
[----:B------:R1:W-:Y:S01]  /*9710*/  MUFU.EX2 R174, R103 ;  /* 0x0000006700ae7308 */ /* 0x0003e20000000800 */
[C---:B------:R-:W-:Y:S02]  /*9720*/  FMUL.FTZ R90, R0.reuse, R90 ;  /* 0x0000005a005a7220 */ /* 0x040fe40000410000 */
[----:B------:R-:W-:Y:S02]  /*9730*/  FMUL.FTZ R91, R0, R91 ;  /* 0x0000005b005b7220 */ /* 0x000fe40000410000 */
[----:B----4-:R-:W-:Y:S02]  /*9740*/  FMUL.FTZ R36, R100, R144 ;  /* 0x0000009064247220 */ /* 0x010fe40000410000 */
[C---:B------:R-:W-:Y:S02]  /*9750*/  FMUL.FTZ R94, R0.reuse, R94 ;  /* 0x0000005e005e7220 */ /* 0x040fe40000410000 */
[----:B------:R-:W-:Y:S03]  /*9760*/  FMUL.FTZ R95, R0, R95 ;  /* 0x0000005f005f7220 */ /* 0x000fe60000410000 */
[-C--:B--2---:R-:W-:Y:S01]  /*9770*/  HMMA.16816.F32.BF16 R36, R160, R116.reuse, R36 ;  /* 0x00000074a024723c */ /* 0x084fe20000041824 */
[----:B-----5:R-:W-:Y:S07]  /*9780*/  FMUL.FTZ R40, R2, R148 ;  /* 0x0000009402287220 */ /* 0x020fee0000410000 */
[C---:B------:R-:W-:Y:S01]  /*9790*/  HMMA.16816.F32.BF16 R40, R112.reuse, R116, R40 ;  /* 0x000000747028723c */ /* 0x040fe20000041828 */
[--C-:B-1----:R-:W-:Y:S04]  /*97a0*/  FFMA.FTZ R103, R181, c[0x0][0x2d0], -R110.reuse ;  /* 0x0000b400b5677a23 */ /* 0x102fe8000001086e */
[----:B------:R1:W-:Y:S03]  /*97b0*/  MUFU.EX2 R197, R103 ;  /* 0x0000006700c57308 */ /* 0x0003e60000000800 */
[-C--:B------:R-:W-:Y:S08]  /*97c0*/  HMMA.16816.F32.BF16 R44, R112, R118.reuse, R44 ;  /* 0x00000076702c723c */ /* 0x080ff0000004182c */
[C---:B------:R-:W-:Y:S01]  /*97d0*/  HMMA.16816.F32.BF16 R48, R160.reuse, R118, R48 ;  /* 0x00000076a030723c */ /* 0x040fe20000041830 */
[----:B------:R-:W2:Y:S07]  /*97e0*/  LDSM.16.MT88.4 R116, [R209+0x3080] ;  /* 0x00308000d174783b */ /* 0x000eae0000004200 */
[-C--:B---3--:R-:W-:Y:S01]  /*97f0*/  HMMA.16816.F32.BF16 R52, R160, R120.reuse, R52 ;  /* 0x00000078a034723c */ /* 0x088fe20000041834 */
[--C-:B-1----:R-:W-:Y:S07]  /*9800*/  FFMA.FTZ R103, R183, c[0x0][0x2d0], -R110.reuse ;  /* 0x0000b400b7677a23 */ /* 0x102fee000001086e */
[C---:B------:R-:W-:Y:S01]  /*9810*/  HMMA.16816.F32.BF16 R56, R112.reuse, R120, R56 ;  /* 0x000000787038723c */ /* 0x040fe20000041838 */
[----:B------:R1:W3:Y:S07]  /*9820*/  MUFU.EX2 R198, R103 ;  /* 0x0000006700c67308 */ /* 0x0002ee0000000800 */
[-C--:B------:R-:W-:Y:S08]  /*9830*/  HMMA.16816.F32.BF16 R60, R112, R122.reuse, R60 ;  /* 0x0000007a703c723c */ /* 0x080ff0000004183c */
[C---:B------:R-:W-:Y:S01]  /*9840*/  HMMA.16816.F32.BF16 R64, R160.reuse, R122, R64 ;  /* 0x0000007aa040723c */ /* 0x040fe20000041840 */
[----:B------:R-:W4:Y:S07]  /*9850*/  LDSM.16.MT88.4 R120, [R210+0x3080] ;  /* 0x00308000d278783b */ /* 0x000f2e0000004200 */
[-C--:B--2---:R-:W-:Y:S01]  /*9860*/  HMMA.16816.F32.BF16 R68, R160, R116.reuse, R68 ;  /* 0x00000074a044723c */ /* 0x084fe20000041844 */
[--C-:B-1----:R-:W-:Y:S03]  /*9870*/  FFMA.FTZ R103, R179, c[0x0][0x2d0], -R111.reuse ;  /* 0x0000b400b3677a23 */ /* 0x102fe6000001086f */
[----:B---3--:R-:W-:Y:S01]  /*9880*/  F2FP.BF16.PACK_AB R108, R198, R197 ;  /* 0x000000c5c66c723e */ /* 0x008fe200000010ff */
[----:B------:R1:W-:Y:S03]  /*9890*/  MUFU.EX2 R196, R103 ;  /* 0x0000006700c47308 */ /* 0x0003e60000000800 */
[C---:B------:R-:W-:Y:S08]  /*98a0*/  HMMA.16816.F32.BF16 R72, R112.reuse, R116, R72 ;  /* 0x000000747048723c */ /* 0x040ff00000041848 */
[-C--:B------:R-:W-:Y:S08]  /*98b0*/  HMMA.16816.F32.BF16 R76, R112, R118.reuse, R76 ;  /* 0x00000076704c723c */ /* 0x080ff0000004184c */
[C---:B------:R-:W-:Y:S01]  /*98c0*/  HMMA.16816.F32.BF16 R80, R160.reuse, R118, R80 ;  /* 0x00000076a050723c */ /* 0x040fe20000041850 */
[----:B------:R-:W2:Y:S03]  /*98d0*/  LDSM.16.MT88.4 R116, [R209+0x1c80] ;  /* 0x001c8000d174783b */ /* 0x000ea60000004200 */
[--C-:B-1----:R-:W-:Y:S04]  /*98e0*/  FFMA.FTZ R103, R180, c[0x0][0x2d0], -R111.reuse ;  /* 0x0000b400b4677a23 */ /* 0x102fe8000001086f */
[-C--:B----4-:R-:W-:Y:S01]  /*98f0*/  HMMA.16816.F32.BF16 R84, R160, R120.reuse, R84 ;  /* 0x00000078a054723c */ /* 0x090fe20000041854 */
[----:B------:R1:W-:Y:S07]  /*9900*/  MUFU.EX2 R195, R103 ;  /* 0x0000006700c37308 */ /* 0x0003ee0000000800 */
[C---:B------:R-:W-:Y:S07]  /*9910*/  HMMA.16816.F32.BF16 R88, R112.reuse, R120, R88 ;  /* 0x000000787058723c */ /* 0x040fee0000041858 */
[----:B------:R-:W-:Y:S01]  /*9920*/  F2FP.BF16.PACK_AB R120, R201, R202 ;  /* 0x000000cac978723e */ /* 0x000fe200000010ff */
[-C--:B------:R-:W-:Y:S01]  /*9930*/  HMMA.16816.F32.BF16 R92, R112, R122.reuse, R92 ;  /* 0x0000007a705c723c */ /* 0x080fe2000004185c */
[----:B------:R-:W-:Y:S06]  /*9940*/  F2FP.BF16.PACK_AB R121, R175, R176 ;  /* 0x000000b0af79723e */ /* 0x000fec00000010ff */
[----:B------:R-:W-:Y:S01]  /*9950*/  F2FP.BF16.PACK_AB R112, R225, R226 ;  /* 0x000000e2e170723e */ /* 0x000fe200000010ff */
[----:B------:R-:W-:Y:S01]  /*9960*/  HMMA.16816.F32.BF16 R96, R160, R122, R96 ;  /* 0x0000007aa060723c */ /* 0x000fe20000041860 */
[----:B------:R-:W-:Y:S03]  /*9970*/  F2FP.BF16.PACK_AB R113, R207, R224 ;  /* 0x000000e0cf71723e */ /* 0x000fe600000010ff */
[--C-:B-1----:R-:W-:Y:S01]  /*9980*/  FFMA.FTZ R103, R192, c[0x0][0x2d0], -R110.reuse ;  /* 0x0000b400c0677a23 */ /* 0x102fe2000001086e */
[----:B------:R-:W-:Y:S01]  /*9990*/  F2FP.BF16.PACK_AB R114, R205, R206 ;  /* 0x000000cecd72723e */ /* 0x000fe200000010ff */
[----:B------:R-:W-:Y:S01]  /*99a0*/  FFMA.FTZ R110, R193, c[0x0][0x2d0], -R110 ;  /* 0x0000b400c16e7a23 */ /* 0x000fe2000001086e */
[----:B------:R-:W-:Y:S01]  /*99b0*/  F2FP.BF16.PACK_AB R115, R203, R204 ;  /* 0x000000cccb73723e */ /* 0x000fe200000010ff */
[----:B------:R1:W-:Y:S01]  /*99c0*/  MUFU.EX2 R194, R103 ;  /* 0x0000006700c27308 */ /* 0x0003e20000000800 */
[----:B------:R-:W3:Y:S03]  /*99d0*/  LDL.LU R193, [R1+0x14] ;  /* 0x0000140001c17983 */ /* 0x000ee60000300800 */
[----:B------:R-:W-:Y:S02]  /*99e0*/  F2FP.BF16.PACK_AB R122, R199, R200 ;  /* 0x000000c8c77a723e */ /* 0x000fe400000010ff */
[-C--:B--2---:R-:W-:Y:S01]  /*99f0*/  HMMA.16816.F32.BF16 R4, R112, R116.reuse, R4 ;  /* 0x000000747004723c */ /* 0x084fe20000041804 */
[----:B------:R-:W-:Y:S03]  /*9a00*/  F2FP.BF16.PACK_AB R123, R174, R173 ;  /* 0x000000adae7b723e */ /* 0x000fe600000010ff */
[----:B------:R-:W2:Y:S04]  /*9a10*/  MUFU.EX2 R192, R110 ;  /* 0x0000006e00c07308 */ /* 0x000ea80000000800 */
[C---:B------:R-:W-:Y:S08]  /*9a20*/  HMMA.16816.F32.BF16 R8, R120.reuse, R116, R8 ;  /* 0x000000747808723c */ /* 0x040ff00000041808 */
[-C--:B------:R-:W-:Y:S01]  /*9a30*/  HMMA.16816.F32.BF16 R12, R120, R118.reuse, R12 ;  /* 0x00000076780c723c */ /* 0x080fe2000004180c */
[--C-:B-1----:R-:W-:Y:S02]  /*9a40*/  FFMA.FTZ R103, R188, c[0x0][0x2d0], -R111.reuse ;  /* 0x0000b400bc677a23 */ /* 0x102fe4000001086f */
[----:B------:R-:W4:Y:S01]  /*9a50*/  LDL.LU R188, [R1+0x10] ;  /* 0x0000100001bc7983 */ /* 0x000f220000300800 */
[----:B------:R-:W-:Y:S04]  /*9a60*/  FFMA.FTZ R111, R189, c[0x0][0x2d0], -R111 ;  /* 0x0000b400bd6f7a23 */ /* 0x000fe8000001086f */
[C---:B------:R-:W-:Y:S01]  /*9a70*/  HMMA.16816.F32.BF16 R16, R112.reuse, R118, R16 ;  /* 0x000000767010723c */ /* 0x040fe20000041810 */
[----:B------:R1:W-:Y:S01]  /*9a80*/  MUFU.EX2 R183, R103 ;  /* 0x0000006700b77308 */ /* 0x0003e20000000800 */
[----:B------:R-:W5:Y:S02]  /*9a90*/  LDSM.16.MT88.4 R116, [R210+0x2880] ;  /* 0x00288000d274783b */ /* 0x000f640000004200 */
[----:B--2---:R-:W-:Y:S04]  /*9aa0*/  F2FP.BF16.PACK_AB R110, R192, R194 ;  /* 0x000000c2c06e723e */ /* 0x004fe800000010ff */
[-C--:B------:R-:W-:Y:S02]  /*9ab0*/  HMMA.16816.F32.BF16 R20, R112, R124.reuse, R20 ;  /* 0x0000007c7014723c */ /* 0x080fe40000041814 */
[----:B------:R-:W2:Y:S01]  /*9ac0*/  LDL.LU R189, [R1+0x8] ;  /* 0x0000080001bd7983 */ /* 0x000ea20000300800 */
[----:B------:R-:W5:Y:S05]  /*9ad0*/  MUFU.EX2 R181, R111 ;  /* 0x0000006f00b57308 */ /* 0x000f6a0000000800 */
[C---:B------:R-:W-:Y:S08]  /*9ae0*/  HMMA.16816.F32.BF16 R24, R120.reuse, R124, R24 ;  /* 0x0000007c7818723c */ /* 0x040ff00000041818 */
[-C--:B------:R-:W-:Y:S01]  /*9af0*/  HMMA.16816.F32.BF16 R28, R120, R126.reuse, R28 ;  /* 0x0000007e781c723c */ /* 0x080fe2000004181c */
[--C-:B-1----:R-:W-:Y:S02]  /*9b00*/  FFMA.FTZ R103, R185, c[0x0][0x2d0], -R164.reuse ;  /* 0x0000b400b9677a23 */ /* 0x102fe400000108a4 */
[----:B------:R-:W3:Y:S02]  /*9b10*/  LDL.LU R185, [R1+0xc] ;  /* 0x00000c0001b97983 */ /* 0x000ee40000300800 */
[----:B------:R1:W-:Y:S03]  /*9b20*/  MUFU.EX2 R180, R103 ;  /* 0x0000006700b47308 */ /* 0x0003e60000000800 */
[C---:B------:R-:W-:Y:S01]  /*9b30*/  HMMA.16816.F32.BF16 R32, R112.reuse, R126, R32 ;  /* 0x0000007e7020723c */ /* 0x040fe20000041820 */
[----:B------:R-:W1:Y:S03]  /*9b40*/  LDSM.16.MT88.4 R124, [R209+0x3480] ;  /* 0x00348000d17c783b */ /* 0x000e660000004200 */
[----:B-----5:R-:W-:Y:S04]  /*9b50*/  F2FP.BF16.PACK_AB R111, R181, R183 ;  /* 0x000000b7b56f723e */ /* 0x020fe800000010ff */
[-C--:B------:R-:W-:Y:S08]  /*9b60*/  HMMA.16816.F32.BF16 R36, R112, R128.reuse, R36 ;  /* 0x000000807024723c */ /* 0x080ff00000041824 */
[C---:B------:R-:W-:Y:S01]  /*9b70*/  HMMA.16816.F32.BF16 R40, R120.reuse, R128, R40 ;  /* 0x000000807828723c */ /* 0x040fe20000041828 */
[--C-:B-1----:R-:W-:Y:S07]  /*9b80*/  FFMA.FTZ R103, R187, c[0x0][0x2d0], -R164.reuse ;  /* 0x0000b400bb677a23 */ /* 0x102fee00000108a4 */
[-C--:B------:R-:W-:Y:S01]  /*9b90*/  HMMA.16816.F32.BF16 R44, R120, R130.reuse, R44 ;  /* 0x00000082782c723c */ /* 0x080fe2000004182c */
[----:B------:R1:W5:Y:S07]  /*9ba0*/  MUFU.EX2 R178, R103 ;  /* 0x0000006700b27308 */ /* 0x00036e0000000800 */
[C---:B------:R-:W-:Y:S01]  /*9bb0*/  HMMA.16816.F32.BF16 R48, R112.reuse, R130, R48 ;  /* 0x000000827030723c */ /* 0x040fe20000041830 */
[----:B------:R-:W5:Y:S07]  /*9bc0*/  LDSM.16.MT88.4 R128, [R210+0x3480] ;  /* 0x00348000d280783b */ /* 0x000f6e0000004200 */
[-C--:B------:R-:W-:Y:S08]  /*9bd0*/  HMMA.16816.F32.BF16 R52, R112, R116.reuse, R52 ;  /* 0x000000747034723c */ /* 0x080ff00000041834 */
[C---:B------:R-:W-:Y:S01]  /*9be0*/  HMMA.16816.F32.BF16 R56, R120.reuse, R116, R56 ;  /* 0x000000747838723c */ /* 0x040fe20000041838 */
[--C-:B-1----:R-:W-:Y:S03]  /*9bf0*/  FFMA.FTZ R103, R190, c[0x0][0x2d0], -R164.reuse ;  /* 0x0000b400be677a23 */ /* 0x102fe600000108a4 */
[----:B------:R-:W-:Y:S01]  /*9c00*/  FFMA.FTZ R164, R191, c[0x0][0x2d0], -R164 ;  /* 0x0000b400bfa47a23 */ /* 0x000fe200000108a4 */
[----:B------:R1:W-:Y:S01]  /*9c10*/  MUFU.EX2 R179, R103 ;  /* 0x0000006700b37308 */ /* 0x0003e20000000800 */
[----:B-----5:R-:W-:Y:S02]  /*9c20*/  F2FP.BF16.PACK_AB R160, R178, R180 ;  /* 0x000000b4b2a0723e */ /* 0x020fe400000010ff */
[-C--:B------:R-:W-:Y:S07]  /*9c30*/  HMMA.16816.F32.BF16 R60, R120, R118.reuse, R60 ;  /* 0x00000076783c723c */ /* 0x080fee000004183c */
[----:B------:R5:W5:Y:S01]  /*9c40*/  MUFU.EX2 R177, R164 ;  /* 0x000000a400b17308 */ /* 0x000b620000000800 */
[C---:B------:R-:W-:Y:S08]  /*9c50*/  HMMA.16816.F32.BF16 R64, R112.reuse, R118, R64 ;  /* 0x000000767040723c */ /* 0x040ff00000041840 */
[-C--:B------:R-:W-:Y:S01]  /*9c60*/  HMMA.16816.F32.BF16 R68, R112, R124.reuse, R68 ;  /* 0x0000007c7044723c */ /* 0x080fe20000041844 */
[--C-:B-1----:R-:W-:Y:S07]  /*9c70*/  FFMA.FTZ R103, R182, c[0x0][0x2d0], -R102.reuse ;  /* 0x0000b400b6677a23 */ /* 0x102fee0000010866 */
[C---:B------:R-:W-:Y:S01]  /*9c80*/  HMMA.16816.F32.BF16 R72, R120.reuse, R124, R72 ;  /* 0x0000007c7848723c */ /* 0x040fe20000041848 */
[----:B------:R1:W-:Y:S01]  /*9c90*/  MUFU.EX2 R172, R103 ;  /* 0x0000006700ac7308 */ /* 0x0003e20000000800 */
[----:B-----5:R-:W5:Y:S06]  /*9ca0*/  LDSM.16.MT88.4 R164, [R210+0x2c80] ;  /* 0x002c8000d2a4783b */ /* 0x020f6c0000004200 */
[-C--:B------:R-:W-:Y:S01]  /*9cb0*/  HMMA.16816.F32.BF16 R76, R120, R126.reuse, R76 ;  /* 0x0000007e784c723c */ /* 0x080fe2000004184c */
[----:B------:R-:W-:Y:S07]  /*9cc0*/  F2FP.BF16.PACK_AB R162, R177, R179 ;  /* 0x000000b3b1a2723e */ /* 0x000fee00000010ff */
[C---:B------:R-:W-:Y:S08]  /*9cd0*/  HMMA.16816.F32.BF16 R80, R112.reuse, R126, R80 ;  /* 0x0000007e7050723c */ /* 0x040ff00000041850 */
[-C--:B------:R-:W-:Y:S01]  /*9ce0*/  HMMA.16816.F32.BF16 R84, R112, R128.reuse, R84 ;  /* 0x000000807054723c */ /* 0x080fe20000041854 */
[--C-:B-1----:R-:W-:Y:S04]  /*9cf0*/  FFMA.FTZ R103, R184, c[0x0][0x2d0], -R102.reuse ;  /* 0x0000b400b8677a23 */ /* 0x102fe80000010866 */
[----:B------:R1:W1:Y:S03]  /*9d00*/  MUFU.EX2 R107, R103 ;  /* 0x00000067006b7308 */ /* 0x0002660000000800 */
[C---:B------:R-:W-:Y:S08]  /*9d10*/  HMMA.16816.F32.BF16 R88, R120.reuse, R128, R88 ;  /* 0x000000807858723c */ /* 0x040ff00000041858 */
[-C--:B------:R-:W-:Y:S08]  /*9d20*/  HMMA.16816.F32.BF16 R92, R120, R130.reuse, R92 ;  /* 0x00000082785c723c */ /* 0x080ff0000004185c */
[----:B------:R-:W-:Y:S01]  /*9d30*/  HMMA.16816.F32.BF16 R96, R112, R130, R96 ;  /* 0x000000827060723c */ /* 0x000fe20000041860 */
[--C-:B-1----:R-:W-:Y:S03]  /*9d40*/  FFMA.FTZ R103, R186, c[0x0][0x2d0], -R102.reuse ;  /* 0x0000b400ba677a23 */ /* 0x102fe60000010866 */
[----:B------:R-:W-:Y:S01]  /*9d50*/  F2FP.BF16.PACK_AB R161, R107, R172 ;  /* 0x000000ac6ba1723e */ /* 0x000fe200000010ff */
[----:B------:R-:W-:Y:S01]  /*9d60*/  FFMA.FTZ R102, R109, c[0x0][0x2d0], -R102 ;  /* 0x0000b4006d667a23 */ /* 0x000fe20000010866 */
[----:B------:R-:W-:Y:S01]  /*9d70*/  F2FP.BF16.PACK_AB R109, R195, R196 ;  /* 0x000000c4c36d723e */ /* 0x000fe200000010ff */
[----:B------:R-:W-:Y:S06]  /*9d80*/  MUFU.EX2 R103, R103 ;  /* 0x0000006700677308 */ /* 0x000fec0000000800 */
[-C--:B------:R-:W-:Y:S01]  /*9d90*/  HMMA.16816.F32.BF16 R112, R108, R132.reuse, R4 ;  /* 0x000000846c70723c */ /* 0x080fe20000041804 */
[----:B------:R-:W1:Y:S03]  /*9da0*/  LDSM.16.MT88.4 R4, [R210+0x3880] ;  /* 0x00388000d204783b */ /* 0x000e660000004200 */
[----:B------:R-:W5:Y:S02]  /*9db0*/  MUFU.EX2 R102, R102 ;  /* 0x0000006600667308 */ /* 0x000f640000000800 */
[----:B-----5:R-:W-:Y:S07]  /*9dc0*/  F2FP.BF16.PACK_AB R163, R102, R103 ;  /* 0x0000006766a3723e */ /* 0x020fee00000010ff */
[C---:B------:R-:W-:Y:S01]  /*9dd0*/  HMMA.16816.F32.BF16 R116, R160.reuse, R132, R8 ;  /* 0x00000084a074723c */ /* 0x040fe20000041808 */
[----:B------:R-:W5:Y:S07]  /*9de0*/  LDL R11, [R1+0x18] ;  /* 0x00001800010b7983 */ /* 0x000f6e0000100800 */
        /* <DEDUP_REMOVED lines=9> */
[C---:B------:R-:W-:Y:S01]  /*9e80*/  HMMA.16816.F32.BF16 R156, R108.reuse, R158, R48 ;  /* 0x0000009e6c9c723c */ /* 0x040fe20000041830 */
[----:B----4-:R-:W-:Y:S07]  /*9e90*/  FFMA.FTZ R9, R2, R188, R235 ;  /* 0x000000bc02097223 */ /* 0x010fee00000100eb */
[-C--:B------:R-:W-:Y:S08]  /*9ea0*/  HMMA.16816.F32.BF16 R52, R108, R164.reuse, R52 ;  /* 0x000000a46c34723c */ /* 0x080ff00000041834 */
[C---:B------:R-:W-:Y:S01]  /*9eb0*/  HMMA.16816.F32.BF16 R56, R160.reuse, R164, R56 ;  /* 0x000000a4a038723c */ /* 0x040fe20000041838 */
[----:B--2---:R-:W-:Y:S04]  /*9ec0*/  FFMA.FTZ R3, R3, R189, R241 ;  /* 0x000000bd03037223 */ /* 0x004fe800000100f1 */
[----:B------:R-:W-:Y:S03]  /*9ed0*/  FADD.FTZ R8, R240, R3 ;  /* 0x00000003f0087221 */ /* 0x000fe60000010000 */
[-C--:B------:R-:W-:Y:S01]  /*9ee0*/  HMMA.16816.F32.BF16 R60, R160, R166.reuse, R60 ;  /* 0x000000a6a03c723c */ /* 0x080fe2000004183c */
[----:B------:R-:W-:Y:S03]  /*9ef0*/  FADD.FTZ R3, R236, R9 ;  /* 0x00000009ec037221 */ /* 0x000fe60000010000 */
[----:B------:R-:W-:Y:S02]  /*9f00*/  FADD.FTZ R8, R238, R8 ;  /* 0x00000008ee087221 */ /* 0x000fe40000010000 */
[----:B------:R-:W-:Y:S02]  /*9f10*/  FADD.FTZ R10, R234, R3 ;  /* 0x00000003ea0a7221 */ /* 0x000fe40000010000 */
[C---:B------:R-:W-:Y:S01]  /*9f20*/  HMMA.16816.F32.BF16 R64, R108.reuse, R166, R64 ;  /* 0x000000a66c40723c */ /* 0x040fe20000041840 */
[----:B---3--:R-:W-:Y:S03]  /*9f30*/  FFMA.FTZ R3, R0, R193, R230 ;  /* 0x000000c100037223 */ /* 0x008fe600000100e6 */
[----:B------:R-:W-:Y:S02]  /*9f40*/  FFMA.FTZ R100, R100, R185, R245 ;  /* 0x000000b964647223 */ /* 0x000fe400000100f5 */
[----:B------:R-:W-:Y:S02]  /*9f50*/  FADD.FTZ R3, R231, R3 ;  /* 0x00000003e7037221 */ /* 0x000fe40000010000 */
[----:B------:R-:W-:Y:S01]  /*9f60*/  FADD.FTZ R2, R244, R100 ;  /* 0x00000064f4027221 */ /* 0x000fe20000010000 */
[-C--:B------:R-:W-:Y:S03]  /*9f70*/  HMMA.16816.F32.BF16 R68, R108, R168.reuse, R68 ;  /* 0x000000a86c44723c */ /* 0x080fe60000041844 */
[----:B------:R-:W-:Y:S01]  /*9f80*/  FADD.FTZ R2, R243, R2 ;  /* 0x00000002f3027221 */ /* 0x000fe20000010000 */
[-C--:B------:R-:W-:Y:S01]  /*9f90*/  MOV R100, R101.reuse ;  /* 0x0000006500647202 */ /* 0x080fe20000000f00 */
[----:B------:R-:W-:Y:S02]  /*9fa0*/  FADD.FTZ R0, R237, R10 ;  /* 0x0000000aed007221 */ /* 0x000fe40000010000 */
[----:B------:R-:W-:Y:S01]  /*9fb0*/  FADD.FTZ R9, R242, R2 ;  /* 0x00000002f2097221 */ /* 0x000fe20000010000 */
[C---:B------:R-:W-:Y:S01]  /*9fc0*/  HMMA.16816.F32.BF16 R72, R160.reuse, R168, R72 ;  /* 0x000000a8a048723c */ /* 0x040fe20000041848 */
[----:B------:R-:W-:Y:S03]  /*9fd0*/  FADD.FTZ R2, R239, R8 ;  /* 0x00000008ef027221 */ /* 0x000fe60000010000 */
[----:B------:R-:W-:Y:S02]  /*9fe0*/  FADD.FTZ R9, R226, R9 ;  /* 0x00000009e2097221 */ /* 0x000fe40000010000 */
[----:B------:R-:W-:Y:S02]  /*9ff0*/  FADD.FTZ R3, R232, R3 ;  /* 0x00000003e8037221 */ /* 0x000fe40000010000 */
[----:B------:R-:W-:Y:S01]  /*a000*/  FADD.FTZ R10, R224, R2 ;  /* 0x00000002e00a7221 */ /* 0x000fe20000010000 */
[-C--:B------:R-:W-:Y:S03]  /*a010*/  HMMA.16816.F32.BF16 R76, R160, R170.reuse, R76 ;  /* 0x000000aaa04c723c */ /* 0x080fe6000004184c */
[----:B------:R-:W-:Y:S02]  /*a020*/  FADD.FTZ R8, R202, R0 ;  /* 0x00000000ca087221 */ /* 0x000fe40000010000 */
[----:B------:R-:W-:Y:S02]  /*a030*/  FADD.FTZ R2, R225, R9 ;  /* 0x00000009e1027221 */ /* 0x000fe40000010000 */
[----:B------:R-:W-:Y:S01]  /*a040*/  FADD.FTZ R3, R233, R3 ;  /* 0x00000003e9037221 */ /* 0x000fe20000010000 */
[C---:B------:R-:W-:Y:S01]  /*a050*/  HMMA.16816.F32.BF16 R80, R108.reuse, R170, R80 ;  /* 0x000000aa6c50723c */ /* 0x040fe20000041850 */
[----:B------:R-:W-:Y:S03]  /*a060*/  FADD.FTZ R0, R207, R10 ;  /* 0x0000000acf007221 */ /* 0x000fe60000010000 */
[----:B------:R-:W-:Y:S02]  /*a070*/  FADD.FTZ R9, R201, R8 ;  /* 0x00000008c9097221 */ /* 0x000fe40000010000 */
[----:B------:R-:W-:Y:S02]  /*a080*/  FADD.FTZ R10, R206, R2 ;  /* 0x00000002ce0a7221 */ /* 0x000fe40000010000 */
[----:B------:R-:W-:Y:S01]  /*a090*/  FADD.FTZ R3, R176, R3 ;  /* 0x00000003b0037221 */ /* 0x000fe20000010000 */
[-C--:B-1----:R-:W-:Y:S03]  /*a0a0*/  HMMA.16816.F32.BF16 R84, R108, R4.reuse, R84 ;  /* 0x000000046c54723c */ /* 0x082fe60000041854 */
[----:B------:R-:W-:Y:S02]  /*a0b0*/  FADD.FTZ R8, R204, R0 ;  /* 0x00000000cc087221 */ /* 0x000fe40000010000 */
[----:B------:R-:W-:Y:S02]  /*a0c0*/  FADD.FTZ R2, R200, R9 ;  /* 0x00000009c8027221 */ /* 0x000fe40000010000 */
[----:B------:R-:W-:Y:S01]  /*a0d0*/  FADD.FTZ R3, R175, R3 ;  /* 0x00000003af037221 */ /* 0x000fe20000010000 */
[C---:B------:R-:W-:Y:S01]  /*a0e0*/  HMMA.16816.F32.BF16 R88, R160.reuse, R4, R88 ;  /* 0x00000004a058723c */ /* 0x040fe20000041858 */
[----:B------:R-:W-:Y:S03]  /*a0f0*/  FADD.FTZ R0, R205, R10 ;  /* 0x0000000acd007221 */ /* 0x000fe60000010000 */
[----:B------:R-:W-:Y:S03]  /*a100*/  FADD.FTZ R3, R173, R3 ;  /* 0x00000003ad037221 */ /* 0x000fe60000010000 */
[----:B------:R-:W-:Y:S01]  /*a110*/  FADD.FTZ R5, R203, R8 ;  /* 0x00000008cb057221 */ /* 0x000fe20000010000 */
[-C--:B------:R-:W-:Y:S01]  /*a120*/  HMMA.16816.F32.BF16 R92, R160, R6.reuse, R92 ;  /* 0x00000006a05c723c */ /* 0x080fe2000004185c */
[----:B------:R-:W-:Y:S03]  /*a130*/  FADD.FTZ R8, R199, R2 ;  /* 0x00000002c7087221 */ /* 0x000fe60000010000 */
[----:B------:R-:W-:Y:S02]  /*a140*/  FADD.FTZ R4, R197, R0 ;  /* 0x00000000c5047221 */ /* 0x000fe40000010000 */
[----:B------:R-:W-:Y:S02]  /*a150*/  FADD.FTZ R2, R196, R5 ;  /* 0x00000005c4027221 */ /* 0x000fe40000010000 */
[----:B------:R-:W-:Y:S01]  /*a160*/  FADD.FTZ R3, R174, R3 ;  /* 0x00000003ae037221 */ /* 0x000fe20000010000 */
[----:B------:R-:W-:Y:S03]  /*a170*/  HMMA.16816.F32.BF16 R96, R108, R6, R96 ;  /* 0x000000066c60723c */ /* 0x000fe60000041860 */
[----:B------:R-:W-:Y:S02]  /*a180*/  FADD.FTZ R0, R180, R8 ;  /* 0x00000008b4007221 */ /* 0x000fe40000010000 */
[----:B------:R-:W-:Y:S02]  /*a190*/  FADD.FTZ R4, R198, R4 ;  /* 0x00000004c6047221 */ /* 0x000fe40000010000 */
[----:B------:R-:W-:Y:S01]  /*a1a0*/  FADD.FTZ R5, R195, R2 ;  /* 0x00000002c3057221 */ /* 0x000fe20000010000 */
[----:B------:R-:W-:Y:S01]  /*a1b0*/  MOV R108, R101 ;  /* 0x00000065006c7202 */ /* 0x000fe20000000f00 */
[----:B------:R-:W-:Y:S03]  /*a1c0*/  FADD.FTZ R2, R172, R3 ;  /* 0x00000003ac027221 */ /* 0x000fe60000010000 */
[----:B------:R-:W-:Y:S02]  /*a1d0*/  FADD.FTZ R3, R178, R0 ;  /* 0x00000000b2037221 */ /* 0x000fe40000010000 */
[----:B------:R-:W-:Y:S02]  /*a1e0*/  FADD.FTZ R0, R194, R4 ;  /* 0x00000004c2007221 */ /* 0x000fe40000010000 */
[----:B------:R-:W-:Y:S02]  /*a1f0*/  FADD.FTZ R4, R183, R5 ;  /* 0x00000005b7047221 */ /* 0x000fe40000010000 */
[----:B------:R-:W-:Y:S02]  /*a200*/  FADD.FTZ R5, R192, R0 ;  /* 0x00000000c0057221 */ /* 0x000fe40000010000 */
[----:B------:R-:W-:Y:S02]  /*a210*/  FADD.FTZ R4, R181, R4 ;  /* 0x00000004b5047221 */ /* 0x000fe40000010000 */
[----:B------:R-:W-:Y:S01]  /*a220*/  FADD.FTZ R2, R107, R2 ;  /* 0x000000026b027221 */ /* 0x000fe20000010000 */
[----:B------:R1:W-:Y:S01]  /*a230*/  STL [R1+0xc], R5 ;  /* 0x00000c0501007387 */ /* 0x0003e20000100800 */
[----:B------:R-:W-:Y:S01]  /*a240*/  FADD.FTZ R3, R179, R3 ;  /* 0x00000003b3037221 */ /* 0x000fe20000010000 */
[----:B------:R-:W-:Y:S01]  /*a250*/  MOV R107, R104 ;  /* 0x00000068006b7202 */ /* 0x000fe20000000f00 */
[----:B------:R-:W-:Y:S01]  /*a260*/  FADD.FTZ R0, R103, R2 ;  /* 0x0000000267007221 */ /* 0x000fe20000010000 */
[----:B------:R1:W-:Y:S01]  /*a270*/  STL [R1+0x8], R4 ;  /* 0x0000080401007387 */ /* 0x0003e20000100800 */
[----:B------:R-:W-:Y:S01]  /*a280*/  FADD.FTZ R2, R177, R3 ;  /* 0x00000003b1027221 */ /* 0x000fe20000010000 */
[----:B------:R-:W-:Y:S01]  /*a290*/  MOV R103, R105 ;  /* 0x0000006900677202 */ /* 0x000fe20000000f00 */
[----:B------:R-:W-:Y:S01]  /*a2a0*/  FADD.FTZ R0, R102, R0 ;  /* 0x0000000066007221 */ /* 0x000fe20000010000 */
[----:B------:R-:W-:Y:S02]  /*a2b0*/  MOV R102, R106 ;  /* 0x0000006a00667202 */ /* 0x000fe40000000f00 */
[----:B------:R1:W-:Y:S04]  /*a2c0*/  STL [R1+0x10], R2 ;  /* 0x0000100201007387 */ /* 0x0003e80000100800 */
[----:B------:R1:W-:Y:S01]  /*a2d0*/  STL [R1+0x14], R0 ;  /* 0x0000140001007387 */ /* 0x0003e20000100800 */
[C---:B-----5:R-:W-:Y:S02]  /*a2e0*/  ISETP.GT.AND P0, PT, R222.reuse, R11, PT ;  /* 0x0000000bde00720c */ /* 0x060fe40003f04270 */
[----:B------:R-:W-:Y:S11]  /*a2f0*/  IADD3 R222, R222, -0x1, RZ ;  /* 0xffffffffdede7810 */ /* 0x000ff60007ffe0ff */
[----:B-1----:R-:W-:-:S05]  /*a300*/  @P0 BRA `(.L_x_304) ;  /* 0xffffbba000000947 */ /* 0x002fca000383ffff */
.L_x_285:
[----:B------:R-:W-:Y:S01]  /*a310*/  IMAD.MOV.U32 R0, RZ, RZ, c[0x0][0x2c4] ;  /* 0x0000b100ff007624 */ /* 0x000fe200078e00ff */
[----:B------:R-:W-:Y:S01]  /*a320*/  IADD3 R2, R227, 0x1, -R229 ;  /* 0x00000001e3027810 */ /* 0x000fe20007ffe8e5 */
[----:B------:R-:W-:-:S03]  /*a330*/  IMAD.MOV.U32 R4, RZ, RZ, c[0x0][0x32c] ;  /* 0x0000cb00ff047624 */ /* 0x000fc600078e00ff */
[----:B------:R-:W-:Y:S02]  /*a340*/  ISETP.NE.AND P1, PT, R0, 0x1, PT ;  /* 0x000000010000780c */ /* 0x000fe40003f25270 */
[----:B------:R-:W2:Y:S01]  /*a350*/  S2R R0, SR_CTAID.X ;  /* 0x0000000000007919 */ /* 0x000ea20000002500 */
[----:B------:R-:W-:Y:S02]  /*a360*/  ISETP.GE.AND P0, PT, R4, 0x1, PT ;  /* 0x000000010400780c */ /* 0x000fe40003f06270 */
[----:B--2---:R-:W-:-:S08]  /*a370*/  LEA R0, R0, 0x7f, 0x7 ;  /* 0x0000007f00007811 */ /* 0x004fd000078e38ff */
[----:B-1----:R-:W-:-:S05]  /*a380*/  @P1 IMAD.HI.U32 R3, R0, c[0x0][0x2c8], RZ ;  /* 0x0000b20000031a27 */ /* 0x002fca00078e00ff */
[----:B------:R-:W-:-:S05]  /*a390*/  @P1 SHF.R.U32.HI R0, RZ, c[0x0][0x2cc], R3 ;  /* 0x0000b300ff001a19 */ /* 0x000fca0000011603 */
[----:B------:R-:W-:-:S05]  /*a3a0*/  IMAD.IADD R0, R2, 0x1, R0 ;  /* 0x0000000102007824 */ /* 0x000fca00078e0200 */
[----:B------:R-:W-:Y:S01]  /*a3b0*/  IADD3 R2, R0, -c[0x0][0x324], RZ ;  /* 0x8000c90000027a10 */ /* 0x000fe20007ffe0ff */
[----:B------:R-:W-:Y:S05]  /*a3c0*/  @!P0 BRA `(.L_x_305) ;  /* 0x000000f000008947 */ /* 0x000fea0003800000 */
        /* <DEDUP_REMOVED lines=9> */
.L_x_306:
[----:B------:R-:W-:-:S04]  /*a460*/  MOV R3, c[0x0][0x32c] ;  /* 0x0000cb0000037a02 */ /* 0x000fc80000000f00 */
[----:B------:R-:W-:-:S13]  /*a470*/  ISETP.NE.AND P0, PT, R3, 0x1, PT ;  /* 0x000000010300780c */ /* 0x000fda0003f05270 */
[----:B------:R-:W-:-:S05]  /*a480*/  @P0 IMAD.HI.U32 R3, R0, c[0x0][0x330], RZ ;  /* 0x0000cc0000030a27 */ /* 0x000fca00078e00ff */
[----:B------:R-:W-:-:S05]  /*a490*/  @P0 SHF.R.U32.HI R0, RZ, c[0x0][0x334], R3 ;  /* 0x0000cd00ff000a19 */ /* 0x000fca0000011603 */
.L_x_307:
[----:B------:R-:W-:-:S05]  /*a4a0*/  IMAD R0, R0, c[0x0][0x32c], RZ ;  /* 0x0000cb0000007a24 */ /* 0x000fca00078e02ff */
[----:B------:R-:W-:-:S03]  /*a4b0*/  IMNMX R2, R2, R0, !PT ;  /* 0x0000000002027217 */ /* 0x000fc60007800200 */
.L_x_305:
[----:B------:R-:W2:Y:S01]  /*a4c0*/  LDL R3, [R1+0x48] ;  /* 0x0000480001037983 */ /* 0x000ea20000100800 */
[----:B------:R-:W-:-:S05]  /*a4d0*/  IADD3 R2, R2, 0x2f, RZ ;  /* 0x0000002f02027810 */ /* 0x000fca0007ffe0ff */
[----:B------:R-:W-:-:S05]  /*a4e0*/  IMAD.HI R2, R2, 0x2aaaaaab, RZ ;  /* 0x2aaaaaab02027827 */ /* 0x000fca00078e02ff */
[----:B------:R-:W-:-:S04]  /*a4f0*/  SHF.R.U32.HI R0, RZ, 0x1f, R2 ;  /* 0x0000001fff007819 */ /* 0x000fc80000011602 */
[----:B------:R-:W-:-:S04]  /*a500*/  LEA.HI.SX32 R0, R2, R0, 0x1d ;  /* 0x0000000002007211 */ /* 0x000fc800078feaff */
[----:B--2---:R-:W-:-:S04]  /*a510*/  IMNMX R3, R3, R0, !PT ;  /* 0x0000000003037217 */ /* 0x004fc80007800200 */
[----:B------:R-:W-:Y:S01]  /*a520*/  ISETP.GE.AND P0, PT, R222, R3, PT ;  /* 0x00000003de00720c */ /* 0x000fe20003f06270 */
[----:B------:R1:W-:-:S12]  /*a530*/  STL [R1+0x58], R3 ;  /* 0x0000580301007387 */ /* 0x0003d80000100800 */
[----:B------:R-:W-:Y:S05]  /*a540*/  @!P0 BRA `(.L_x_308) ;  /* 0x0000325000008947 */ /* 0x000fea0003800000 */
[----:B------:R-:W2:Y:S04]  /*a550*/  LDL.64 R10, [R1+0x40] ;  /* 0x00004000010a7983 */ /* 0x000ea80000100a00 */
[----:B------:R-:W3:Y:S04]  /*a560*/  LDL.64 R8, [R1+0x38] ;  /* 0x0000380001087983 */ /* 0x000ee80000100a00 */
[----:B------:R-:W4:Y:S04]  /*a570*/  LDL.64 R6, [R1+0x30] ;  /* 0x0000300001067983 */ /* 0x000f280000100a00 */
[----:B------:R-:W5:Y:S01]  /*a580*/  LDL.64 R4, [R1+0x28] ;  /* 0x0000280001047983 */ /* 0x000f620000100a00 */
[----:B--2---:R-:W-:-:S05]  /*a590*/  IADD3 R2, P0, R10, 0x20, RZ ;  /* 0x000000200a027810 */ /* 0x004fca0007f1e0ff */
[--C-:B---3--:R-:W-:Y:S01]  /*a5a0*/  IMAD.X R0, RZ, RZ, R9.reuse, P0 ;  /* 0x000000ffff007224 */ /* 0x108fe200000e0609 */
[----:B-1----:R-:W-:Y:S01]  /*a5b0*/  IADD3 R3, P0, R10, 0x40, RZ ;  /* 0x000000400a037810 */ /* 0x002fe20007f1e0ff */
[----:B------:R1:W-:Y:S04]  /*a5c0*/  STL [R1+0x24], R2 ;  /* 0x0000240201007387 */ /* 0x0003e80000100800 */
[----:B------:R4:W-:Y:S04]  /*a5d0*/  STL [R1+0x20], R0 ;  /* 0x0000200001007387 */ /* 0x0009e80000100800 */
[----:B------:R5:W-:Y:S01]  /*a5e0*/  STL [R1+0x1c], R3 ;  /* 0x00001c0301007387 */ /* 0x000be20000100800 */
[----:B-1----:R-:W-:Y:S01]  /*a5f0*/  IMAD.X R2, RZ, RZ, R9, P0 ;  /* 0x000000ffff027224 */ /* 0x002fe200000e0609 */
[----:B----4-:R-:W-:-:S04]  /*a600*/  IADD3 R0, P0, R6, 0x20, RZ ;  /* 0x0000002006007810 */ /* 0x010fc80007f1e0ff */
[----:B------:R1:W-:Y:S01]  /*a610*/  STL [R1+0x18], R2 ;  /* 0x0000180201007387 */ /* 0x0003e20000100800 */
[----:B-----5:R-:W-:-:S03]  /*a620*/  IMAD.X R3, RZ, RZ, R5, P0 ;  /* 0x000000ffff037224 */ /* 0x020fc600000e0605 */
[----:B------:R2:W-:Y:S04]  /*a630*/  STL [R1+0x68], R0 ;  /* 0x0000680001007387 */ /* 0x0005e80000100800 */
[----:B------:R3:W-:Y:S01]  /*a640*/  STL [R1+0x64], R3 ;  /* 0x0000640301007387 */ /* 0x0007e20000100800 */
[----:B-1----:R-:W-:-:S05]  /*a650*/  IADD3 R2, P0, R6, 0x40, RZ ;  /* 0x0000004006027810 */ /* 0x002fca0007f1e0ff */
[----:B--2---:R-:W-:-:S05]  /*a660*/  IMAD.X R0, RZ, RZ, R5, P0 ;  /* 0x000000ffff007224 */ /* 0x004fca00000e0605 */
[----:B------:R3:W-:Y:S04]  /*a670*/  STL [R1+0x5c], R0 ;  /* 0x00005c0001007387 */ /* 0x0007e80000100800 */
[----:B------:R3:W-:Y:S02]  /*a680*/  STL [R1+0x60], R2 ;  /* 0x0000600201007387 */ /* 0x0007e40000100800 */
.L_x_311:
[----:B------:R-:W2:Y:S01]  /*a690*/  LDL R103, [R1+0x48] ;  /* 0x0000480001677983 */ /* 0x000ea20000100800 */
[----:B------:R-:W-:Y:S04]  /*a6a0*/  DEPBAR.LE SB0, 0x0 ;  /* 0x000080000000791a */ /* 0x000fe80000000000 */
[----:B------:R-:W-:Y:S01]  /*a6b0*/  BAR.SYNC.DEFER_BLOCKING 0x0 ;  /* 0x0000000000007b1d */ /* 0x000fe20000010000 */
[C---:B------:R-:W-:Y:S01]  /*a6c0*/  LOP3.LUT P5, RZ, R228.reuse, 0x200, RZ, 0xc0, !PT ;  /* 0x00000200e4ff7812 */ /* 0x040fe200078ac0ff */
[----:B---3--:R-:W-:Y:S01]  /*a6d0*/  IMAD.MOV.U32 R2, RZ, RZ, R106 ;  /* 0x000000ffff027224 */ /* 0x008fe200078e006a */
[C---:B------:R-:W-:Y:S01]  /*a6e0*/  LOP3.LUT P4, RZ, R228.reuse, 0x80, RZ, 0xc0, !PT ;  /* 0x00000080e4ff7812 */ /* 0x040fe2000788c0ff */
[----:B------:R-:W-:Y:S01]  /*a6f0*/  IMAD.MOV.U32 R3, RZ, RZ, R105 ;  /* 0x000000ffff037224 */ /* 0x000fe200078e0069 */
[----:B------:R-:W-:Y:S01]  /*a700*/  LOP3.LUT P3, RZ, R228, 0x100, RZ, 0xc0, !PT ;  /* 0x00000100e4ff7812 */ /* 0x000fe2000786c0ff */
[----:B------:R-:W1:Y:S01]  /*a710*/  S2R R102, SR_TID.X ;  /* 0x0000000000667919 */ /* 0x000e620000002100 */
[----:B------:R-:W-:Y:S03]  /*a720*/  IMAD.MOV.U32 R101, RZ, RZ, R104 ;  /* 0x000000ffff657224 */ /* 0x000fe600078e0068 */
[----:B------:R3:W4:Y:S04]  /*a730*/  LDSM.16.M88.4 R48, [R211+0x6080] ;  /* 0x00608000d330783b */ /* 0x0007280000000200 */
        /* <DEDUP_REMOVED lines=12> */
[----:B-1-34-:R-:W2:Y:S01]  /*a800*/  LDL.64 R26, [R1+0x40] ;  /* 0x00004000011a7983 */ /* 0x01aea20000100a00 */
[----:B------:R-:W-:Y:S01]  /*a810*/  ISETP.GT.AND P1, PT, R102, 0x3f, PT ;  /* 0x0000003f6600780c */ /* 0x000fe20003f24270 */
[----:B------:R-:W-:Y:S01]  /*a820*/  IMAD.WIDE.U32 R4, R222, c[0x0][0x208], RZ ;  /* 0x00008200de047a25 */ /* 0x000fe200078e00ff */
[----:B------:R-:W-:Y:S01]  /*a830*/  SHF.R.S32.HI R0, RZ, 0x1f, R222 ;  /* 0x0000001fff007819 */ /* 0x000fe200000114de */
[----:B------:R-:W3:Y:S02]  /*a840*/  LDL.64 R24, [R1+0x38] ;  /* 0x0000380001187983 */ /* 0x000ee40000100a00 */
[----:B------:R-:W-:Y:S02]  /*a850*/  IMAD.MOV.U32 R30, RZ, RZ, c[0x0][0x208] ;  /* 0x00008200ff1e7624 */ /* 0x000fe400078e00ff */
[----:B------:R-:W4:Y:S01]  /*a860*/  LDL R23, [R1+0x24] ;  /* 0x0000240001177983 */ /* 0x000f220000100800 */
[----:B------:R-:W-:Y:S02]  /*a870*/  IMAD R0, R0, c[0x0][0x208], RZ ;  /* 0x0000820000007a24 */ /* 0x000fe400078e02ff */
[----:B------:R-:W-:Y:S01]  /*a880*/  IMAD.SHL.U32 R30, R30, 0x20, RZ ;  /* 0x000000201e1e7824 */ /* 0x000fe200078e00ff */
[----:B------:R-:W5:Y:S01]  /*a890*/  LDL R22, [R1+0x20] ;  /* 0x0000200001167983 */ /* 0x000f620000100800 */
[----:B------:R-:W-:Y:S02]  /*a8a0*/  IMAD R0, R222, c[0x0][0x20c], R0 ;  /* 0x00008300de007a24 */ /* 0x000fe400078e0200 */
[----:B------:R-:W-:Y:S01]  /*a8b0*/  IMAD.MOV.U32 R29, RZ, RZ, 0x5 ;  /* 0x00000005ff1d7424 */ /* 0x000fe200078e00ff */
[----:B------:R-:W5:Y:S01]  /*a8c0*/  LDL R21, [R1+0x1c] ;  /* 0x00001c0001157983 */ /* 0x000f620000100800 */
[----:B------:R-:W-:Y:S02]  /*a8d0*/  IMAD.IADD R0, R5, 0x1, R0 ;  /* 0x0000000105007824 */ /* 0x000fe400078e0200 */
[----:B------:R-:W-:Y:S01]  /*a8e0*/  IMAD.WIDE.U32 R4, R4, 0x30, RZ ;  /* 0x0000003004047825 */ /* 0x000fe200078e00ff */
[----:B------:R-:W5:Y:S03]  /*a8f0*/  LDL R20, [R1+0x18] ;  /* 0x0000180001147983 */ /* 0x000f660000100800 */
[----:B------:R-:W-:Y:S02]  /*a900*/  IMAD R0, R0, 0x30, RZ ;  /* 0x0000003000007824 */ /* 0x000fe400078e02ff */
[----:B------:R-:W-:Y:S02]  /*a910*/  IMAD.MOV.U32 R28, RZ, RZ, c[0x0][0x208] ;  /* 0x00008200ff1c7624 */ /* 0x000fe400078e00ff */
[----:B------:R-:W-:Y:S03]  /*a920*/  IMAD.IADD R0, R5, 0x1, R0 ;  /* 0x0000000105007824 */ /* 0x000fe600078e0200 */
[----:B------:R-:W-:Y:S02]  /*a930*/  SHF.L.U64.HI R28, R28, R29, c[0x0][0x20c] ;  /* 0x000083001c1c7619 */ /* 0x000fe4000001021d */
[-C--:B--2---:R-:W-:Y:S05]  /*a940*/  IADD3 R6, P0, R26, R4.reuse, RZ ;  /* 0x000000041a067210 */ /* 0x084fea0007f1e0ff */
[C---:B---3--:R-:W-:Y:S01]  /*a950*/  IMAD.X R8, R0.reuse, 0x1, R25, P0 ;  /* 0x0000000100087824 */ /* 0x048fe200000e0619 */
[-C--:B----4-:R-:W-:Y:S05]  /*a960*/  IADD3 R5, P0, R23, R4.reuse, RZ ;  /* 0x0000000417057210 */ /* 0x090fea0007f1e0ff */
[C---:B-----5:R-:W-:Y:S01]  /*a970*/  IMAD.X R9, R0.reuse, 0x1, R22, P0 ;  /* 0x0000000100097824 */ /* 0x060fe200000e0616 */
        /* <DEDUP_REMOVED lines=31> */
.L_x_309:
        /* <DEDUP_REMOVED lines=109> */
[----:B------:R1:W1:Y:S10]  /*b240*/  MUFU.TANH R164, R12 ;  /* 0x0000000c00a47308 */ /* 0x0002740000002400 */
[----:B------:R1:W1:Y:S01]  /*b250*/  MUFU.TANH R111, R13 ;  /* 0x0000000d006f7308 */ /* 0x0002620000002400 */
[----:B-----5:R-:W5:Y:S01]  /*b260*/  LDSM.16.M88.4 R8, [R214] ;  /* 0x00000000d608783b */ /* 0x020f620000000200 */
[----:B------:R-:W-:Y:S04]  /*b270*/  DEPBAR.LE SB0, 0x0 ;  /* 0x000080000000791a */ /* 0x000fe80000000000 */
[-C--:B----4-:R-:W-:Y:S04]  /*b280*/  HMMA.16816.F32.BF16 R20, R188, R4.reuse, R20 ;  /* 0x00000004bc14723c */ /* 0x090fe80000041814 */
[----:B------:R4:W1:Y:S01]  /*b290*/  MUFU.TANH R171, R14 ;  /* 0x0000000e00ab7308 */ /* 0x0008620000002400 */
[----:B------:R-:W-:Y:S03]  /*b2a0*/  BAR.SYNC.DEFER_BLOCKING 0x0 ;  /* 0x0000000000007b1d */ /* 0x000fe60000010000 */
[C---:B------:R-:W-:Y:S06]  /*b2b0*/  HMMA.16816.F32.BF16 R24, R160.reuse, R4, R24 ;  /* 0x00000004a018723c */ /* 0x040fec0000041818 */
[----:B------:R4:W1:Y:S02]  /*b2c0*/  MUFU.TANH R170, R15 ;  /* 0x0000000f00aa7308 */ /* 0x0008640000002400 */
[-C--:B------:R-:W-:Y:S08]  /*b2d0*/  HMMA.16816.F32.BF16 R28, R160, R6.reuse, R28 ;  /* 0x00000006a01c723c */ /* 0x080ff0000004181c */
[----:B------:R4:W1:Y:S01]  /*b2e0*/  MUFU.TANH R110, R16 ;  /* 0x00000010006e7308 */ /* 0x0008620000002400 */
[C---:B------:R-:W-:Y:S04]  /*b2f0*/  HMMA.16816.F32.BF16 R32, R188.reuse, R6, R32 ;  /* 0x00000006bc20723c */ /* 0x040fe80000041820 */
[----:B------:R-:W-:Y:S02]  /*b300*/  FMUL.FTZ R20, R20, c[0x0][0x320] ;  /* 0x0000c80014147a20 */ /* 0x000fe40000410000 */
[----:B------:R-:W-:Y:S03]  /*b310*/  FMUL.FTZ R21, R21, c[0x0][0x320] ;  /* 0x0000c80015157a20 */ /* 0x000fe60000410000 */
[----:B------:R4:W1:Y:S03]  /*b320*/  MUFU.TANH R109, R17 ;  /* 0x00000011006d7308 */ /* 0x0008660000002400 */
        /* <DEDUP_REMOVED lines=18> */
[----:B------:R-:W-:Y:S03]  /*b450*/  FMUL.FTZ R33, R33, c[0x0][0x320] ;  /* 0x0000c80021217a20 */ /* 0x000fe60000410000 */
        /* <DEDUP_REMOVED lines=21> */
[----:B------:R-:W-:Y:S05]  /*b5b0*/  FMUL.FTZ R51, R51, c[0x0][0x320] ;  /* 0x0000c80033337a20 */ /* 0x000fea0000410000 */
[----:B------:R4:W1:Y:S10]  /*b5c0*/  MUFU.TANH R183, R25 ;  /* 0x0000001900b77308 */ /* 0x0008740000002400 */
        /* <DEDUP_REMOVED lines=25> */
[----:B------:R4:W1:Y:S01]  /*b760*/  MUFU.TANH R189, R51 ;  /* 0x0000003300bd7308 */ /* 0x0008620000002400 */
[----:B------:R-:W-:-:S05]  /*b770*/  @!P0 BRA `(.L_x_310) ;  /* 0x0000041000008947 */ /* 0x000fca0003800000 */
[----:B--23--:R-:W-:Y:S01]  /*b780*/  SHF.R.S32.HI R206, RZ, 0x1f, R102 ;  /* 0x0000001fffce7819 */ /* 0x00cfe20000011466 */
[----:B------:R-:W2:Y:S03]  /*b790*/  LDL.64 R204, [R1+0x30] ;  /* 0x0000300001cc7983 */ /* 0x000ea60000100a00 */
[----:B------:R-:W-:Y:S01]  /*b7a0*/  LEA.HI R206, R206, R102, RZ, 0x2 ;  /* 0x00000066cece7211 */ /* 0x000fe200078f10ff */
[----:B-1----:R-:W3:Y:S03]  /*b7b0*/  LDL.64 R12, [R1+0x50] ;  /* 0x00005000010c7983 */ /* 0x002ee60000100a00 */
[----:B------:R-:W-:Y:S01]  /*b7c0*/  SHF.R.S32.HI R206, RZ, 0x2, R206 ;  /* 0x00000002ffce7819 */ /* 0x000fe200000114ce */
[----:B------:R-:W5:Y:S03]  /*b7d0*/  LDL.64 R102, [R1+0x28] ;  /* 0x0000280001667983 */ /* 0x000f660000100a00 */
[----:B----4-:R-:W-:Y:S01]  /*b7e0*/  IADD3 R0, -R206, 0x30, RZ ;  /* 0x00000030ce007810 */ /* 0x010fe20007ffe1ff */
[----:B------:R-:W4:Y:S03]  /*b7f0*/  LDL R11, [R1+0x68] ;  /* 0x00006800010b7983 */ /* 0x000f260000100800 */
[----:B------:R-:W-:Y:S01]  /*b800*/  ISETP.GE.AND P1, PT, R0, 0x1, PT ;  /* 0x000000010000780c */ /* 0x000fe20003f26270 */
[----:B------:R-:W3:Y:S04]  /*b810*/  LDL R10, [R1+0x64] ;  /* 0x00006400010a7983 */ /* 0x000ee80000100800 */
[----:B------:R-:W3:Y:S04]  /*b820*/  LDL R20, [R1+0x60] ;  /* 0x0000600001147983 */ /* 0x000ee80000100800 */
[----:B------:R-:W3:Y:S04]  /*b830*/  LDL R9, [R1+0x5c] ;  /* 0x00005c0001097983 */ /* 0x000ee80000100800 */
[----:B------:R-:W-:Y:S04]  /*b840*/  @P1 IADD3 R4, R222, -0x1, RZ ;  /* 0xffffffffde041810 */ /* 0x000fe80007ffe0ff */
[----:B------:R-:W-:Y:S01]  /*b850*/  @P1 SHF.R.S32.HI R5, RZ, 0x1f, R4 ;  /* 0x0000001fff051819 */ /* 0x000fe20000011404 */
[C---:B------:R-:W-:Y:S04]  /*b860*/  @P1 IMAD.WIDE.U32 R6, R4.reuse, c[0x0][0x1e0], RZ ;  /* 0x0000780004061a25 */ /* 0x040fe800078e00ff */
[----:B------:R-:W-:Y:S04]  /*b870*/  @P1 IMAD R5, R5, c[0x0][0x1e0], RZ ;  /* 0x0000780005051a24 */ /* 0x000fe800078e02ff */
[----:B------:R-:W-:Y:S04]  /*b880*/  @P1 IMAD R4, R4, c[0x0][0x1e4], R5 ;  /* 0x0000790004041a24 */ /* 0x000fe800078e0205 */
[----:B------:R-:W-:Y:S02]  /*b890*/  @P1 IMAD.IADD R7, R7, 0x1, R4 ;  /* 0x0000000107071824 */ /* 0x000fe400078e0204 */
[----:B--2---:R-:W-:Y:S02]  /*b8a0*/  @P1 IMAD.MOV.U32 R4, RZ, RZ, R204 ;  /* 0x000000ffff041224 */ /* 0x004fe400078e00cc */
[----:B-----5:R-:W-:Y:S04]  /*b8b0*/  @P1 IMAD.MOV.U32 R5, RZ, RZ, R103 ;  /* 0x000000ffff051224 */ /* 0x020fe800078e0067 */
[----:B------:R-:W-:Y:S04]  /*b8c0*/  @P1 IMAD.WIDE.U32 R4, R6, 0x30, R4 ;  /* 0x0000003006041825 */ /* 0x000fe800078e0004 */
[----:B------:R-:W-:Y:S02]  /*b8d0*/  @P1 IMAD R6, R7, 0x30, RZ ;  /* 0x0000003007061824 */ /* 0x000fe400078e02ff */
[C---:B------:R-:W-:Y:S02]  /*b8e0*/  @P1 IMAD.SHL.U32 R7, R4.reuse, 0x2, RZ ;  /* 0x0000000204071824 */ /* 0x040fe400078e00ff */
[----:B------:R-:W-:Y:S03]  /*b8f0*/  @P1 IMAD.IADD R6, R5, 0x1, R6 ;  /* 0x0000000105061824 */ /* 0x000fe600078e0206 */
[C---:B------:R-:W-:Y:S02]  /*b900*/  @P1 IADD3 R16, P2, R7.reuse, 0x40, RZ ;  /* 0x0000004007101810 */ /* 0x040fe40007f5e0ff */
[----:B------:R-:W-:Y:S02]  /*b910*/  @P1 SHF.L.U64.HI R6, R4, 0x1, R6 ;  /* 0x0000000104061819 */ /* 0x000fe40000010206 */
[----:B------:R-:W-:Y:S04]  /*b920*/  @P1 IADD3 R16, P0, R16, c[0x0][0x1c8], RZ ;  /* 0x0000720010101a10 */ /* 0x000fe80007f1e0ff */
[--C-:B------:R-:W-:Y:S02]  /*b930*/  @P1 IADD3.X R17, RZ, c[0x0][0x1cc], R6.reuse, P0, P2 ;  /* 0x00007300ff111a10 */ /* 0x100fe400007e4406 */
[----:B------:R-:W-:Y:S04]  /*b940*/  @P1 IADD3 R14, P2, R7, 0x80, RZ ;  /* 0x00000080070e1810 */ /* 0x000fe80007f5e0ff */
[----:B------:R-:W-:Y:S04]  /*b950*/  @P1 IADD3 R14, P0, R14, c[0x0][0x1c8], RZ ;  /* 0x000072000e0e1a10 */ /* 0x000fe80007f1e0ff */
[----:B------:R-:W-:Y:S02]  /*b960*/  @P1 IADD3.X R15, RZ, c[0x0][0x1cc], R6, P0, P2 ;  /* 0x00007300ff0f1a10 */ /* 0x000fe400007e4406 */
[----:B------:R-:W-:Y:S11]  /*b970*/  ISETP.GE.AND P0, PT, R0, 0x21, PT ;  /* 0x000000210000780c */ /* 0x000ff60003f06270 */
[----:B------:R-:W-:Y:S02]  /*b980*/  @!UPT UIADD3 URZ, URZ, URZ, URZ ;  /* 0x0000003f3f3ff290 */ /* 0x000fe4000fffe03f */
[----:B------:R-:W-:Y:S04]  /*b990*/  @P0 IADD3 R0, R222, -0x1, RZ ;  /* 0xffffffffde000810 */ /* 0x000fe80007ffe0ff */
[----:B------:R-:W-:Y:S05]  /*b9a0*/  @P0 SHF.R.S32.HI R4, RZ, 0x1f, R0 ;  /* 0x0000001fff040819 */ /* 0x000fea0000011400 */
[----:B------:R-:W-:Y:S04]  /*b9b0*/  @P0 IMAD R4, R4, c[0x0][0x1e0], RZ ;  /* 0x0000780004040a24 */ /* 0x000fe800078e02ff */
[C---:B------:R-:W-:Y:S02]  /*b9c0*/  @P0 IMAD R8, R0.reuse, c[0x0][0x1e4], R4 ;  /* 0x0000790000080a24 */ /* 0x040fe400078e0204 */
[----:B------:R-:W-:Y:S04]  /*b9d0*/  @P0 IMAD.WIDE.U32 R4, R0, c[0x0][0x1e0], RZ ;  /* 0x0000780000040a25 */ /* 0x000fe800078e00ff */
[----:B------:R-:W-:Y:S02]  /*b9e0*/  @P0 IMAD.IADD R0, R5, 0x1, R8 ;  /* 0x0000000105000824 */ /* 0x000fe400078e0208 */
[----:B---3--:R-:W-:Y:S04]  /*b9f0*/  @P0 IMAD.WIDE.U32 R4, R4, 0x30, R12 ;  /* 0x0000003004040825 */ /* 0x008fe800078e000c */
[----:B------:R-:W-:Y:S04]  /*ba00*/  @P0 IMAD R0, R0, 0x30, RZ ;  /* 0x0000003000000824 */ /* 0x000fe800078e02ff */
[----:B------:R-:W-:Y:S01]  /*ba10*/  @P0 IMAD.IADD R0, R0, 0x1, R5 ;  /* 0x0000000100000824 */ /* 0x000fe200078e0205 */
[-C--:B------:R-:W-:Y:S05]  /*ba20*/  @P0 IADD3 R5, P2, R204, R4.reuse, RZ ;  /* 0x00000004cc050210 */ /* 0x080fea0007f5e0ff */
[C---:B------:R-:W-:Y:S01]  /*ba30*/  @P0 IMAD.X R8, R0.reuse, 0x1, R103, P2 ;  /* 0x0000000100080824 */ /* 0x040fe200010e0667 */
[C---:B------:R-:W-:Y:S04]  /*ba40*/  @P0 LEA R12, P2, R5.reuse, c[0x0][0x1c8], 0x1 ;  /* 0x00007200050c0a11 */ /* 0x040fe800078408ff */
[----:B------:R-:W-:Y:S02]  /*ba50*/  @P0 LEA.HI.X R13, R5, c[0x0][0x1cc], R8, 0x1, P2 ;  /* 0x00007300050d0a11 */ /* 0x000fe400010f0c08 */
[-C--:B----4-:R-:W-:Y:S05]  /*ba60*/  @P0 IADD3 R5, P2, R11, R4.reuse, RZ ;  /* 0x000000040b050210 */ /* 0x090fea0007f5e0ff */
        /* <DEDUP_REMOVED lines=12> */
[----:B------:R-:W-:Y:S03]  /*bb30*/  @P0 LEA.HI.X R5, R5, c[0x0][0x1cc], R0, 0x1, P2 ;  /* 0x0000730005050a11 */ /* 0x000fe600010f0c00 */
[----:B------:R1:W-:Y:S04]  /*bb40*/  @P1 LDGSTS.E.BYPASS.LTC128B.128 [R223+0x4880], [R16.64], !P4 ;  /* 0x0488000010df1fae */ /* 0x0003e8000e101d48 */
[----:B------:R1:W-:Y:S04]  /*bb50*/  @P1 LDGSTS.E.BYPASS.LTC128B.128 [R223+0x5480], [R14.64], !P3 ;  /* 0x054800000edf1fae */ /* 0x0003e8000d901d48 */
[----:B------:R1:W-:Y:S04]  /*bb60*/  @P0 LDGSTS.E.BYPASS.LTC128B.128 [R223+0x4480], [R12.64], !P5 ;  /* 0x044800000cdf0fae */ /* 0x0003e8000e901d48 */
[----:B------:R1:W-:Y:S04]  /*bb70*/  @P0 LDGSTS.E.BYPASS.LTC128B.128 [R223+0x5080], [R10.64], !P4 ;  /* 0x050800000adf0fae */ /* 0x0003e8000e101d48 */
[----:B------:R1:W-:Y:S02]  /*bb80*/  @P0 LDGSTS.E.BYPASS.LTC128B.128 [R223+0x5c80], [R4.64], !P3 ;  /* 0x05c8000004df0fae */ /* 0x0003e4000d901d48 */
.L_x_310:
[----:B-1234-:R-:W-:Y:S01]  /*bb90*/  FMNMX.FTZ R0, R166, R106, !PT ;  /* 0x0000006aa6007209 */ /* 0x01efe20007810000 */
[----:B------:R-:W-:Y:S01]  /*bba0*/  LDSM.16.MT88.4 R20, [R209+0x1880] ;  /* 0x00188000d114783b */ /* 0x000fe20000004200 */
[----:B------:R-:W-:Y:S02]  /*bbb0*/  FMNMX.FTZ R4, R173, R104, !PT ;  /* 0x00000068ad047209 */ /* 0x000fe40007810000 */
[----:B------:R-:W-:Y:S02]  /*bbc0*/  FMNMX.FTZ R106, R165, R0, !PT ;  /* 0x00000000a56a7209 */ /* 0x000fe40007810000 */
[----:B------:R-:W-:Y:S02]  /*bbd0*/  FMNMX.FTZ R0, R167, R105, !PT ;  /* 0x00000069a7007209 */ /* 0x000fe40007810000 */
[----:B------:R-:W-:Y:S01]  /*bbe0*/  FMNMX.FTZ R106, R110, R106, !PT ;  /* 0x0000006a6e6a7209 */ /* 0x000fe20007810000 */
        /* <DEDUP_REMOVED lines=22> */
[----:B------:R-:W1:Y:S01]  /*bd50*/  SHFL.BFLY PT, R5, R106, 0x2, 0x1f ;  /* 0x0c401f006a057f89 */ /* 0x000e6200000e0000 */
[----:B------:R-:W-:Y:S02]  /*bd60*/  FMNMX.FTZ R0, R189, R0, !PT ;  /* 0x00000000bd007209 */ /* 0x000fe40007810000 */
[----:B------:R-:W-:Y:S04]  /*bd70*/  FMNMX.FTZ R4, R164, R4, !PT ;  /* 0x00000004a4047209 */ /* 0x000fe80007810000 */
[----:B------:R-:W-:Y:S01]  /*bd80*/  FMNMX.FTZ R4, R111, R4, !PT ;  /* 0x000000046f047209 */ /* 0x000fe20007810000 */
[----:B------:R-:W2:Y:S03]  /*bd90*/  SHFL.BFLY PT, R105, R0, 0x2, 0x1f ;  /* 0x0c401f0000697f89 */ /* 0x000ea600000e0000 */
[----:B------:R-:W-:Y:S04]  /*bda0*/  FMNMX.FTZ R4, R184, R4, !PT ;  /* 0x00000004b8047209 */ /* 0x000fe80007810000 */
[----:B------:R-:W-:Y:S04]  /*bdb0*/  FMNMX.FTZ R4, R183, R4, !PT ;  /* 0x00000004b7047209 */ /* 0x000fe80007810000 */
[----:B------:R-:W-:Y:S04]  /*bdc0*/  FMNMX.FTZ R4, R192, R4, !PT ;  /* 0x00000004c0047209 */ /* 0x000fe80007810000 */
[----:B------:R-:W-:Y:S04]  /*bdd0*/  FMNMX.FTZ R4, R187, R4, !PT ;  /* 0x00000004bb047209 */ /* 0x000fe80007810000 */
[----:B------:R-:W-:Y:S04]  /*bde0*/  FMNMX.FTZ R4, R199, R4, !PT ;  /* 0x00000004c7047209 */ /* 0x000fe80007810000 */
[----:B------:R-:W-:Y:S02]  /*bdf0*/  FMNMX.FTZ R4, R200, R4, !PT ;  /* 0x00000004c8047209 */ /* 0x000fe40007810000 */
[----:B-1----:R-:W-:Y:S02]  /*be00*/  FMNMX.FTZ R106, R106, R5, !PT ;  /* 0x000000056a6a7209 */ /* 0x002fe40007810000 */
[----:B------:R-:W-:Y:S02]  /*be10*/  FMNMX.FTZ R5, R168, R100, !PT ;  /* 0x00000064a8057209 */ /* 0x000fe40007810000 */
[----:B--2---:R-:W-:Y:S01]  /*be20*/  FMNMX.FTZ R105, R0, R105, !PT ;  /* 0x0000006900697209 */ /* 0x004fe20007810000 */
[----:B------:R-:W1:Y:S01]  /*be30*/  SHFL.BFLY PT, R7, R106, 0x1, 0x1f ;  /* 0x0c201f006a077f89 */ /* 0x000e6200000e0000 */
[----:B------:R-:W-:Y:S02]  /*be40*/  FMNMX.FTZ R0, R174, R5, !PT ;  /* 0x00000005ae007209 */ /* 0x000fe40007810000 */
[----:B------:R-:W-:Y:S02]  /*be50*/  FMNMX.FTZ R4, R203, R4, !PT ;  /* 0x00000004cb047209 */ /* 0x000fe40007810000 */
[----:B------:R-:W-:Y:S02]  /*be60*/  FMNMX.FTZ R0, R171, R0, !PT ;  /* 0x00000000ab007209 */ /* 0x000fe40007810000 */
[----:B------:R-:W-:Y:S01]  /*be70*/  FMNMX.FTZ R4, R190, R4, !PT ;  /* 0x00000004be047209 */ /* 0x000fe20007810000 */
[----:B------:R-:W2:Y:S01]  /*be80*/  SHFL.BFLY PT, R8, R105, 0x1, 0x1f ;  /* 0x0c201f0069087f89 */ /* 0x000ea200000e0000 */
[----:B------:R-:W-:Y:S04]  /*be90*/  FMNMX.FTZ R0, R170, R0, !PT ;  /* 0x00000000aa007209 */ /* 0x000fe80007810000 */
[----:B------:R-:W-:Y:S03]  /*bea0*/  FMNMX.FTZ R0, R185, R0, !PT ;  /* 0x00000000b9007209 */ /* 0x000fe60007810000 */
[----:B------:R-:W3:Y:S01]  /*beb0*/  SHFL.BFLY PT, R6, R4, 0x2, 0x1f ;  /* 0x0c401f0004067f89 */ /* 0x000ee200000e0000 */
[----:B------:R-:W-:Y:S04]  /*bec0*/  FMNMX.FTZ R0, R186, R0, !PT ;  /* 0x00000000ba007209 */ /* 0x000fe80007810000 */
[----:B------:R-:W-:Y:S02]  /*bed0*/  FMNMX.FTZ R0, R193, R0, !PT ;  /* 0x00000000c1007209 */ /* 0x000fe40007810000 */
        /* <DEDUP_REMOVED lines=8> */
[--C-:B------:R-:W-:Y:S02]  /*bf60*/  FFMA.FTZ R40, R176, c[0x0][0x2d0], -R160.reuse ;  /* 0x0000b400b0287a23 */ /* 0x100fe400000108a0 */
[----:B------:R1:W2:Y:S01]  /*bf70*/  MUFU.EX2 R103, R2 ;  /* 0x0000000200677308 */ /* 0x0002a20000000800 */
[----:B------:R-:W-:Y:S01]  /*bf80*/  FMNMX.FTZ R0, R107, R0, !PT ;  /* 0x000000006b007209 */ /* 0x000fe20007810000 */
[----:B------:R-:W-:Y:S01]  /*bf90*/  FMUL.FTZ R161, R105, c[0x0][0x2d0] ;  /* 0x0000b40069a17a20 */ /* 0x000fe20000410000 */
[----:B---3--:R-:W-:Y:S02]  /*bfa0*/  FMNMX.FTZ R4, R4, R6, !PT ;  /* 0x0000000604047209 */ /* 0x008fe40007810000 */
[----:B------:R-:W-:Y:S01]  /*bfb0*/  FMNMX.FTZ R0, R108, R0, !PT ;  /* 0x000000006c007209 */ /* 0x000fe20007810000 */
[--C-:B------:R-:W-:Y:S02]  /*bfc0*/  FFMA.FTZ R48, R181, c[0x0][0x2d0], -R161.reuse ;  /* 0x0000b400b5307a23 */ /* 0x100fe400000108a1 */
[----:B------:R-:W3:Y:S01]  /*bfd0*/  SHFL.BFLY PT, R104, R4, 0x1, 0x1f ;  /* 0x0c201f0004687f89 */ /* 0x000ee200000e0000 */
[----:B------:R-:W-:Y:S01]  /*bfe0*/  FFMA.FTZ R44, R179, c[0x0][0x2d0], -R161 ;  /* 0x0000b400b32c7a23 */ /* 0x000fe200000108a1 */
[----:B------:R4:W-:Y:S10]  /*bff0*/  MUFU.EX2 R234, R48 ;  /* 0x0000003000ea7308 */ /* 0x0009f40000000800 */
[----:B------:R-:W-:Y:S01]  /*c000*/  MUFU.EX2 R236, R40 ;  /* 0x0000002800ec7308 */ /* 0x000fe20000000800 */
[----:B-1----:R-:W-:Y:S02]  /*c010*/  FADD.FTZ R2, -R105, R3 ;  /* 0x0000000369027221 */ /* 0x002fe40000010100 */
[----:B------:R-:W1:Y:S01]  /*c020*/  SHFL.BFLY PT, R3, R0, 0x2, 0x1f ;  /* 0x0c401f0000037f89 */ /* 0x000e6200000e0000 */
[C---:B--2---:R-:W-:Y:S02]  /*c030*/  FMUL.FTZ R5, R103.reuse, R113 ;  /* 0x0000007167057220 */ /* 0x044fe40000410000 */
[----:B------:R-:W-:Y:S04]  /*c040*/  FMUL.FTZ R2, R2, c[0x0][0x2d0] ;  /* 0x0000b40002027a20 */ /* 0x000fe80000410000 */
[----:B------:R-:W-:Y:S01]  /*c050*/  MUFU.EX2 R235, R44 ;  /* 0x0000002c00eb7308 */ /* 0x000fe20000000800 */
[C---:B------:R-:W-:Y:S01]  /*c060*/  FMUL.FTZ R16, R103.reuse, R124 ;  /* 0x0000007c67107220 */ /* 0x040fe20000410000 */
[----:B---3--:R-:W-:Y:S01]  /*c070*/  FMNMX.FTZ R104, R4, R104, !PT ;  /* 0x0000006804687209 */ /* 0x008fe20007810000 */
[--C-:B------:R-:W-:Y:S02]  /*c080*/  FFMA.FTZ R4, R166, c[0x0][0x2d0], -R160.reuse ;  /* 0x0000b400a6047a23 */ /* 0x100fe400000108a0 */
[C---:B------:R-:W-:Y:S02]  /*c090*/  FMUL.FTZ R17, R103.reuse, R125 ;  /* 0x0000007d67117220 */ /* 0x040fe40000410000 */
[C---:B------:R-:W-:Y:S02]  /*c0a0*/  FMUL.FTZ R32, R103.reuse, R140 ;  /* 0x0000008c67207220 */ /* 0x040fe40000410000 */
[C---:B------:R-:W-:Y:S01]  /*c0b0*/  FMUL.FTZ R33, R103.reuse, R141 ;  /* 0x0000008d67217220 */ /* 0x040fe20000410000 */
[----:B------:R2:W3:Y:S01]  /*c0c0*/  MUFU.EX2 R102, R2 ;  /* 0x0000000200667308 */ /* 0x0004e20000000800 */
[C---:B----4-:R-:W-:Y:S02]  /*c0d0*/  FMUL.FTZ R48, R103.reuse, R156 ;  /* 0x0000009c67307220 */ /* 0x050fe40000410000 */
[C---:B------:R-:W-:Y:S02]  /*c0e0*/  FMUL.FTZ R49, R103.reuse, R157 ;  /* 0x0000009d67317220 */ /* 0x040fe40000410000 */
[C---:B------:R-:W-:Y:S02]  /*c0f0*/  FMUL.FTZ R52, R103.reuse, R52 ;  /* 0x0000003467347220 */ /* 0x040fe40000410000 */
[C---:B------:R-:W-:Y:S02]  /*c100*/  FMUL.FTZ R53, R103.reuse, R53 ;  /* 0x0000003567357220 */ /* 0x040fe40000410000 */
[----:B------:R-:W-:Y:S01]  /*c110*/  FMUL.FTZ R64, R103, R64 ;  /* 0x0000004067407220 */ /* 0x000fe20000410000 */
[----:B-1----:R-:W-:Y:S01]  /*c120*/  FMNMX.FTZ R0, R0, R3, !PT ;  /* 0x0000000300007209 */ /* 0x002fe20007810000 */
[----:B------:R-:W-:Y:S01]  /*c130*/  FFMA.FTZ R3, R169, c[0x0][0x2d0], -R161 ;  /* 0x0000b400a9037a23 */ /* 0x000fe200000108a1 */
[----:B------:R-:W-:Y:S01]  /*c140*/  MUFU.EX2 R252, R4 ;  /* 0x0000000400fc7308 */ /* 0x000fe20000000800 */
[C---:B------:R-:W-:Y:S02]  /*c150*/  FMUL.FTZ R65, R103.reuse, R65 ;  /* 0x0000004167417220 */ /* 0x040fe40000410000 */
[C---:B------:R-:W-:Y:S02]  /*c160*/  FMUL.FTZ R68, R103.reuse, R68 ;  /* 0x0000004467447220 */ /* 0x040fe40000410000 */
[C---:B------:R-:W-:Y:S02]  /*c170*/  FMUL.FTZ R69, R103.reuse, R69 ;  /* 0x0000004567457220 */ /* 0x040fe40000410000 */
[C---:B------:R-:W-:Y:S02]  /*c180*/  FMUL.FTZ R80, R103.reuse, R80 ;  /* 0x0000005067507220 */ /* 0x040fe40000410000 */
[C---:B------:R-:W-:Y:S01]  /*c190*/  FMUL.FTZ R81, R103.reuse, R81 ;  /* 0x0000005167517220 */ /* 0x040fe20000410000 */
[----:B------:R1:W-:Y:S01]  /*c1a0*/  MUFU.EX2 R249, R3 ;  /* 0x0000000300f97308 */ /* 0x0003e20000000800 */
[----:B------:R-:W-:Y:S02]  /*c1b0*/  FMUL.FTZ R84, R103, R84 ;  /* 0x0000005467547220 */ /* 0x000fe40000410000 */
[----:B--2---:R-:W-:Y:S02]  /*c1c0*/  FADD.FTZ R2, -R104, R101 ;  /* 0x0000006568027221 */ /* 0x004fe40000010100 */
[----:B---3--:R-:W-:Y:S02]  /*c1d0*/  FMUL.FTZ R6, R102, R114 ;  /* 0x0000007266067220 */ /* 0x008fe40000410000 */
[----:B------:R-:W-:Y:S02]  /*c1e0*/  FMUL.FTZ R2, R2, c[0x0][0x2d0] ;  /* 0x0000b40002027a20 */ /* 0x000fe40000410000 */
[C---:B------:R-:W-:Y:S02]  /*c1f0*/  FMUL.FTZ R7, R102.reuse, R115 ;  /* 0x0000007366077220 */ /* 0x040fe40000410000 */
[----:B------:R2:W3:Y:S01]  /*c200*/  MUFU.EX2 R101, R2 ;  /* 0x0000000200657308 */ /* 0x0004e20000000800 */
[C---:B------:R-:W-:Y:S02]  /*c210*/  FMUL.FTZ R34, R102.reuse, R142 ;  /* 0x0000008e66227220 */ /* 0x040fe40000410000 */
[C---:B------:R-:W-:Y:S02]  /*c220*/  FMUL.FTZ R35, R102.reuse, R143 ;  /* 0x0000008f66237220 */ /* 0x040fe40000410000 */
[----:B------:R-:W-:Y:S01]  /*c230*/  LDSM.16.MT88.4 R140, [R210+0x2080] ;  /* 0x00208000d28c783b */ /* 0x000fe20000004200 */
[C---:B------:R-:W-:Y:S02]  /*c240*/  FMUL.FTZ R50, R102.reuse, R158 ;  /* 0x0000009e66327220 */ /* 0x040fe40000410000 */
[C---:B------:R-:W-:Y:S02]  /*c250*/  FMUL.FTZ R51, R102.reuse, R159 ;  /* 0x0000009f66337220 */ /* 0x040fe40000410000 */
[C---:B------:R-:W-:Y:S02]  /*c260*/  FMUL.FTZ R54, R102.reuse, R54 ;  /* 0x0000003666367220 */ /* 0x040fe40000410000 */
[----:B------:R-:W-:Y:S01]  /*c270*/  FMUL.FTZ R55, R102, R55 ;  /* 0x0000003766377220 */ /* 0x000fe20000410000 */
[----:B------:R-:W-:Y:S01]  /*c280*/  LDSM.16.MT88.4 R156, [R209+0x2c80] ;  /* 0x002c8000d19c783b */ /* 0x000fe20000004200 */
[--C-:B-1----:R-:W-:Y:S02]  /*c290*/  FFMA.FTZ R3, R110, c[0x0][0x2d0], -R160.reuse ;  /* 0x0000b4006e037a23 */ /* 0x102fe400000108a0 */
[----:B------:R-:W-:Y:S02]  /*c2a0*/  FMUL.FTZ R110, R104, c[0x0][0x2d0] ;  /* 0x0000b400686e7a20 */ /* 0x000fe40000410000 */
[----:B------:R1:W-:Y:S01]  /*c2b0*/  MUFU.EX2 R250, R3 ;  /* 0x0000000300fa7308 */ /* 0x0003e20000000800 */
[C---:B------:R-:W-:Y:S02]  /*c2c0*/  FMUL.FTZ R66, R102.reuse, R66 ;  /* 0x0000004266427220 */ /* 0x040fe40000410000 */
[C---:B------:R-:W-:Y:S02]  /*c2d0*/  FMUL.FTZ R67, R102.reuse, R67 ;  /* 0x0000004366437220 */ /* 0x040fe40000410000 */
[C---:B------:R-:W-:Y:S02]  /*c2e0*/  FMUL.FTZ R70, R102.reuse, R70 ;  /* 0x0000004666467220 */ /* 0x040fe40000410000 */
[--C-:B--2---:R-:W-:Y:S02]  /*c2f0*/  FFMA.FTZ R2, R165, c[0x0][0x2d0], -R160.reuse ;  /* 0x0000b400a5027a23 */ /* 0x104fe400000108a0 */
[C---:B---3--:R-:W-:Y:S02]  /*c300*/  FMUL.FTZ R8, R101.reuse, R116 ;  /* 0x0000007465087220 */ /* 0x048fe40000410000 */
[----:B------:R2:W-:Y:S01]  /*c310*/  MUFU.EX2 R191, R2 ;  /* 0x0000000200bf7308 */ /* 0x0005e20000000800 */
[C---:B------:R-:W-:Y:S02]  /*c320*/  FMUL.FTZ R9, R101.reuse, R117 ;  /* 0x0000007565097220 */ /* 0x040fe40000410000 */
[C---:B------:R-:W-:Y:S02]  /*c330*/  FMUL.FTZ R12, R101.reuse, R120 ;  /* 0x00000078650c7220 */ /* 0x040fe40000410000 */
[C---:B------:R-:W-:Y:S02]  /*c340*/  FMUL.FTZ R13, R101.reuse, R121 ;  /* 0x00000079650d7220 */ /* 0x040fe40000410000 */
[C---:B------:R-:W-:Y:S02]  /*c350*/  FMUL.FTZ R24, R101.reuse, R132 ;  /* 0x0000008465187220 */ /* 0x040fe40000410000 */
[C---:B------:R-:W-:Y:S02]  /*c360*/  FMUL.FTZ R25, R101.reuse, R133 ;  /* 0x0000008565197220 */ /* 0x040fe40000410000 */
[----:B------:R-:W-:Y:S02]  /*c370*/  FMUL.FTZ R40, R101, R148 ;  /* 0x0000009465287220 */ /* 0x000fe40000410000 */
[----:B-1----:R-:W-:Y:S02]  /*c380*/  FFMA.FTZ R3, R109, c[0x0][0x2d0], -R160 ;  /* 0x0000b4006d037a23 */ /* 0x002fe400000108a0 */
[C---:B------:R-:W-:Y:S02]  /*c390*/  FMUL.FTZ R41, R101.reuse, R149 ;  /* 0x0000009565297220 */ /* 0x040fe40000410000 */
[----:B------:R1:W3:Y:S01]  /*c3a0*/  MUFU.EX2 R251, R3 ;  /* 0x0000000300fb7308 */ /* 0x0002e20000000800 */
[C---:B------:R-:W-:Y:S02]  /*c3b0*/  FMUL.FTZ R44, R101.reuse, R152 ;  /* 0x00000098652c7220 */ /* 0x040fe40000410000 */
[C---:B------:R-:W-:Y:S02]  /*c3c0*/  FMUL.FTZ R45, R101.reuse, R153 ;  /* 0x00000099652d7220 */ /* 0x040fe40000410000 */
[----:B------:R-:W-:Y:S02]  /*c3d0*/  FMUL.FTZ R56, R101, R56 ;  /* 0x0000003865387220 */ /* 0x000fe40000410000 */
[--C-:B--2---:R-:W-:Y:S02]  /*c3e0*/  FFMA.FTZ R2, R167, c[0x0][0x2d0], -R161.reuse ;  /* 0x0000b400a7027a23 */ /* 0x104fe400000108a1 */
[C---:B------:R-:W-:Y:S02]  /*c3f0*/  FMUL.FTZ R57, R101.reuse, R57 ;  /* 0x0000003965397220 */ /* 0x040fe40000410000 */
[----:B------:R2:W4:Y:S01]  /*c400*/  MUFU.EX2 R248, R2 ;  /* 0x0000000200f87308 */ /* 0x0005220000000800 */
[C---:B------:R-:W-:Y:S02]  /*c410*/  FMUL.FTZ R60, R101.reuse, R60 ;  /* 0x0000003c653c7220 */ /* 0x040fe40000410000 */
[C---:B------:R-:W-:Y:S02]  /*c420*/  FMUL.FTZ R61, R101.reuse, R61 ;  /* 0x0000003d653d7220 */ /* 0x040fe40000410000 */
[----:B------:R-:W-:Y:S02]  /*c430*/  FMUL.FTZ R71, R102, R71 ;  /* 0x0000004766477220 */ /* 0x000fe40000410000 */
[C---:B------:R-:W-:Y:S02]  /*c440*/  FMUL.FTZ R72, R101.reuse, R72 ;  /* 0x0000004865487220 */ /* 0x040fe40000410000 */
[C---:B------:R-:W-:Y:S02]  /*c450*/  FMUL.FTZ R73, R101.reuse, R73 ;  /* 0x0000004965497220 */ /* 0x040fe40000410000 */
[----:B------:R-:W-:Y:S02]  /*c460*/  FMUL.FTZ R76, R101, R76 ;  /* 0x0000004c654c7220 */ /* 0x000fe40000410000 */
[--C-:B-1----:R-:W-:Y:S01]  /*c470*/  FFMA.FTZ R3, R18, c[0x0][0x2d0], -R161.reuse ;  /* 0x0000b40012037a23 */ /* 0x102fe200000108a1 */
[----:B---3--:R-:W-:Y:S01]  /*c480*/  F2FP.BF16.PACK_AB R114, R251, R250 ;  /* 0x000000fafb72723e */ /* 0x008fe200000010ff */
[C---:B------:R-:W-:Y:S02]  /*c490*/  FMUL.FTZ R18, R102.reuse, R126 ;  /* 0x0000007e66127220 */ /* 0x040fe40000410000 */
[----:B------:R1:W-:Y:S01]  /*c4a0*/  MUFU.EX2 R247, R3 ;  /* 0x0000000300f77308 */ /* 0x0003e20000000800 */
[----:B------:R-:W-:Y:S02]  /*c4b0*/  FMUL.FTZ R77, R101, R77 ;  /* 0x0000004d654d7220 */ /* 0x000fe40000410000 */
[C---:B------:R-:W-:Y:S02]  /*c4c0*/  FMUL.FTZ R82, R102.reuse, R82 ;  /* 0x0000005266527220 */ /* 0x040fe40000410000 */
[C---:B------:R-:W-:Y:S01]  /*c4d0*/  FMUL.FTZ R83, R102.reuse, R83 ;  /* 0x0000005366537220 */ /* 0x040fe20000410000 */
[----:B--2---:R-:W2:Y:S01]  /*c4e0*/  SHFL.BFLY PT, R2, R0, 0x1, 0x1f ;  /* 0x0c201f0000027f89 */ /* 0x004ea200000e0000 */
[----:B----4-:R-:W-:Y:S01]  /*c4f0*/  F2FP.BF16.PACK_AB R113, R249, R248 ;  /* 0x000000f8f971723e */ /* 0x010fe200000010ff */
[----:B------:R-:W-:Y:S02]  /*c500*/  FMUL.FTZ R85, R103, R85 ;  /* 0x0000005567557220 */ /* 0x000fe40000410000 */
[C---:B------:R-:W-:Y:S02]  /*c510*/  FMUL.FTZ R86, R102.reuse, R86 ;  /* 0x0000005666567220 */ /* 0x040fe40000410000 */
[C---:B------:R-:W-:Y:S02]  /*c520*/  FMUL.FTZ R87, R102.reuse, R87 ;  /* 0x0000005766577220 */ /* 0x040fe40000410000 */
[C---:B------:R-:W-:Y:S02]  /*c530*/  FMUL.FTZ R88, R101.reuse, R88 ;  /* 0x0000005865587220 */ /* 0x040fe40000410000 */
[C---:B------:R-:W-:Y:S02]  /*c540*/  FMUL.FTZ R89, R101.reuse, R89 ;  /* 0x0000005965597220 */ /* 0x040fe40000410000 */
[C---:B------:R-:W-:Y:S02]  /*c550*/  FMUL.FTZ R92, R101.reuse, R92 ;  /* 0x0000005c655c7220 */ /* 0x040fe40000410000 */
[----:B------:R-:W-:Y:S02]  /*c560*/  FMUL.FTZ R93, R101, R93 ;  /* 0x0000005d655d7220 */ /* 0x000fe40000410000 */
[----:B------:R-:W-:Y:S02]  /*c570*/  FMUL.FTZ R96, R103, R96 ;  /* 0x0000006067607220 */ /* 0x000fe40000410000 */
[--C-:B-1----:R-:W-:Y:S02]  /*c580*/  FFMA.FTZ R3, R173, c[0x0][0x2d0], -R110.reuse ;  /* 0x0000b400ad037a23 */ /* 0x102fe4000001086e */
[----:B------:R-:W-:Y:S02]  /*c590*/  FMUL.FTZ R97, R103, R97 ;  /* 0x0000006167617220 */ /* 0x000fe40000410000 */
[----:B------:R1:W-:Y:S01]  /*c5a0*/  MUFU.EX2 R242, R3 ;  /* 0x0000000300f27308 */ /* 0x0003e20000000800 */
[----:B------:R-:W-:Y:S01]  /*c5b0*/  FMUL.FTZ R98, R102, R98 ;  /* 0x0000006266627220 */ /* 0x000fe20000410000 */
[----:B--2---:R-:W-:Y:S01]  /*c5c0*/  FMNMX.FTZ R2, R0, R2, !PT ;  /* 0x0000000200027209 */ /* 0x004fe20007810000 */
[--C-:B------:R-:W-:Y:S02]  /*c5d0*/  FFMA.FTZ R0, R19, c[0x0][0x2d0], -R161.reuse ;  /* 0x0000b40013007a23 */ /* 0x100fe400000108a1 */
[C---:B------:R-:W-:Y:S02]  /*c5e0*/  FMUL.FTZ R19, R102.reuse, R127 ;  /* 0x0000007f66137220 */ /* 0x040fe40000410000 */
[----:B------:R-:W-:Y:S01]  /*c5f0*/  LDSM.16.MT88.4 R124, [R210+0x2480] ;  /* 0x00248000d27c783b */ /* 0x000fe20000004200 */
[----:B------:R-:W-:Y:S02]  /*c600*/  FMUL.FTZ R99, R102, R99 ;  /* 0x0000006366637220 */ /* 0x000fe40000410000 */
[----:B------:R2:W3:Y:S01]  /*c610*/  MUFU.EX2 R246, R0 ;  /* 0x0000000000f67308 */ /* 0x0004e20000000800 */
[C---:B------:R-:W-:Y:S02]  /*c620*/  FMUL.FTZ R28, R101.reuse, R136 ;  /* 0x00000088651c7220 */ /* 0x040fe40000410000 */
[----:B------:R-:W-:Y:S02]  /*c630*/  FMUL.FTZ R29, R101, R137 ;  /* 0x00000089651d7220 */ /* 0x000fe40000410000 */
[--C-:B------:R-:W-:Y:S05]  /*c640*/  FFMA.FTZ R109, R199, c[0x0][0x2d0], -R110.reuse ;  /* 0x0000b400c76d7a23 */ /* 0x100fea000001086e */
[----:B------:R-:W-:Y:S01]  /*c650*/  MUFU.EX2 R181, R109 ;  /* 0x0000006d00b57308 */ /* 0x000fe20000000800 */
[----:B-1----:R-:W-:Y:S09]  /*c660*/  FFMA.FTZ R3, R172, c[0x0][0x2d0], -R110 ;  /* 0x0000b400ac037a23 */ /* 0x002ff2000001086e */
[----:B------:R1:W4:Y:S01]  /*c670*/  MUFU.EX2 R243, R3 ;  /* 0x0000000300f37308 */ /* 0x0003220000000800 */
[----:B--2---:R-:W-:Y:S01]  /*c680*/  FADD.FTZ R0, -R2, R100 ;  /* 0x0000006402007221 */ /* 0x004fe20000010100 */
[----:B---3--:R-:W-:Y:S01]  /*c690*/  F2FP.BF16.PACK_AB R115, R246, R247 ;  /* 0x000000f7f673723e */ /* 0x008fe200000010ff */
[----:B------:R-:W-:Y:S02]  /*c6a0*/  FFMA.FTZ R100, R177, c[0x0][0x2d0], -R160 ;  /* 0x0000b400b1647a23 */ /* 0x000fe400000108a0 */
[----:B------:R-:W-:Y:S05]  /*c6b0*/  FMUL.FTZ R0, R0, c[0x0][0x2d0] ;  /* 0x0000b40000007a20 */ /* 0x000fea0000410000 */
[----:B------:R2:W-:Y:S10]  /*c6c0*/  MUFU.EX2 R233, R100 ;  /* 0x0000006400e97308 */ /* 0x0005f40000000800 */
[----:B------:R-:W3:Y:S01]  /*c6d0*/  MUFU.EX2 R0, R0 ;  /* 0x0000000000007308 */ /* 0x000ee20000000800 */
[----:B-1----:R-:W-:Y:S01]  /*c6e0*/  FFMA.FTZ R3, R164, c[0x0][0x2d0], -R110 ;  /* 0x0000b400a4037a23 */ /* 0x002fe2000001086e */
[----:B----4-:R-:W-:Y:S01]  /*c6f0*/  F2FP.BF16.PACK_AB R116, R243, R242 ;  /* 0x000000f2f374723e */ /* 0x010fe200000010ff */
[----:B------:R-:W-:Y:S07]  /*c700*/  LDSM.16.MT88.4 R164, [R210+0x2c80] ;  /* 0x002c8000d2a4783b */ /* 0x000fee0000004200 */
[----:B------:R1:W-:Y:S01]  /*c710*/  MUFU.EX2 R244, R3 ;  /* 0x0000000300f47308 */ /* 0x0003e20000000800 */
[----:B--2---:R-:W-:Y:S09]  /*c720*/  FFMA.FTZ R100, R178, c[0x0][0x2d0], -R160 ;  /* 0x0000b400b2647a23 */ /* 0x004ff200000108a0 */
[----:B------:R2:W-:Y:S01]  /*c730*/  MUFU.EX2 R232, R100 ;  /* 0x0000006400e87308 */ /* 0x0005e20000000800 */
[C---:B---3--:R-:W-:Y:S02]  /*c740*/  FMUL.FTZ R10, R0.reuse, R118 ;  /* 0x00000076000a7220 */ /* 0x048fe40000410000 */
[C---:B------:R-:W-:Y:S02]  /*c750*/  FMUL.FTZ R11, R0.reuse, R119 ;  /* 0x00000077000b7220 */ /* 0x040fe40000410000 */
[C---:B------:R-:W-:Y:S02]  /*c760*/  FMUL.FTZ R14, R0.reuse, R122 ;  /* 0x0000007a000e7220 */ /* 0x040fe40000410000 */
[C---:B------:R-:W-:Y:S02]  /*c770*/  FMUL.FTZ R15, R0.reuse, R123 ;  /* 0x0000007b000f7220 */ /* 0x040fe40000410000 */
[C---:B------:R-:W-:Y:S01]  /*c780*/  FMUL.FTZ R26, R0.reuse, R134 ;  /* 0x00000086001a7220 */ /* 0x040fe20000410000 */
[----:B------:R-:W3:Y:S01]  /*c790*/  LDSM.16.MT88.4 R120, [R209+0x2480] ;  /* 0x00248000d178783b */ /* 0x000ee20000004200 */
[--C-:B-1----:R-:W-:Y:S02]  /*c7a0*/  FFMA.FTZ R3, R111, c[0x0][0x2d0], -R110.reuse ;  /* 0x0000b4006f037a23 */ /* 0x102fe4000001086e */
[C---:B------:R-:W-:Y:S02]  /*c7b0*/  FMUL.FTZ R27, R0.reuse, R135 ;  /* 0x00000087001b7220 */ /* 0x040fe40000410000 */
[----:B------:R-:W1:Y:S01]  /*c7c0*/  MUFU.EX2 R245, R3 ;  /* 0x0000000300f57308 */ /* 0x000e620000000800 */
[C---:B------:R-:W-:Y:S02]  /*c7d0*/  FMUL.FTZ R42, R0.reuse, R150 ;  /* 0x00000096002a7220 */ /* 0x040fe40000410000 */
[----:B------:R-:W-:Y:S01]  /*c7e0*/  LDSM.16.MT88.4 R132, [R209+0x2080] ;  /* 0x00208000d184783b */ /* 0x000fe20000004200 */
[----:B------:R-:W-:Y:S02]  /*c7f0*/  FMUL.FTZ R43, R0, R151 ;  /* 0x00000097002b7220 */ /* 0x000fe40000410000 */
[----:B--2---:R-:W-:Y:S02]  /*c800*/  FFMA.FTZ R100, R180, c[0x0][0x2d0], -R161 ;  /* 0x0000b400b4647a23 */ /* 0x004fe400000108a1 */
[C---:B------:R-:W-:Y:S02]  /*c810*/  FMUL.FTZ R46, R0.reuse, R154 ;  /* 0x0000009a002e7220 */ /* 0x040fe40000410000 */
[----:B------:R2:W-:Y:S01]  /*c820*/  MUFU.EX2 R231, R100 ;  /* 0x0000006400e77308 */ /* 0x0005e20000000800 */
[C---:B------:R-:W-:Y:S02]  /*c830*/  FMUL.FTZ R47, R0.reuse, R155 ;  /* 0x0000009b002f7220 */ /* 0x040fe40000410000 */
[C---:B------:R-:W-:Y:S02]  /*c840*/  FMUL.FTZ R58, R0.reuse, R58 ;  /* 0x0000003a003a7220 */ /* 0x040fe40000410000 */
[C---:B------:R-:W-:Y:S02]  /*c850*/  FMUL.FTZ R59, R0.reuse, R59 ;  /* 0x0000003b003b7220 */ /* 0x040fe40000410000 */
[C---:B------:R-:W-:Y:S02]  /*c860*/  FMUL.FTZ R62, R0.reuse, R62 ;  /* 0x0000003e003e7220 */ /* 0x040fe40000410000 */
[C---:B------:R-:W-:Y:S02]  /*c870*/  FMUL.FTZ R63, R0.reuse, R63 ;  /* 0x0000003f003f7220 */ /* 0x040fe40000410000 */
[C---:B------:R-:W-:Y:S02]  /*c880*/  FMUL.FTZ R74, R0.reuse, R74 ;  /* 0x0000004a004a7220 */ /* 0x040fe40000410000 */
[----:B------:R-:W-:Y:S01]  /*c890*/  FMUL.FTZ R75, R0, R75 ;  /* 0x0000004b004b7220 */ /* 0x000fe20000410000 */
[----:B-1----:R-:W-:Y:S01]  /*c8a0*/  F2FP.BF16.PACK_AB R118, R245, R244 ;  /* 0x000000f4f576723e */ /* 0x002fe200000010ff */
[----:B------:R-:W-:Y:S02]  /*c8b0*/  FMUL.FTZ R3, R2, c[0x0][0x2d0] ;  /* 0x0000b40002037a20 */ /* 0x000fe40000410000 */
[----:B------:R-:W-:Y:S02]  /*c8c0*/  FMUL.FTZ R78, R0, R78 ;  /* 0x0000004e004e7220 */ /* 0x000fe40000410000 */
[----:B------:R-:W-:Y:S02]  /*c8d0*/  FFMA.FTZ R4, R168, c[0x0][0x2d0], -R3 ;  /* 0x0000b400a8047a23 */ /* 0x000fe40000010803 */
[----:B------:R-:W-:Y:S02]  /*c8e0*/  FMUL.FTZ R79, R0, R79 ;  /* 0x0000004f004f7220 */ /* 0x000fe40000410000 */
[----:B------:R1:W-:Y:S01]  /*c8f0*/  MUFU.EX2 R238, R4 ;  /* 0x0000000400ee7308 */ /* 0x0003e20000000800 */
[----:B--2---:R-:W-:Y:S02]  /*c900*/  FFMA.FTZ R100, R182, c[0x0][0x2d0], -R161 ;  /* 0x0000b400b6647a23 */ /* 0x004fe400000108a1 */
[C---:B------:R-:W-:Y:S02]  /*c910*/  FMUL.FTZ R90, R0.reuse, R90 ;  /* 0x0000005a005a7220 */ /* 0x040fe40000410000 */
[C---:B------:R-:W-:Y:S02]  /*c920*/  FMUL.FTZ R91, R0.reuse, R91 ;  /* 0x0000005b005b7220 */ /* 0x040fe40000410000 */
[C---:B------:R-:W-:Y:S02]  /*c930*/  FMUL.FTZ R94, R0.reuse, R94 ;  /* 0x0000005e005e7220 */ /* 0x040fe40000410000 */
[C---:B------:R-:W-:Y:S01]  /*c940*/  FMUL.FTZ R95, R0.reuse, R95 ;  /* 0x0000005f005f7220 */ /* 0x040fe20000410000 */
[----:B------:R2:W-:Y:S01]  /*c950*/  MUFU.EX2 R230, R100 ;  /* 0x0000006400e67308 */ /* 0x0005e20000000800 */
[C---:B------:R-:W-:Y:S02]  /*c960*/  FMUL.FTZ R30, R0.reuse, R138 ;  /* 0x0000008a001e7220 */ /* 0x040fe40000410000 */
[----:B------:R-:W-:Y:S02]  /*c970*/  FMUL.FTZ R31, R0, R139 ;  /* 0x0000008b001f7220 */ /* 0x000fe40000410000 */
[--C-:B------:R-:W-:Y:S06]  /*c980*/  FFMA.FTZ R107, R107, c[0x0][0x2d0], -R3.reuse ;  /* 0x0000b4006b6b7a23 */ /* 0x100fec0000010803 */
[----:B------:R-:W-:Y:S01]  /*c990*/  MUFU.EX2 R107, R107 ;  /* 0x0000006b006b7308 */ /* 0x000fe20000000800 */
[--C-:B-1----:R-:W-:Y:S09]  /*c9a0*/  FFMA.FTZ R4, R174, c[0x0][0x2d0], -R3.reuse ;  /* 0x0000b400ae047a23 */ /* 0x102ff20000010803 */
[----:B------:R1:W4:Y:S01]  /*c9b0*/  MUFU.EX2 R239, R4 ;  /* 0x0000000400ef7308 */ /* 0x0003220000000800 */
[--C-:B--2---:R-:W-:Y:S09]  /*c9c0*/  FFMA.FTZ R100, R184, c[0x0][0x2d0], -R110.reuse ;  /* 0x0000b400b8647a23 */ /* 0x104ff2000001086e */
[----:B------:R2:W-:Y:S01]  /*c9d0*/  MUFU.EX2 R226, R100 ;  /* 0x0000006400e27308 */ /* 0x0005e20000000800 */
[--C-:B-1----:R-:W-:Y:S01]  /*c9e0*/  FFMA.FTZ R4, R171, c[0x0][0x2d0], -R3.reuse ;  /* 0x0000b400ab047a23 */ /* 0x102fe20000010803 */
[----:B----4-:R-:W-:Y:S08]  /*c9f0*/  F2FP.BF16.PACK_AB R117, R239, R238 ;  /* 0x000000eeef75723e */ /* 0x010ff000000010ff */
[----:B------:R1:W-:Y:S01]  /*ca00*/  MUFU.EX2 R240, R4 ;  /* 0x0000000400f07308 */ /* 0x0003e20000000800 */
[--C-:B--2---:R-:W-:Y:S09]  /*ca10*/  FFMA.FTZ R100, R183, c[0x0][0x2d0], -R110.reuse ;  /* 0x0000b400b7647a23 */ /* 0x104ff2000001086e */
[----:B------:R2:W-:Y:S01]  /*ca20*/  MUFU.EX2 R225, R100 ;  /* 0x0000006400e17308 */ /* 0x0005e20000000800 */
[--C-:B-1----:R-:W-:Y:S02]  /*ca30*/  FFMA.FTZ R4, R170, c[0x0][0x2d0], -R3.reuse ;  /* 0x0000b400aa047a23 */ /* 0x102fe40000010803 */
[----:B------:R-:W-:Y:S07]  /*ca40*/  LDSM.16.MT88.4 R168, [R209+0x3880] ;  /* 0x00388000d1a8783b */ /* 0x000fee0000004200 */
[----:B------:R1:W4:Y:S01]  /*ca50*/  MUFU.EX2 R241, R4 ;  /* 0x0000000400f17308 */ /* 0x0003220000000800 */
[--C-:B--2---:R-:W-:Y:S09]  /*ca60*/  FFMA.FTZ R100, R185, c[0x0][0x2d0], -R3.reuse ;  /* 0x0000b400b9647a23 */ /* 0x104ff20000010803 */
[----:B------:R2:W-:Y:S01]  /*ca70*/  MUFU.EX2 R224, R100 ;  /* 0x0000006400e07308 */ /* 0x0005e20000000800 */
[----:B-1----:R-:W-:Y:S01]  /*ca80*/  FMUL.FTZ R4, R103, R112 ;  /* 0x0000007067047220 */ /* 0x002fe20000410000 */
[----:B------:R-:W-:Y:S02]  /*ca90*/  F2FP.BF16.PACK_AB R112, R191, R252 ;  /* 0x000000fcbf70723e */ /* 0x000fe400000010ff */
[----:B----4-:R-:W-:Y:S05]  /*caa0*/  F2FP.BF16.PACK_AB R119, R241, R240 ;  /* 0x000000f0f177723e */ /* 0x010fea00000010ff */
[-C--:B------:R-:W-:Y:S05]  /*cab0*/  HMMA.16816.F32.BF16 R4, R112, R20.reuse, R4 ;  /* 0x000000147004723c */ /* 0x080fea0000041804 */
[--C-:B--2---:R-:W-:Y:S03]  /*cac0*/  FFMA.FTZ R100, R186, c[0x0][0x2d0], -R3.reuse ;  /* 0x0000b400ba647a23 */ /* 0x104fe60000010803 */
[C---:B------:R-:W-:Y:S01]  /*cad0*/  HMMA.16816.F32.BF16 R8, R116.reuse, R20, R8 ;  /* 0x000000147408723c */ /* 0x040fe20000041808 */
[----:B------:R1:W2:Y:S06]  /*cae0*/  MUFU.EX2 R207, R100 ;  /* 0x0000006400cf7308 */ /* 0x0002ac0000000800 */
[C---:B------:R-:W-:Y:S01]  /*caf0*/  FMUL.FTZ R20, R103.reuse, R128 ;  /* 0x0000008067147220 */ /* 0x040fe20000410000 */
[-C--:B------:R-:W-:Y:S04]  /*cb00*/  HMMA.16816.F32.BF16 R12, R116, R22.reuse, R12 ;  /* 0x00000016740c723c */ /* 0x080fe8000004180c */
[----:B------:R-:W-:Y:S04]  /*cb10*/  FMUL.FTZ R21, R103, R129 ;  /* 0x0000008167157220 */ /* 0x000fe80000410000 */
[C---:B------:R-:W-:Y:S07]  /*cb20*/  HMMA.16816.F32.BF16 R16, R112.reuse, R22, R16 ;  /* 0x000000167010723c */ /* 0x040fee0000041810 */
[----:B------:R-:W-:Y:S02]  /*cb30*/  FMUL.FTZ R22, R102, R130 ;  /* 0x0000008266167220 */ /* 0x000fe40000410000 */
[----:B-1----:R-:W-:Y:S03]  /*cb40*/  FFMA.FTZ R100, R192, c[0x0][0x2d0], -R110 ;  /* 0x0000b400c0647a23 */ /* 0x002fe6000001086e */
[C---:B------:R-:W-:Y:S01]  /*cb50*/  FMUL.FTZ R23, R102.reuse, R131 ;  /* 0x0000008366177220 */ /* 0x040fe20000410000 */
[----:B------:R1:W-:Y:S01]  /*cb60*/  MUFU.EX2 R206, R100 ;  /* 0x0000006400ce7308 */ /* 0x0003e20000000800 */
[----:B------:R-:W-:Y:S05]  /*cb70*/  LDSM.16.MT88.4 R128, [R210+0x1c80] ;  /* 0x001c8000d280783b */ /* 0x000fea0000004200 */
[-C--:B------:R-:W-:Y:S08]  /*cb80*/  HMMA.16816.F32.BF16 R20, R112, R36.reuse, R20 ;  /* 0x000000247014723c */ /* 0x080ff00000041814 */
[C---:B------:R-:W-:Y:S07]  /*cb90*/  HMMA.16816.F32.BF16 R24, R116.reuse, R36, R24 ;  /* 0x000000247418723c */ /* 0x040fee0000041818 */
[----:B------:R-:W-:Y:S01]  /*cba0*/  FFMA.FTZ R36, R175, c[0x0][0x2d0], -R160 ;  /* 0x0000b400af247a23 */ /* 0x000fe200000108a0 */
[-C--:B------:R-:W-:Y:S01]  /*cbb0*/  HMMA.16816.F32.BF16 R28, R116, R38.reuse, R28 ;  /* 0x00000026741c723c */ /* 0x080fe2000004181c */
[----:B------:R-:W-:Y:S02]  /*cbc0*/  LDSM.16.MT88.4 R172, [R210+0x3880] ;  /* 0x00388000d2ac783b */ /* 0x000fe40000004200 */
[----:B------:R4:W-:Y:S01]  /*cbd0*/  MUFU.EX2 R237, R36 ;  /* 0x0000002400ed7308 */ /* 0x0009e20000000800 */
[----:B-1----:R-:W-:Y:S02]  /*cbe0*/  FFMA.FTZ R100, R187, c[0x0][0x2d0], -R110 ;  /* 0x0000b400bb647a23 */ /* 0x002fe4000001086e */
[C---:B------:R-:W-:Y:S02]  /*cbf0*/  FMUL.FTZ R37, R103.reuse, R145 ;  /* 0x0000009167257220 */ /* 0x040fe40000410000 */
[C---:B------:R-:W-:Y:S05]  /*cc00*/  HMMA.16816.F32.BF16 R32, R112.reuse, R38, R32 ;  /* 0x000000267020723c */ /* 0x040fea0000041820 */
[----:B------:R1:W5:Y:S02]  /*cc10*/  MUFU.EX2 R205, R100 ;  /* 0x0000006400cd7308 */ /* 0x0003640000000800 */
[C---:B------:R-:W-:Y:S02]  /*cc20*/  FMUL.FTZ R38, R102.reuse, R146 ;  /* 0x0000009266267220 */ /* 0x040fe40000410000 */
[----:B------:R-:W-:Y:S03]  /*cc30*/  FMUL.FTZ R39, R102, R147 ;  /* 0x0000009366277220 */ /* 0x000fe60000410000 */
[----:B----4-:R-:W-:Y:S07]  /*cc40*/  FMUL.FTZ R36, R103, R144 ;  /* 0x0000009067247220 */ /* 0x010fee0000410000 */
[-C--:B---3--:R-:W-:Y:S03]  /*cc50*/  HMMA.16816.F32.BF16 R36, R112, R120.reuse, R36 ;  /* 0x000000787024723c */ /* 0x088fe60000041824 */
[--C-:B-1----:R-:W-:Y:S04]  /*cc60*/  FFMA.FTZ R100, R193, c[0x0][0x2d0], -R3.reuse ;  /* 0x0000b400c1647a23 */ /* 0x102fe80000010803 */
[----:B------:R1:W-:Y:S01]  /*cc70*/  MUFU.EX2 R204, R100 ;  /* 0x0000006400cc7308 */ /* 0x0003e20000000800 */
[C---:B------:R-:W-:Y:S08]  /*cc80*/  HMMA.16816.F32.BF16 R40, R116.reuse, R120, R40 ;  /* 0x000000787428723c */ /* 0x040ff00000041828 */
[-C--:B------:R-:W-:Y:S08]  /*cc90*/  HMMA.16816.F32.BF16 R44, R116, R122.reuse, R44 ;  /* 0x0000007a742c723c */ /* 0x080ff0000004182c */
[C---:B------:R-:W-:Y:S01]  /*cca0*/  HMMA.16816.F32.BF16 R48, R112.reuse, R122, R48 ;  /* 0x0000007a7030723c */ /* 0x040fe20000041830 */
[----:B------:R-:W3:Y:S03]  /*ccb0*/  LDSM.16.MT88.4 R120, [R209+0x3080] ;  /* 0x00308000d178783b */ /* 0x000ee60000004200 */
[----:B-1----:R-:W-:Y:S04]  /*ccc0*/  FFMA.FTZ R100, R194, c[0x0][0x2d0], -R3 ;  /* 0x0000b400c2647a23 */ /* 0x002fe80000010803 */
[-C--:B------:R-:W-:Y:S01]  /*ccd0*/  HMMA.16816.F32.BF16 R52, R112, R124.reuse, R52 ;  /* 0x0000007c7034723c */ /* 0x080fe20000041834 */
[----:B------:R1:W4:Y:S03]  /*cce0*/  MUFU.EX2 R193, R100 ;  /* 0x0000006400c17308 */ /* 0x0003260000000800 */
[----:B------:R-:W-:Y:S04]  /*ccf0*/  MOV R194, R191 ;  /* 0x000000bf00c27202 */ /* 0x000fe80000000f00 */
[C---:B------:R-:W-:Y:S08]  /*cd00*/  HMMA.16816.F32.BF16 R56, R116.reuse, R124, R56 ;  /* 0x0000007c7438723c */ /* 0x040ff00000041838 */
[-C--:B------:R-:W-:Y:S08]  /*cd10*/  HMMA.16816.F32.BF16 R60, R116, R126.reuse, R60 ;  /* 0x0000007e743c723c */ /* 0x080ff0000004183c */
[C---:B------:R-:W-:Y:S01]  /*cd20*/  HMMA.16816.F32.BF16 R64, R112.reuse, R126, R64 ;  /* 0x0000007e7040723c */ /* 0x040fe20000041840 */
[----:B------:R-:W2:Y:S03]  /*cd30*/  LDSM.16.MT88.4 R124, [R210+0x3080] ;  /* 0x00308000d27c783b */ /* 0x000ea60000004200 */
[--C-:B-1----:R-:W-:Y:S04]  /*cd40*/  FFMA.FTZ R100, R195, c[0x0][0x2d0], -R160.reuse ;  /* 0x0000b400c3647a23 */ /* 0x102fe800000108a0 */
[----:B------:R1:W-:Y:S01]  /*cd50*/  MUFU.EX2 R191, R100 ;  /* 0x0000006400bf7308 */ /* 0x0003e20000000800 */
[-C--:B---3--:R-:W-:Y:S01]  /*cd60*/  HMMA.16816.F32.BF16 R68, R112, R120.reuse, R68 ;  /* 0x000000787044723c */ /* 0x088fe20000041844 */
[----:B------:R-:W3:Y:S07]  /*cd70*/  LDL.LU R195, [R1+0x14] ;  /* 0x0000140001c37983 */ /* 0x000eee0000300800 */
[C---:B------:R-:W-:Y:S08]  /*cd80*/  HMMA.16816.F32.BF16 R72, R116.reuse, R120, R72 ;  /* 0x000000787448723c */ /* 0x040ff00000041848 */
[-C--:B------:R-:W-:Y:S04]  /*cd90*/  HMMA.16816.F32.BF16 R76, R116, R122.reuse, R76 ;  /* 0x0000007a744c723c */ /* 0x080fe8000004184c */
[--C-:B-1----:R-:W-:Y:S04]  /*cda0*/  FFMA.FTZ R100, R196, c[0x0][0x2d0], -R160.reuse ;  /* 0x0000b400c4647a23 */ /* 0x102fe800000108a0 */
[C---:B------:R-:W-:Y:S01]  /*cdb0*/  HMMA.16816.F32.BF16 R80, R112.reuse, R122, R80 ;  /* 0x0000007a7050723c */ /* 0x040fe20000041850 */
[----:B------:R-:W1:Y:S01]  /*cdc0*/  LDSM.16.MT88.4 R120, [R209+0x1c80] ;  /* 0x001c8000d178783b */ /* 0x000e620000004200 */
[----:B------:R4:W-:Y:S06]  /*cdd0*/  MUFU.EX2 R192, R100 ;  /* 0x0000006400c07308 */ /* 0x0009ec0000000800 */
[-C--:B--2---:R-:W-:Y:S01]  /*cde0*/  HMMA.16816.F32.BF16 R84, R112, R124.reuse, R84 ;  /* 0x0000007c7054723c */ /* 0x084fe20000041854 */
[----:B------:R-:W2:Y:S07]  /*cdf0*/  LDL.LU R196, [R1+0x10] ;  /* 0x0000100001c47983 */ /* 0x000eae0000300800 */
[C---:B------:R-:W-:Y:S08]  /*ce00*/  HMMA.16816.F32.BF16 R88, R116.reuse, R124, R88 ;  /* 0x0000007c7458723c */ /* 0x040ff00000041858 */
[-C--:B------:R-:W-:Y:S04]  /*ce10*/  HMMA.16816.F32.BF16 R92, R116, R126.reuse, R92 ;  /* 0x0000007e745c723c */ /* 0x080fe8000004185c */
[--C-:B----4-:R-:W-:Y:S02]  /*ce20*/  FFMA.FTZ R100, R197, c[0x0][0x2d0], -R161.reuse ;  /* 0x0000b400c5647a23 */ /* 0x110fe400000108a1 */
[----:B------:R-:W4:Y:S01]  /*ce30*/  LDL.LU R197, [R1+0x8] ;  /* 0x0000080001c57983 */ /* 0x000f220000300800 */
[----:B------:R-:W-:Y:S01]  /*ce40*/  F2FP.BF16.PACK_AB R116, R225, R226 ;  /* 0x000000e2e174723e */ /* 0x000fe200000010ff */
[----:B------:R-:W-:Y:S01]  /*ce50*/  HMMA.16816.F32.BF16 R96, R112, R126, R96 ;  /* 0x0000007e7060723c */ /* 0x000fe20000041860 */
[----:B------:R1:W-:Y:S01]  /*ce60*/  MUFU.EX2 R187, R100 ;  /* 0x0000006400bb7308 */ /* 0x0003e20000000800 */
[----:B------:R-:W1:Y:S02]  /*ce70*/  LDSM.16.MT88.4 R124, [R209+0x2880] ;  /* 0x00288000d17c783b */ /* 0x000e640000004200 */
[----:B------:R-:W-:Y:S02]  /*ce80*/  F2FP.BF16.PACK_AB R117, R207, R224 ;  /* 0x000000e0cf75723e */ /* 0x000fe400000010ff */
[----:B-----5:R-:W-:Y:S02]  /*ce90*/  F2FP.BF16.PACK_AB R118, R205, R206 ;  /* 0x000000cecd76723e */ /* 0x020fe400000010ff */
[----:B------:R-:W-:Y:S04]  /*cea0*/  F2FP.BF16.PACK_AB R112, R236, R237 ;  /* 0x000000edec70723e */ /* 0x000fe800000010ff */
[----:B------:R-:W-:Y:S02]  /*ceb0*/  F2FP.BF16.PACK_AB R113, R234, R235 ;  /* 0x000000ebea71723e */ /* 0x000fe400000010ff */
[----:B------:R-:W-:Y:S02]  /*cec0*/  F2FP.BF16.PACK_AB R114, R232, R233 ;  /* 0x000000e9e872723e */ /* 0x000fe400000010ff */
[----:B------:R-:W-:Y:S02]  /*ced0*/  F2FP.BF16.PACK_AB R115, R230, R231 ;  /* 0x000000e7e673723e */ /* 0x000fe400000010ff */
[----:B------:R-:W-:Y:S05]  /*cee0*/  F2FP.BF16.PACK_AB R119, R193, R204 ;  /* 0x000000ccc177723e */ /* 0x000fea00000010ff */
[-C--:B-1----:R-:W-:Y:S03]  /*cef0*/  HMMA.16816.F32.BF16 R4, R112, R120.reuse, R4 ;  /* 0x000000787004723c */ /* 0x082fe60000041804 */
[--C-:B------:R-:W-:Y:S02]  /*cf00*/  FFMA.FTZ R100, R198, c[0x0][0x2d0], -R161.reuse ;  /* 0x0000b400c6647a23 */ /* 0x100fe400000108a1 */
[----:B------:R-:W5:Y:S02]  /*cf10*/  LDL.LU R198, [R1+0xc] ;  /* 0x00000c0001c67983 */ /* 0x000f640000300800 */
[----:B------:R1:W1:Y:S01]  /*cf20*/  MUFU.EX2 R186, R100 ;  /* 0x0000006400ba7308 */ /* 0x0002620000000800 */
[C---:B------:R-:W-:Y:S08]  /*cf30*/  HMMA.16816.F32.BF16 R8, R116.reuse, R120, R8 ;  /* 0x000000787408723c */ /* 0x040ff00000041808 */
[-C--:B------:R-:W-:Y:S08]  /*cf40*/  HMMA.16816.F32.BF16 R12, R116, R122.reuse, R12 ;  /* 0x0000007a740c723c */ /* 0x080ff0000004180c */
[C---:B------:R-:W-:Y:S01]  /*cf50*/  HMMA.16816.F32.BF16 R16, R112.reuse, R122, R16 ;  /* 0x0000007a7010723c */ /* 0x040fe20000041810 */
[----:B------:R-:W1:Y:S03]  /*cf60*/  LDSM.16.MT88.4 R120, [R210+0x2880] ;  /* 0x00288000d278783b */ /* 0x000e660000004200 */
[--C-:B-1----:R-:W-:Y:S04]  /*cf70*/  FFMA.FTZ R100, R162, c[0x0][0x2d0], -R160.reuse ;  /* 0x0000b400a2647a23 */ /* 0x102fe800000108a0 */
[-C--:B------:R-:W-:Y:S01]  /*cf80*/  HMMA.16816.F32.BF16 R20, R112, R128.reuse, R20 ;  /* 0x000000807014723c */ /* 0x080fe20000041814 */
[----:B------:R1:W-:Y:S03]  /*cf90*/  MUFU.EX2 R185, R100 ;  /* 0x0000006400b97308 */ /* 0x0003e60000000800 */
[----:B------:R-:W-:Y:S04]  /*cfa0*/  F2FP.BF16.PACK_AB R109, R186, R187 ;  /* 0x000000bbba6d723e */ /* 0x000fe800000010ff */
[C---:B------:R-:W-:Y:S08]  /*cfb0*/  HMMA.16816.F32.BF16 R24, R116.reuse, R128, R24 ;  /* 0x000000807418723c */ /* 0x040ff00000041818 */
[-C--:B------:R-:W-:Y:S08]  /*cfc0*/  HMMA.16816.F32.BF16 R28, R116, R130.reuse, R28 ;  /* 0x00000082741c723c */ /* 0x080ff0000004181c */
[C---:B------:R-:W-:Y:S01]  /*cfd0*/  HMMA.16816.F32.BF16 R32, R112.reuse, R130, R32 ;  /* 0x000000827020723c */ /* 0x040fe20000041820 */
[----:B------:R-:W1:Y:S03]  /*cfe0*/  LDSM.16.MT88.4 R128, [R209+0x3480] ;  /* 0x00348000d180783b */ /* 0x000e660000004200 */
[----:B-1----:R-:W-:Y:S04]  /*cff0*/  FFMA.FTZ R100, R163, c[0x0][0x2d0], -R160 ;  /* 0x0000b400a3647a23 */ /* 0x002fe800000108a0 */
[-C--:B------:R-:W-:Y:S01]  /*d000*/  HMMA.16816.F32.BF16 R36, R112, R124.reuse, R36 ;  /* 0x0000007c7024723c */ /* 0x080fe20000041824 */
[----:B------:R1:W-:Y:S07]  /*d010*/  MUFU.EX2 R184, R100 ;  /* 0x0000006400b87308 */ /* 0x0003ee0000000800 */
[C---:B------:R-:W-:Y:S08]  /*d020*/  HMMA.16816.F32.BF16 R40, R116.reuse, R124, R40 ;  /* 0x0000007c7428723c */ /* 0x040ff00000041828 */
[-C--:B------:R-:W-:Y:S08]  /*d030*/  HMMA.16816.F32.BF16 R44, R116, R126.reuse, R44 ;  /* 0x0000007e742c723c */ /* 0x080ff0000004182c */
[C---:B------:R-:W-:Y:S01]  /*d040*/  HMMA.16816.F32.BF16 R48, R112.reuse, R126, R48 ;  /* 0x0000007e7030723c */ /* 0x040fe20000041830 */
[----:B------:R-:W1:Y:S03]  /*d050*/  LDSM.16.MT88.4 R124, [R210+0x3480] ;  /* 0x00348000d27c783b */ /* 0x000e660000004200 */
[--C-:B-1----:R-:W-:Y:S04]  /*d060*/  FFMA.FTZ R100, R188, c[0x0][0x2d0], -R161.reuse ;  /* 0x0000b400bc647a23 */ /* 0x102fe800000108a1 */
[-C--:B------:R-:W-:Y:S01]  /*d070*/  HMMA.16816.F32.BF16 R52, R112, R120.reuse, R52 ;  /* 0x000000787034723c */ /* 0x080fe20000041834 */
[----:B------:R1:W-:Y:S01]  /*d080*/  MUFU.EX2 R183, R100 ;  /* 0x0000006400b77308 */ /* 0x0003e20000000800 */
[----:B------:R-:W5:Y:S06]  /*d090*/  LDL R188, [R1+0x58] ;  /* 0x0000580001bc7983 */ /* 0x000f6c0000100800 */
[C---:B------:R-:W-:Y:S08]  /*d0a0*/  HMMA.16816.F32.BF16 R56, R116.reuse, R120, R56 ;  /* 0x000000787438723c */ /* 0x040ff00000041838 */
[-C--:B------:R-:W-:Y:S08]  /*d0b0*/  HMMA.16816.F32.BF16 R60, R116, R122.reuse, R60 ;  /* 0x0000007a743c723c */ /* 0x080ff0000004183c */
[C---:B------:R-:W-:Y:S04]  /*d0c0*/  HMMA.16816.F32.BF16 R64, R112.reuse, R122, R64 ;  /* 0x0000007a7040723c */ /* 0x040fe80000041840 */
[----:B-1----:R-:W-:Y:S04]  /*d0d0*/  FFMA.FTZ R100, R189, c[0x0][0x2d0], -R161 ;  /* 0x0000b400bd647a23 */ /* 0x002fe800000108a1 */
[-C--:B------:R-:W-:Y:S01]  /*d0e0*/  HMMA.16816.F32.BF16 R68, R112, R128.reuse, R68 ;  /* 0x000000807044723c */ /* 0x080fe20000041844 */
[----:B------:R1:W1:Y:S07]  /*d0f0*/  MUFU.EX2 R182, R100 ;  /* 0x0000006400b67308 */ /* 0x00026e0000000800 */
[C---:B------:R-:W-:Y:S08]  /*d100*/  HMMA.16816.F32.BF16 R72, R116.reuse, R128, R72 ;  /* 0x000000807448723c */ /* 0x040ff00000041848 */
[-C--:B------:R-:W-:Y:S08]  /*d110*/  HMMA.16816.F32.BF16 R76, R116, R130.reuse, R76 ;  /* 0x00000082744c723c */ /* 0x080ff0000004184c */
[C---:B------:R-:W-:Y:S04]  /*d120*/  HMMA.16816.F32.BF16 R80, R112.reuse, R130, R80 ;  /* 0x000000827050723c */ /* 0x040fe80000041850 */
[----:B-1----:R-:W-:Y:S01]  /*d130*/  FFMA.FTZ R100, R200, c[0x0][0x2d0], -R110 ;  /* 0x0000b400c8647a23 */ /* 0x002fe2000001086e */
[----:B------:R-:W-:Y:S03]  /*d140*/  F2FP.BF16.PACK_AB R111, R182, R183 ;  /* 0x000000b7b66f723e */ /* 0x000fe600000010ff */
[-C--:B------:R-:W-:Y:S01]  /*d150*/  HMMA.16816.F32.BF16 R84, R112, R124.reuse, R84 ;  /* 0x0000007c7054723c */ /* 0x080fe20000041854 */
[----:B------:R1:W1:Y:S07]  /*d160*/  MUFU.EX2 R180, R100 ;  /* 0x0000006400b47308 */ /* 0x00026e0000000800 */
[C---:B------:R-:W-:Y:S08]  /*d170*/  HMMA.16816.F32.BF16 R88, R116.reuse, R124, R88 ;  /* 0x0000007c7458723c */ /* 0x040ff00000041858 */
[-C--:B------:R-:W-:Y:S08]  /*d180*/  HMMA.16816.F32.BF16 R92, R116, R126.reuse, R92 ;  /* 0x0000007e745c723c */ /* 0x080ff0000004185c */
[----:B------:R-:W-:Y:S04]  /*d190*/  HMMA.16816.F32.BF16 R96, R112, R126, R96 ;  /* 0x0000007e7060723c */ /* 0x000fe80000041860 */
[--C-:B-1----:R-:W-:Y:S01]  /*d1a0*/  FFMA.FTZ R100, R201, c[0x0][0x2d0], -R3.reuse ;  /* 0x0000b400c9647a23 */ /* 0x102fe20000010803 */
[----:B------:R-:W-:Y:S03]  /*d1b0*/  F2FP.BF16.PACK_AB R160, R180, R181 ;  /* 0x000000b5b4a0723e */ /* 0x000fe600000010ff */
[----:B------:R1:W-:Y:S04]  /*d1c0*/  MUFU.EX2 R179, R100 ;  /* 0x0000006400b37308 */ /* 0x0003e80000000800 */
[--C-:B-1----:R-:W-:Y:S02]  /*d1d0*/  FFMA.FTZ R100, R202, c[0x0][0x2d0], -R3.reuse ;  /* 0x0000b400ca647a23 */ /* 0x102fe40000010803 */
[----:B------:R-:W-:Y:S01]  /*d1e0*/  FFMA.FTZ R3, R108, c[0x0][0x2d0], -R3 ;  /* 0x0000b4006c037a23 */ /* 0x000fe20000010803 */
[----:B------:R-:W-:Y:S03]  /*d1f0*/  F2FP.BF16.PACK_AB R108, R192, R191 ;  /* 0x000000bfc06c723e */ /* 0x000fe600000010ff */
[----:B------:R1:W1:Y:S01]  /*d200*/  MUFU.EX2 R178, R100 ;  /* 0x0000006400b27308 */ /* 0x0002620000000800 */
[----:B---3--:R-:W-:Y:S04]  /*d210*/  FFMA.FTZ R0, R0, R195, R238 ;  /* 0x000000c300007223 */ /* 0x008fe800000100ee */
[----:B------:R-:W-:Y:S04]  /*d220*/  FADD.FTZ R0, R239, R0 ;  /* 0x00000000ef007221 */ /* 0x000fe80000010000 */
[----:B------:R-:W-:Y:S02]  /*d230*/  FADD.FTZ R0, R240, R0 ;  /* 0x00000000f0007221 */ /* 0x000fe40000010000 */
[----:B-1----:R-:W-:Y:S01]  /*d240*/  FFMA.FTZ R100, R203, c[0x0][0x2d0], -R110 ;  /* 0x0000b400cb647a23 */ /* 0x002fe2000001086e */
[----:B------:R-:W-:Y:S03]  /*d250*/  F2FP.BF16.PACK_AB R161, R178, R179 ;  /* 0x000000b3b2a1723e */ /* 0x000fe600000010ff */
[----:B------:R1:W-:Y:S01]  /*d260*/  MUFU.EX2 R177, R100 ;  /* 0x0000006400b17308 */ /* 0x0003e20000000800 */
[----:B--2---:R-:W-:Y:S02]  /*d270*/  FFMA.FTZ R101, R101, R196, R242 ;  /* 0x000000c465657223 */ /* 0x004fe400000100f2 */
[----:B-1----:R-:W-:Y:S01]  /*d280*/  FFMA.FTZ R100, R190, c[0x0][0x2d0], -R110 ;  /* 0x0000b400be647a23 */ /* 0x002fe2000001086e */
[----:B------:R-:W-:Y:S01]  /*d290*/  F2FP.BF16.PACK_AB R110, R184, R185 ;  /* 0x000000b9b86e723e */ /* 0x000fe200000010ff */
[----:B----4-:R-:W-:Y:S05]  /*d2a0*/  FFMA.FTZ R102, R102, R197, R248 ;  /* 0x000000c566667223 */ /* 0x010fea00000100f8 */
[----:B------:R-:W1:Y:S01]  /*d2b0*/  MUFU.EX2 R176, R100 ;  /* 0x0000006400b07308 */ /* 0x000e620000000800 */
[-C--:B------:R-:W-:Y:S09]  /*d2c0*/  HMMA.16816.F32.BF16 R112, R108, R132.reuse, R4 ;  /* 0x000000846c70723c */ /* 0x080ff20000041804 */
[----:B------:R-:W2:Y:S03]  /*d2d0*/  MUFU.EX2 R100, R3 ;  /* 0x0000000300647308 */ /* 0x000ea60000000800 */
[----:B------:R-:W-:Y:S02]  /*d2e0*/  FADD.FTZ R4, R241, R0 ;  /* 0x00000000f1047221 */ /* 0x000fe40000010000 */
[----:B------:R-:W-:Y:S02]  /*d2f0*/  FADD.FTZ R5, R249, R102 ;  /* 0x00000066f9057221 */ /* 0x000fe40000010000 */
[----:B------:R-:W-:Y:S02]  /*d300*/  FADD.FTZ R4, R224, R4 ;  /* 0x00000004e0047221 */ /* 0x000fe40000010000 */
[----:B------:R-:W-:Y:S02]  /*d310*/  FADD.FTZ R5, R247, R5 ;  /* 0x00000005f7057221 */ /* 0x000fe40000010000 */
[----:B------:R-:W-:Y:S02]  /*d320*/  FADD.FTZ R7, R207, R4 ;  /* 0x00000004cf077221 */ /* 0x000fe40000010000 */
[----:B------:R-:W-:Y:S01]  /*d330*/  FADD.FTZ R5, R246, R5 ;  /* 0x00000005f6057221 */ /* 0x000fe20000010000 */
[----:B-1----:R-:W-:Y:S03]  /*d340*/  F2FP.BF16.PACK_AB R162, R176, R177 ;  /* 0x000000b1b0a2723e */ /* 0x002fe600000010ff */
[----:B------:R-:W-:Y:S02]  /*d350*/  FADD.FTZ R0, R235, R5 ;  /* 0x00000005eb007221 */ /* 0x000fe40000010000 */
[----:B-----5:R-:W-:Y:S02]  /*d360*/  FFMA.FTZ R103, R103, R198, R252 ;  /* 0x000000c667677223 */ /* 0x020fe400000100fc */
[----:B------:R-:W-:Y:S01]  /*d370*/  FADD.FTZ R0, R234, R0 ;  /* 0x00000000ea007221 */ /* 0x000fe20000010000 */
[----:B--2---:R-:W-:Y:S03]  /*d380*/  F2FP.BF16.PACK_AB R163, R100, R107 ;  /* 0x0000006b64a3723e */ /* 0x004fe600000010ff */
[----:B------:R-:W-:Y:S02]  /*d390*/  FADD.FTZ R5, R231, R0 ;  /* 0x00000000e7057221 */ /* 0x000fe40000010000 */
[----:B------:R-:W-:Y:S02]  /*d3a0*/  FADD.FTZ R3, R194, R103 ;  /* 0x00000067c2037221 */ /* 0x000fe40000010000 */
[----:B------:R-:W-:Y:S01]  /*d3b0*/  FADD.FTZ R5, R230, R5 ;  /* 0x00000005e6057221 */ /* 0x000fe20000010000 */
[C---:B------:R-:W-:Y:S04]  /*d3c0*/  HMMA.16816.F32.BF16 R116, R160.reuse, R132, R8 ;  /* 0x00000084a074723c */ /* 0x040fe80000041808 */
[----:B------:R-:W-:Y:S03]  /*d3d0*/  FADD.FTZ R3, R250, R3 ;  /* 0x00000003fa037221 */ /* 0x000fe60000010000 */
        /* <DEDUP_REMOVED lines=29> */
[----:B------:R-:W-:Y:S01]  /*d5b0*/  FADD.FTZ R4, R206, R8 ;  /* 0x00000008ce047221 */ /* 0x000fe20000010000 */
[C---:B------:R-:W-:Y:S02]  /*d5c0*/  ISETP.GT.AND P0, PT, R222.reuse, R188, PT ;  /* 0x000000bcde00720c */ /* 0x040fe40003f04270 */
[----:B------:R-:W-:Y:S01]  /*d5d0*/  IADD3 R222, R222, -0x1, RZ ;  /* 0xffffffffdede7810 */ /* 0x000fe20007ffe0ff */
[-C--:B------:R-:W-:Y:S04]  /*d5e0*/  HMMA.16816.F32.BF16 R52, R108, R164.reuse, R52 ;  /* 0x000000a46c34723c */ /* 0x080fe80000041834 */
[----:B------:R-:W-:Y:S04]  /*d5f0*/  FADD.FTZ R4, R205, R4 ;  /* 0x00000004cd047221 */ /* 0x000fe80000010000 */
[C---:B------:R-:W-:Y:S04]  /*d600*/  HMMA.16816.F32.BF16 R56, R160.reuse, R164, R56 ;  /* 0x000000a4a038723c */ /* 0x040fe80000041838 */
[----:B------:R-:W-:Y:S04]  /*d610*/  FADD.FTZ R4, R181, R4 ;  /* 0x00000004b5047221 */ /* 0x000fe80000010000 */
        /* <DEDUP_REMOVED lines=11> */
[----:B------:R-:W-:Y:S01]  /*d6d0*/  FADD.FTZ R0, R100, R0 ;  /* 0x0000000064007221 */ /* 0x000fe20000010000 */
[----:B------:R-:W-:Y:S01]  /*d6e0*/  MOV R100, R2 ;  /* 0x0000000200647202 */ /* 0x000fe20000000f00 */
[-C--:B------:R-:W-:Y:S01]  /*d6f0*/  HMMA.16816.F32.BF16 R76, R160, R170.reuse, R76 ;  /* 0x000000aaa04c723c */ /* 0x080fe2000004184c */
[----:B------:R1:W-:Y:S04]  /*d700*/  STL [R1+0xc], R5 ;  /* 0x00000c0501007387 */ /* 0x0003e80000100800 */
[----:B------:R1:W-:Y:S03]  /*d710*/  STL [R1+0x8], R4 ;  /* 0x0000080401007387 */ /* 0x0003e60000100800 */
[C---:B------:R-:W-:Y:S01]  /*d720*/  HMMA.16816.F32.BF16 R80, R108.reuse, R170, R80 ;  /* 0x000000aa6c50723c */ /* 0x040fe20000041850 */
[----:B------:R1:W-:Y:S04]  /*d730*/  STL [R1+0x10], R3 ;  /* 0x0000100301007387 */ /* 0x0003e80000100800 */
[----:B------:R1:W-:Y:S03]  /*d740*/  STL [R1+0x14], R0 ;  /* 0x0000140001007387 */ /* 0x0003e60000100800 */
[-C--:B------:R-:W-:Y:S08]  /*d750*/  HMMA.16816.F32.BF16 R84, R108, R172.reuse, R84 ;  /* 0x000000ac6c54723c */ /* 0x080ff00000041854 */
[C---:B------:R-:W-:Y:S08]  /*d760*/  HMMA.16816.F32.BF16 R88, R160.reuse, R172, R88 ;  /* 0x000000aca058723c */ /* 0x040ff00000041858 */
[-C--:B------:R-:W-:Y:S08]  /*d770*/  HMMA.16816.F32.BF16 R92, R160, R174.reuse, R92 ;  /* 0x000000aea05c723c */ /* 0x080ff0000004185c */
[----:B------:R-:W-:Y:S01]  /*d780*/  HMMA.16816.F32.BF16 R96, R108, R174, R96 ;  /* 0x000000ae6c60723c */ /* 0x000fe20000041860 */
[----:B-1----:R-:W-:-:S07]  /*d790*/  @P0 BRA `(.L_x_311) ;  /* 0xffffcef000000947 */ /* 0x002fce000383ffff */
.L_x_308:
[----:B------:R-:W2:Y:S02]  /*d7a0*/  LDL R0, [R1+0x48] ;  /* 0x0000480001007983 */ /* 0x000ea40000100800 */
[----:B--2---:R-:W-:-:S13]  /*d7b0*/  ISETP.GE.AND P0, PT, R222, R0, PT ;  /* 0x00000000de00720c */ /* 0x004fda0003f06270 */
[----:B------:R-:W-:Y:S05]  /*d7c0*/  @!P0 BRA `(.L_x_312) ;  /* 0x0000454000008947 */ /* 0x000fea0003800000 */
[----:B------:R-:W2:Y:S01]  /*d7d0*/  LDL.64 R10, [R1+0x40] ;  /* 0x00004000010a7983 */ /* 0x000ea20000100a00 */
[----:B------:R-:W-:-:S03]  /*d7e0*/  ULDC.64 UR4, c[0x0][0x208] ;  /* 0x0000820000047ab9 */ /* 0x000fc60000000a00 */
[----:B------:R-:W3:Y:S04]  /*d7f0*/  LDL.64 R8, [R1+0x38] ;  /* 0x0000380001087983 */ /* 0x000ee80000100a00 */
[----:B------:R-:W4:Y:S04]  /*d800*/  LDL.64 R4, [R1+0x30] ;  /* 0x0000300001047983 */ /* 0x000f280000100a00 */
[----:B-1----:R-:W5:Y:S01]  /*d810*/  LDL.64 R2, [R1+0x28] ;  /* 0x0000280001027983 */ /* 0x002f620000100a00 */
[----:B------:R-:W-:Y:S01]  /*d820*/  UIMAD.WIDE.U32 UR10, UR4, 0x30, URZ ;  /* 0x00000030040a78a5 */ /* 0x000fe2000f8e003f */
[----:B------:R-:W-:Y:S01]  /*d830*/  IMAD.MOV.U32 R103, RZ, RZ, R105 ;  /* 0x000000ffff677224 */ /* 0x000fe200078e0069 */
[----:B------:R-:W-:Y:S01]  /*d840*/  UIMAD UR5, UR5, 0x30, URZ ;  /* 0x00000030050578a4 */ /* 0x000fe2000f8e023f */
[----:B------:R-:W1:Y:S01]  /*d850*/  S2R R6, SR_TID.X ;  /* 0x0000000000067919 */ /* 0x000e620000002100 */
[----:B------:R-:W-:-:S02]  /*d860*/  IMAD.MOV.U32 R102, RZ, RZ, R106 ;  /* 0x000000ffff667224 */ /* 0x000fc400078e006a */
[----:B------:R-:W-:Y:S01]  /*d870*/  IMAD.MOV.U32 R108, RZ, RZ, R100 ;  /* 0x000000ffff6c7224 */ /* 0x000fe200078e0064 */
[----:B------:R-:W-:Y:S01]  /*d880*/  UIADD3 UR5, UR11, UR5, URZ ;  /* 0x000000050b057290 */ /* 0x000fe2000fffe03f */
[----:B------:R-:W-:Y:S01]  /*d890*/  IMAD.MOV.U32 R107, RZ, RZ, R104 ;  /* 0x000000ffff6b7224 */ /* 0x000fe200078e0068 */
[----:B--2---:R-:W-:-:S05]  /*d8a0*/  IADD3 R0, P0, R10, 0x20, RZ ;  /* 0x000000200a007810 */ /* 0x004fca0007f1e0ff */
[--C-:B---3--:R-:W-:Y:S01]  /*d8b0*/  IMAD.X R252, RZ, RZ, R9.reuse, P0 ;  /* 0x000000fffffc7224 */ /* 0x108fe200000e0609 */
[----:B------:R-:W-:Y:S01]  /*d8c0*/  IADD3 R251, P0, R10, 0x40, RZ ;  /* 0x000000400afb7810 */ /* 0x000fe20007f1e0ff */
[----:B------:R1:W-:Y:S04]  /*d8d0*/  STL [R1], R0 ;  /* 0x0000000001007387 */ /* 0x0003e80000100800 */
[----:B------:R-:W-:Y:S01]  /*d8e0*/  IMAD.X R250, RZ, RZ, R9, P0 ;  /* 0x000000fffffa7224 */ /* 0x000fe200000e0609 */
[----:B----4-:R-:W-:-:S05]  /*d8f0*/  IADD3 R249, P0, R4, 0x20, RZ ;  /* 0x0000002004f97810 */ /* 0x010fca0007f1e0ff */
[----:B-----5:R-:W-:Y:S01]  /*d900*/  IMAD.X R248, RZ, RZ, R3, P0 ;  /* 0x000000fffff87224 */ /* 0x020fe200000e0603 */
[----:B------:R-:W-:-:S05]  /*d910*/  IADD3 R247, P0, R4, 0x40, RZ ;  /* 0x0000004004f77810 */ /* 0x000fca0007f1e0ff */
[----:B------:R-:W-:Y:S01]  /*d920*/  IMAD.X R246, RZ, RZ, R3, P0 ;  /* 0x000000fffff67224 */ /* 0x000fe200000e0603 */
[----:B-1----:R-:W-:-:S04]  /*d930*/  SHF.R.S32.HI R0, RZ, 0x1f, R6 ;  /* 0x0000001fff007819 */ /* 0x002fc80000011406 */
[----:B------:R-:W-:-:S04]  /*d940*/  LEA.HI R0, R0, R6, RZ, 0x2 ;  /* 0x0000000600007211 */ /* 0x000fc800078f10ff */
[----:B------:R-:W-:-:S04]  /*d950*/  SHF.R.S32.HI R0, RZ, 0x2, R0 ;  /* 0x00000002ff007819 */ /* 0x000fc80000011400 */
[----:B------:R-:W-:Y:S02]  /*d960*/  IADD3 R224, -R0, 0x30, RZ ;  /* 0x0000003000e07810 */ /* 0x000fe40007ffe1ff */
.L_x_330:
[----:B--2---:R-:W2:Y:S01]  /*d970*/  LDL.64 R8, [R1+0x40] ;  /* 0x0000400001087983 */ /* 0x004ea20000100a00 */
[----:B------:R-:W-:Y:S04]  /*d980*/  DEPBAR.LE SB0, 0x0 ;  /* 0x000080000000791a */ /* 0x000fe80000000000 */
[----:B------:R-:W-:Y:S01]  /*d990*/  SHF.R.S32.HI R2, RZ, 0x1f, R222 ;  /* 0x0000001fff027819 */ /* 0x000fe200000114de */
[----:B------:R-:W3:Y:S01]  /*d9a0*/  LDL.64 R12, [R1+0x38] ;  /* 0x00003800010c7983 */ /* 0x000ee20000100a00 */
[----:B------:R-:W-:Y:S01]  /*d9b0*/  IMAD R0, R222, UR5, RZ ;  /* 0x00000005de007c24 */ /* 0x000fe2000f8e02ff */
[----:B------:R-:W-:Y:S01]  /*d9c0*/  LOP3.LUT P5, RZ, R228, 0x200, RZ, 0xc0, !PT ;  /* 0x00000200e4ff7812 */ /* 0x000fe200078ac0ff */
[----:B------:R-:W-:Y:S01]  /*d9d0*/  IMAD.WIDE.U32 R4, R222, UR10, RZ ;  /* 0x0000000ade047c25 */ /* 0x000fe2000f8e00ff */
[----:B------:R-:W-:Y:S02]  /*d9e0*/  LOP3.LUT P4, RZ, R228, 0x80, RZ, 0xc0, !PT ;  /* 0x00000080e4ff7812 */ /* 0x000fe4000788c0ff */
[----:B------:R-:W3:Y:S01]  /*d9f0*/  LDL R20, [R1] ;  /* 0x0000000001147983 */ /* 0x000ee20000100800 */
[----:B------:R-:W-:Y:S01]  /*da00*/  IMAD R0, R2, UR10, R0 ;  /* 0x0000000a02007c24 */ /* 0x000fe2000f8e0200 */
[----:B------:R-:W-:Y:S02]  /*da10*/  MOV R11, 0x5 ;  /* 0x00000005000b7802 */ /* 0x000fe40000000f00 */
[----:B------:R-:W-:Y:S01]  /*da20*/  BAR.SYNC.DEFER_BLOCKING 0x0 ;  /* 0x0000000000007b1d */ /* 0x000fe20000010000 */
[----:B------:R-:W-:Y:S02]  /*da30*/  MOV R10, c[0x0][0x208] ;  /* 0x00008200000a7a02 */ /* 0x000fe40000000f00 */
[----:B------:R-:W-:Y:S02]  /*da40*/  IADD3 R0, R5, R0, RZ ;  /* 0x0000000005007210 */ /* 0x000fe40007ffe0ff */
[----:B------:R-:W-:Y:S02]  /*da50*/  SHF.L.U64.HI R10, R10, R11, c[0x0][0x20c] ;  /* 0x000083000a0a7619 */ /* 0x000fe4000001020b */
[----:B------:R-:W-:Y:S01]  /*da60*/  LOP3.LUT P3, RZ, R228, 0x100, RZ, 0xc0, !PT ;  /* 0x00000100e4ff7812 */ /* 0x000fe2000786c0ff */
[----:B------:R-:W-:Y:S08]  /*da70*/  LDSM.16.M88.4 R48, [R211+0x6080] ;  /* 0x00608000d330783b */ /* 0x000ff00000000200 */
[----:B------:R-:W1:Y:S08]  /*da80*/  LDSM.16.M88.4 R16, [R208+0x3c80] ;  /* 0x003c8000d010783b */ /* 0x000e700000000200 */
[----:B------:R-:W5:Y:S08]  /*da90*/  S2R R6, SR_TID.X ;  /* 0x0000000000067919 */ /* 0x000f700000002100 */
[----:B------:R-:W1:Y:S08]  /*daa0*/  LDSM.16.M88.4 R44, [R211+0x7080] ;  /* 0x00708000d32c783b */ /* 0x000e700000000200 */
[----:B------:R-:W1:Y:S08]  /*dab0*/  LDSM.16.M88.4 R32, [R208+0x4080] ;  /* 0x00408000d020783b */ /* 0x000e700000000200 */
[----:B------:R-:W1:Y:S08]  /*dac0*/  LDSM.16.M88.4 R160, [R208+0x4480] ;  /* 0x00448000d0a0783b */ /* 0x000e700000000200 */
[----:B------:R-:W-:Y:S08]  /*dad0*/  LDSM.16.M88.4 R164, [R212+0x6080] ;  /* 0x00608000d4a4783b */ /* 0x000ff00000000200 */
[----:B------:R-:W1:Y:S08]  /*dae0*/  LDSM.16.M88.4 R168, [R213] ;  /* 0x00000000d5a8783b */ /* 0x000e700000000200 */
[----:B------:R-:W1:Y:S08]  /*daf0*/  LDSM.16.M88.4 R172, [R212+0x7080] ;  /* 0x00708000d4ac783b */ /* 0x000e700000000200 */
[----:B------:R-:W1:Y:S08]  /*db00*/  LDSM.16.M88.4 R176, [R221] ;  /* 0x00000000ddb0783b */ /* 0x000e700000000200 */
[----:B------:R-:W1:Y:S08]  /*db10*/  LDSM.16.M88.4 R180, [R220] ;  /* 0x00000000dcb4783b */ /* 0x000e700000000200 */
[----:B------:R-:W4:Y:S01]  /*db20*/  LDL R225, [R1+0x48] ;  /* 0x0000480001e17983 */ /* 0x000f220000100800 */
[----:B-----5:R-:W-:Y:S02]  /*db30*/  ISETP.GT.AND P1, PT, R6, 0x3f, PT ;  /* 0x0000003f0600780c */ /* 0x020fe40003f24270 */
[----:B------:R-:W-:Y:S04]  /*db40*/  MOV R6, c[0x0][0x208] ;  /* 0x0000820000067a02 */ /* 0x000fe80000000f00 */
[----:B------:R-:W-:Y:S02]  /*db50*/  SHF.L.U32 R6, R6, 0x5, RZ ;  /* 0x0000000506067819 */ /* 0x000fe400000006ff */
[-C--:B--2---:R-:W-:Y:S04]  /*db60*/  IADD3 R2, P0, R8, R4.reuse, RZ ;  /* 0x0000000408027210 */ /* 0x084fe80007f1e0ff */
[-C--:B---3--:R-:W-:Y:S02]  /*db70*/  IADD3.X R3, R0, R13.reuse, RZ, P0, !PT ;  /* 0x0000000d00037210 */ /* 0x088fe400007fe4ff */
[C---:B------:R-:W-:Y:S04]  /*db80*/  LEA R28, P0, R2.reuse, c[0x0][0x1f8], 0x1 ;  /* 0x00007e00021c7a11 */ /* 0x040fe800078008ff */
[----:B------:R-:W-:Y:S02]  /*db90*/  LEA.HI.X R29, R2, c[0x0][0x1fc], R3, 0x1, P0 ;  /* 0x00007f00021d7a11 */ /* 0x000fe400000f0c03 */
[----:B------:R-:W-:Y:S03]  /*dba0*/  IADD3 R2, P0, R20, R4, RZ ;  /* 0x0000000414027210 */ /* 0x000fe60007f1e0ff */
[----:B------:R-:W-:Y:S01]  /*dbb0*/  @!PT LDS RZ, [RZ] ;  /* 0x00000000fffff984 */ /* 0x000fe20000000800 */
[----:B------:R-:W-:Y:S01]  /*dbc0*/  @!PT LDS RZ, [RZ] ;  /* 0x00000000fffff984 */ /* 0x000fe20000000800 */
[----:B------:R-:W-:Y:S01]  /*dbd0*/  @!PT LDS RZ, [RZ] ;  /* 0x00000000fffff984 */ /* 0x000fe20000000800 */
[----:B------:R2:W-:Y:S01]  /*dbe0*/  LDGSTS.E.BYPASS.LTC128B.128 [R223+0x1880], [R28.64], !P5 ;  /* 0x018800001cdf7fae */ /* 0x0005e2000e901d48 */
[----:B------:R-:W-:Y:S02]  /*dbf0*/  IADD3.X R3, R0, R252, RZ, P0, !PT ;  /* 0x000000fc00037210 */ /* 0x000fe400007fe4ff */
[C---:B------:R-:W-:Y:S04]  /*dc00*/  LEA R100, P0, R2.reuse, c[0x0][0x1f8], 0x1 ;  /* 0x00007e0002647a11 */ /* 0x040fe800078008ff */
[----:B------:R-:W-:Y:S02]  /*dc10*/  LEA.HI.X R101, R2, c[0x0][0x1fc], R3, 0x1, P0 ;  /* 0x00007f0002657a11 */ /* 0x000fe400000f0c03 */
[----:B------:R-:W-:Y:S03]  /*dc20*/  IADD3 R2, P0, R251, R4, RZ ;  /* 0x00000004fb027210 */ /* 0x000fe60007f1e0ff */
[----:B------:R3:W-:Y:S01]  /*dc30*/  LDGSTS.E.BYPASS.LTC128B.128 [R223+0x2480], [R100.64], !P4 ;  /* 0x0248000064df7fae */ /* 0x0007e2000e101d48 */
[----:B------:R-:W-:Y:S02]  /*dc40*/  IADD3.X R3, R0, R250, RZ, P0, !PT ;  /* 0x000000fa00037210 */ /* 0x000fe400007fe4ff */
[C---:B------:R-:W-:Y:S04]  /*dc50*/  LEA R42, P0, R2.reuse, c[0x0][0x1f8], 0x1 ;  /* 0x00007e00022a7a11 */ /* 0x040fe800078008ff */
[----:B------:R-:W-:Y:S02]  /*dc60*/  LEA.HI.X R43, R2, c[0x0][0x1fc], R3, 0x1, P0 ;  /* 0x00007f00022b7a11 */ /* 0x000fe400000f0c03 */
[----:B------:R-:W-:Y:S02]  /*dc70*/  @!P1 IADD3 R2, P0, R6, R4, RZ ;  /* 0x0000000406029210 */ /* 0x000fe40007f1e0ff */
[-C--:B-1----:R-:W-:Y:S01]  /*dc80*/  HMMA.16816.F32.BF16 R4, R48, R16.reuse, RZ ;  /* 0x000000103004723c */ /* 0x082fe200000418ff */
[----:B------:R1:W-:Y:S02]  /*dc90*/  LDGSTS.E.BYPASS.LTC128B.128 [R223+0x3080], [R42.64], !P3 ;  /* 0x030800002adf7fae */ /* 0x0003e4000d901d48 */
[----:B------:R-:W-:Y:S02]  /*dca0*/  @!P1 IADD3.X R0, R0, R10, RZ, P0, !PT ;  /* 0x0000000a00009210 */ /* 0x000fe400007fe4ff */
[----:B------:R-:W-:Y:S03]  /*dcb0*/  @!P1 IADD3 R3, P0, R2, R8, RZ ;  /* 0x0000000802039210 */ /* 0x000fe60007f1e0ff */
[C---:B------:R-:W-:Y:S07]  /*dcc0*/  HMMA.16816.F32.BF16 R8, R44.reuse, R16, RZ ;  /* 0x000000102c08723c */ /* 0x040fee00000418ff */
[----:B------:R-:W-:Y:S02]  /*dcd0*/  @!P1 IADD3.X R16, R0, R13, RZ, P0, !PT ;  /* 0x0000000d00109210 */ /* 0x000fe400007fe4ff */
[-C--:B------:R-:W-:Y:S03]  /*dce0*/  HMMA.16816.F32.BF16 R12, R44, R18.reuse, RZ ;  /* 0x000000122c0c723c */ /* 0x080fe600000418ff */
[C---:B------:R-:W-:Y:S04]  /*dcf0*/  @!P1 LEA R38, P0, R3.reuse, c[0x0][0x1f8], 0x1 ;  /* 0x00007e0003269a11 */ /* 0x040fe800078008ff */
[----:B------:R-:W-:Y:S02]  /*dd00*/  @!P1 LEA.HI.X R39, R3, c[0x0][0x1fc], R16, 0x1, P0 ;  /* 0x00007f0003279a11 */ /* 0x000fe400000f0c10 */
[C---:B------:R-:W-:Y:S03]  /*dd10*/  HMMA.16816.F32.BF16 R16, R48.reuse, R18, RZ ;  /* 0x000000123010723c */ /* 0x040fe600000418ff */
[----:B------:R-:W-:Y:S01]  /*dd20*/  @!P1 IADD3 R3, P0, R2, R20, RZ ;  /* 0x0000001402039210 */ /* 0x000fe20007f1e0ff */
[----:B------:R5:W-:Y:S03]  /*dd30*/  @!P1 LDGSTS.E.BYPASS.LTC128B.128 [R223+0x2080], [R38.64], !P5 ;  /* 0x0208000026df9fae */ /* 0x000be6000e901d48 */
[----:B------:R-:W-:Y:S02]  /*dd40*/  @!P1 IADD3.X R20, R0, R252, RZ, P0, !PT ;  /* 0x000000fc00149210 */ /* 0x000fe400007fe4ff */
[C---:B------:R-:W-:Y:S04]  /*dd50*/  @!P1 LEA R40, P0, R3.reuse, c[0x0][0x1f8], 0x1 ;  /* 0x00007e0003289a11 */ /* 0x040fe800078008ff */
[----:B------:R-:W-:Y:S02]  /*dd60*/  @!P1 LEA.HI.X R41, R3, c[0x0][0x1fc], R20, 0x1, P0 ;  /* 0x00007f0003299a11 */ /* 0x000fe400000f0c14 */
[-C--:B------:R-:W-:Y:S01]  /*dd70*/  HMMA.16816.F32.BF16 R20, R48, R32.reuse, RZ ;  /* 0x000000203014723c */ /* 0x080fe200000418ff */
[----:B------:R-:W-:Y:S02]  /*dd80*/  @!P1 IADD3 R2, P0, R2, R251, RZ ;  /* 0x000000fb02029210 */ /* 0x000fe40007f1e0ff */
[----:B------:R1:W-:Y:S02]  /*dd90*/  @!P1 LDGSTS.E.BYPASS.LTC128B.128 [R223+0x2c80], [R40.64], !P4 ;  /* 0x02c8000028df9fae */ /* 0x0003e4000e101d48 */
[----:B------:R-:W-:Y:S02]  /*dda0*/  @!P1 IADD3.X R0, R0, R250, RZ, P0, !PT ;  /* 0x000000fa00009210 */ /* 0x000fe400007fe4ff */
[C---:B------:R-:W-:Y:S01]  /*ddb0*/  @!P1 LEA R36, P0, R2.reuse, c[0x0][0x1f8], 0x1 ;  /* 0x00007e0002249a11 */ /* 0x040fe200078008ff */
[C---:B------:R-:W-:Y:S04]  /*ddc0*/  HMMA.16816.F32.BF16 R24, R44.reuse, R32, RZ ;  /* 0x000000202c18723c */ /* 0x040fe800000418ff */
[----:B------:R-:W-:Y:S04]  /*ddd0*/  @!P1 LEA.HI.X R37, R2, c[0x0][0x1fc], R0, 0x1, P0 ;  /* 0x00007f0002259a11 */ /* 0x000fe800000f0c00 */
[-C--:B--2---:R-:W-:Y:S01]  /*dde0*/  HMMA.16816.F32.BF16 R28, R44, R34.reuse, RZ ;  /* 0x000000222c1c723c */ /* 0x084fe200000418ff */
[----:B------:R5:W-:Y:S07]  /*ddf0*/  @!P1 LDGSTS.E.BYPASS.LTC128B.128 [R223+0x3880], [R36.64], !P3 ;  /* 0x0388000024df9fae */ /* 0x000bee000d901d48 */
[C---:B------:R-:W-:Y:S01]  /*de00*/  HMMA.16816.F32.BF16 R32, R48.reuse, R34, RZ ;  /* 0x000000223020723c */ /* 0x040fe200000418ff */
[----:B------:R-:W-:Y:S08]  /*de10*/  LDSM.16.M88.4 R184, [R211+0x8080] ;  /* 0x00808000d3b8783b */ /* 0x000ff00000000200 */
[----:B------:R-:W0:Y:S08]  /*de20*/  LDGDEPBAR ;  /* 0x00000000000079af */ /* 0x000e300000000000 */
[----:B------:R-:W2:Y:S01]  /*de30*/  LDSM.16.M88.4 R188, [R208+0x4880] ;  /* 0x00488000d0bc783b */ /* 0x000ea20000000200 */
[-C--:B-----5:R-:W-:Y:S01]  /*de40*/  HMMA.16816.F32.BF16 R36, R48, R160.reuse, RZ ;  /* 0x000000a03024723c */ /* 0x0a0fe200000418ff */
[----:B----4-:R-:W-:Y:S06]  /*de50*/  ISETP.GT.AND P0, PT, R222, R225, PT ;  /* 0x000000e1de00720c */ /* 0x010fec0003f04270 */
[----:B------:R-:W4:Y:S01]  /*de60*/  LDSM.16.M88.4 R192, [R211+0x9080] ;  /* 0x00908000d3c0783b */ /* 0x000f220000000200 */
[C---:B-1----:R-:W-:Y:S07]  /*de70*/  HMMA.16816.F32.BF16 R40, R44.reuse, R160, RZ ;  /* 0x000000a02c28723c */ /* 0x042fee00000418ff */
[----:B------:R-:W1:Y:S01]  /*de80*/  LDSM.16.M88.4 R196, [R208+0x4c80] ;  /* 0x004c8000d0c4783b */ /* 0x000e620000000200 */
[-C--:B------:R-:W-:Y:S07]  /*de90*/  HMMA.16816.F32.BF16 R44, R44, R162.reuse, RZ ;  /* 0x000000a22c2c723c */ /* 0x080fee00000418ff */
[----:B------:R-:W-:Y:S01]  /*dea0*/  LDSM.16.M88.4 R200, [R219] ;  /* 0x00000000dbc8783b */ /* 0x000fe20000000200 */
[----:B------:R-:W-:Y:S07]  /*deb0*/  HMMA.16816.F32.BF16 R48, R48, R162, RZ ;  /* 0x000000a23030723c */ /* 0x000fee00000418ff */
[----:B------:R-:W5:Y:S01]  /*dec0*/  LDSM.16.M88.4 R160, [R208+0x5080] ;  /* 0x00508000d0a0783b */ /* 0x000f620000000200 */
[-C--:B------:R-:W-:Y:S07]  /*ded0*/  HMMA.16816.F32.BF16 R4, R164, R168.reuse, R4 ;  /* 0x000000a8a404723c */ /* 0x080fee0000041804 */
[----:B------:R-:W-:Y:S01]  /*dee0*/  LDSM.16.M88.4 R204, [R212+0x9080] ;  /* 0x00908000d4cc783b */ /* 0x000fe20000000200 */
[C---:B------:R-:W-:Y:S08]  /*def0*/  HMMA.16816.F32.BF16 R8, R172.reuse, R168, R8 ;  /* 0x000000a8ac08723c */ /* 0x040ff00000041808 */
[-C--:B------:R-:W-:Y:S08]  /*df00*/  HMMA.16816.F32.BF16 R12, R172, R170.reuse, R12 ;  /* 0x000000aaac0c723c */ /* 0x080ff0000004180c */
[C---:B------:R-:W-:Y:S01]  /*df10*/  HMMA.16816.F32.BF16 R16, R164.reuse, R170, R16 ;  /* 0x000000aaa410723c */ /* 0x040fe20000041810 */
[----:B------:R-:W1:Y:S07]  /*df20*/  LDSM.16.M88.4 R168, [R212+0x8080] ;  /* 0x00808000d4a8783b */ /* 0x000e6e0000000200 */
        /* <DEDUP_REMOVED lines=10> */
[----:B------:R-:W3:Y:S07]  /*dfd0*/  LDSM.16.M88.4 R164, [R218] ;  /* 0x00000000daa4783b */ /* 0x000eee0000000200 */
[-C--:B--2---:R-:W-:Y:S01]  /*dfe0*/  HMMA.16816.F32.BF16 R4, R184, R188.reuse, R4 ;  /* 0x000000bcb804723c */ /* 0x084fe20000041804 */
[----:B------:R-:W2:Y:S07]  /*dff0*/  LDSM.16.M88.4 R180, [R208+0x5480] ;  /* 0x00548000d0b4783b */ /* 0x000eae0000000200 */
        /* <DEDUP_REMOVED lines=9> */
[-C--:B-----5:R-:W-:Y:S08]  /*e090*/  HMMA.16816.F32.BF16 R36, R184, R160.reuse, R36 ;  /* 0x000000a0b824723c */ /* 0x0a0ff00000041824 */
[C---:B------:R-:W-:Y:S08]  /*e0a0*/  HMMA.16816.F32.BF16 R40, R192.reuse, R160, R40 ;  /* 0x000000a0c028723c */ /* 0x040ff00000041828 */
[-C--:B------:R-:W-:Y:S01]  /*e0b0*/  HMMA.16816.F32.BF16 R44, R192, R162.reuse, R44 ;  /* 0x000000a2c02c723c */ /* 0x080fe2000004182c */
[----:B------:R-:W-:Y:S07]  /*e0c0*/  LDSM.16.M88.4 R192, [R212+0xa080] ;  /* 0x00a08000d4c0783b */ /* 0x000fee0000000200 */
[----:B------:R-:W-:Y:S01]  /*e0d0*/  HMMA.16816.F32.BF16 R48, R184, R162, R48 ;  /* 0x000000a2b830723c */ /* 0x000fe20000041830 */
[----:B------:R-:W1:Y:S07]  /*e0e0*/  LDSM.16.M88.4 R160, [R211+0xb080] ;  /* 0x00b08000d3a0783b */ /* 0x000e6e0000000200 */
[-C--:B------:R-:W-:Y:S01]  /*e0f0*/  HMMA.16816.F32.BF16 R4, R168, R200.reuse, R4 ;  /* 0x000000c8a804723c */ /* 0x080fe20000041804 */
[----:B------:R-:W4:Y:S07]  /*e100*/  LDSM.16.M88.4 R184, [R208+0x5880] ;  /* 0x00588000d0b8783b */ /* 0x000f2e0000000200 */
[C---:B------:R-:W-:Y:S08]  /*e110*/  HMMA.16816.F32.BF16 R8, R204.reuse, R200, R8 ;  /* 0x000000c8cc08723c */ /* 0x040ff00000041808 */
[-C--:B------:R-:W-:Y:S08]  /*e120*/  HMMA.16816.F32.BF16 R12, R204, R202.reuse, R12 ;  /* 0x000000cacc0c723c */ /* 0x080ff0000004180c */
[C---:B------:R-:W-:Y:S08]  /*e130*/  HMMA.16816.F32.BF16 R16, R168.reuse, R202, R16 ;  /* 0x000000caa810723c */ /* 0x040ff00000041810 */
[-C--:B---3--:R-:W-:Y:S08]  /*e140*/  HMMA.16816.F32.BF16 R20, R168, R164.reuse, R20 ;  /* 0x000000a4a814723c */ /* 0x088ff00000041814 */
        /* <DEDUP_REMOVED lines=54> */
[----:B------:R-:W4:Y:S01]  /*e4b0*/  MUFU.TANH R106, R16 ;  /* 0x00000010006a7308 */ /* 0x000f220000002400 */
[----:B------:R-:W-:Y:S03]  /*e4c0*/  BAR.SYNC.DEFER_BLOCKING 0x0 ;  /* 0x0000000000007b1d */ /* 0x000fe60000010000 */
[C---:B------:R-:W-:Y:S06]  /*e4d0*/  HMMA.16816.F32.BF16 R24, R164.reuse, R4, R24 ;  /* 0x00000004a418723c */ /* 0x040fec0000041818 */
[----:B------:R1:W1:Y:S02]  /*e4e0*/  MUFU.TANH R111, R19 ;  /* 0x00000013006f7308 */ /* 0x0002640000002400 */
        /* <DEDUP_REMOVED lines=15> */
[----:B------:R5:W2:Y:S01]  /*e5e0*/  MUFU.TANH R100, R21 ;  /* 0x0000001500647308 */ /* 0x000aa20000002400 */
[-C--:B------:R-:W-:Y:S03]  /*e5f0*/  HMMA.16816.F32.BF16 R44, R164, R10.reuse, R44 ;  /* 0x0000000aa42c723c */ /* 0x080fe6000004182c */
[----:B------:R-:W-:Y:S02]  /*e600*/  FMUL.FTZ R30, R30, c[0x0][0x320] ;  /* 0x0000c8001e1e7a20 */ /* 0x000fe40000410000 */
[----:B------:R-:W-:Y:S02]  /*e610*/  FMUL.FTZ R31, R31, c[0x0][0x320] ;  /* 0x0000c8001f1f7a20 */ /* 0x000fe40000410000 */
[----:B------:R-:W-:Y:S01]  /*e620*/  FMUL.FTZ R34, R34, c[0x0][0x320] ;  /* 0x0000c80022227a20 */ /* 0x000fe20000410000 */
[----:B------:R-:W-:Y:S01]  /*e630*/  HMMA.16816.F32.BF16 R48, R192, R10, R48 ;  /* 0x0000000ac030723c */ /* 0x000fe20000041830 */
[----:B------:R2:W2:Y:S03]  /*e640*/  MUFU.TANH R105, R23 ;  /* 0x0000001700697308 */ /* 0x0004a60000002400 */
[----:B------:R-:W-:Y:S02]  /*e650*/  FMUL.FTZ R35, R35, c[0x0][0x320] ;  /* 0x0000c80023237a20 */ /* 0x000fe40000410000 */
[----:B-1----:R-:W-:Y:S02]  /*e660*/  FMUL.FTZ R19, R36, c[0x0][0x320] ;  /* 0x0000c80024137a20 */ /* 0x002fe40000410000 */
[----:B------:R-:W-:Y:S03]  /*e670*/  FMUL.FTZ R15, R37, c[0x0][0x320] ;  /* 0x0000c800250f7a20 */ /* 0x000fe60000410000 */
[----:B------:R1:W1:Y:S01]  /*e680*/  MUFU.TANH R168, R24 ;  /* 0x0000001800a87308 */ /* 0x0002620000002400 */
[----:B------:R-:W-:Y:S02]  /*e690*/  FMUL.FTZ R41, R41, c[0x0][0x320] ;  /* 0x0000c80029297a20 */ /* 0x000fe40000410000 */
[----:B------:R-:W-:Y:S02]  /*e6a0*/  FMUL.FTZ R43, R43, c[0x0][0x320] ;  /* 0x0000c8002b2b7a20 */ /* 0x000fe40000410000 */
[----:B-----5:R-:W-:Y:S02]  /*e6b0*/  FMUL.FTZ R21, R33, c[0x0][0x320] ;  /* 0x0000c80021157a20 */ /* 0x020fe40000410000 */
[----:B------:R-:W-:Y:S02]  /*e6c0*/  FMUL.FTZ R44, R44, c[0x0][0x320] ;  /* 0x0000c8002c2c7a20 */ /* 0x000fe40000410000 */
[----:B------:R-:W-:Y:S01]  /*e6d0*/  FMUL.FTZ R45, R45, c[0x0][0x320] ;  /* 0x0000c8002d2d7a20 */ /* 0x000fe20000410000 */
[----:B------:R5:W3:Y:S01]  /*e6e0*/  MUFU.TANH R171, R26 ;  /* 0x0000001a00ab7308 */ /* 0x000ae20000002400 */
[----:B------:R-:W-:Y:S02]  /*e6f0*/  FMUL.FTZ R46, R46, c[0x0][0x320] ;  /* 0x0000c8002e2e7a20 */ /* 0x000fe40000410000 */
[----:B------:R-:W-:Y:S02]  /*e700*/  FMUL.FTZ R14, R48, c[0x0][0x320] ;  /* 0x0000c800300e7a20 */ /* 0x000fe40000410000 */
[----:B------:R-:W-:Y:S02]  /*e710*/  FMUL.FTZ R16, R49, c[0x0][0x320] ;  /* 0x0000c80031107a20 */ /* 0x000fe40000410000 */
[----:B--2---:R-:W-:Y:S02]  /*e720*/  FMUL.FTZ R23, R50, c[0x0][0x320] ;  /* 0x0000c80032177a20 */ /* 0x004fe40000410000 */
[----:B------:R-:W-:Y:S01]  /*e730*/  FMUL.FTZ R20, R51, c[0x0][0x320] ;  /* 0x0000c80033147a20 */ /* 0x000fe20000410000 */
[----:B------:R2:W2:Y:S01]  /*e740*/  MUFU.TANH R174, R27 ;  /* 0x0000001b00ae7308 */ /* 0x0004a20000002400 */
[----:B------:R-:W-:Y:S02]  /*e750*/  FMUL.FTZ R22, R22, c[0x0][0x320] ;  /* 0x0000c80016167a20 */ /* 0x000fe40000410000 */
[----:B------:R-:W-:Y:S02]  /*e760*/  FMUL.FTZ R25, R25, c[0x0][0x320] ;  /* 0x0000c80019197a20 */ /* 0x000fe40000410000 */
[----:B-1----:R-:W-:Y:S02]  /*e770*/  FMUL.FTZ R24, R32, c[0x0][0x320] ;  /* 0x0000c80020187a20 */ /* 0x002fe40000410000 */
[----:B------:R-:W-:Y:S02]  /*e780*/  FMUL.FTZ R40, R40, c[0x0][0x320] ;  /* 0x0000c80028287a20 */ /* 0x000fe40000410000 */
[----:B------:R-:W-:Y:S01]  /*e790*/  FMUL.FTZ R42, R42, c[0x0][0x320] ;  /* 0x0000c8002a2a7a20 */ /* 0x000fe20000410000 */
[----:B------:R1:W1:Y:S01]  /*e7a0*/  MUFU.TANH R104, R17 ;  /* 0x0000001100687308 */ /* 0x0002620000002400 */
[----:B------:R-:W-:Y:S02]  /*e7b0*/  FMUL.FTZ R47, R47, c[0x0][0x320] ;  /* 0x0000c8002f2f7a20 */ /* 0x000fe40000410000 */
[----:B-----5:R-:W-:Y:S07]  /*e7c0*/  FMUL.FTZ R26, R39, c[0x0][0x320] ;  /* 0x0000c800271a7a20 */ /* 0x020fee0000410000 */
[----:B------:R1:W1:Y:S01]  /*e7d0*/  MUFU.TANH R160, R18 ;  /* 0x0000001200a07308 */ /* 0x0002620000002400 */
[----:B--2---:R-:W-:Y:S09]  /*e7e0*/  FMUL.FTZ R27, R38, c[0x0][0x320] ;  /* 0x0000c800261b7a20 */ /* 0x004ff20000410000 */
[----:B------:R2:W1:Y:S10]  /*e7f0*/  MUFU.TANH R110, R22 ;  /* 0x00000016006e7308 */ /* 0x0004740000002400 */
        /* <DEDUP_REMOVED lines=15> */
[----:B------:R2:W1:Y:S10]  /*e8f0*/  MUFU.TANH R29, R42 ;  /* 0x0000002a001d7308 */ /* 0x0004740000002400 */
        /* <DEDUP_REMOVED lines=10> */
[----:B--234-:R-:W-:Y:S01]  /*e9a0*/  IADD3 R0, R222, -0x1, RZ ;  /* 0xffffffffde007810 */ /* 0x01cfe20007ffe0ff */
[----:B------:R-:W2:Y:S01]  /*e9b0*/  LDL.64 R232, [R1+0x30] ;  /* 0x0000300001e87983 */ /* 0x000ea20000100a00 */
[----:B------:R-:W-:Y:S02]  /*e9c0*/  ISETP.GE.AND P1, PT, R224, 0x1, PT ;  /* 0x00000001e000780c */ /* 0x000fe40003f26270 */
[----:B------:R-:W-:Y:S01]  /*e9d0*/  SHF.R.S32.HI R4, RZ, 0x1f, R0 ;  /* 0x0000001fff047819 */ /* 0x000fe20000011400 */
[----:B------:R-:W3:Y:S01]  /*e9e0*/  LDL.64 R230, [R1+0x28] ;  /* 0x0000280001e67983 */ /* 0x000ee20000100a00 */
[----:B------:R-:W-:Y:S03]  /*e9f0*/  IMAD.WIDE.U32 R2, R0, c[0x0][0x1e0], RZ ;  /* 0x0000780000027a25 */ /* 0x000fe600078e00ff */
[----:B------:R-:W4:Y:S01]  /*ea00*/  LDL.64 R234, [R1+0x50] ;  /* 0x0000500001ea7983 */ /* 0x000f220000100a00 */
[----:B------:R-:W-:Y:S04]  /*ea10*/  IMAD R4, R4, c[0x0][0x1e0], RZ ;  /* 0x0000780004047a24 */ /* 0x000fe800078e02ff */
        /* <DEDUP_REMOVED lines=41> */
.L_x_313:
        /* <DEDUP_REMOVED lines=12> */
[C---:B---3--:R-:W-:Y:S02]  /*ed70*/  IADD3 R7, -R3.reuse, 0x1, R2 ;  /* 0x0000000103077810 */ /* 0x048fe40007ffe102 */
[----:B------:R-:W-:Y:S02]  /*ed80*/  IADD3 R8, -R3, R2, RZ ;  /* 0x0000000203087210 */ /* 0x000fe40007ffe1ff */
[----:B------:R-:W-:Y:S04]  /*ed90*/  IADD3 R7, -R229, R7, R227 ;  /* 0x00000007e5077210 */ /* 0x000fe80007ffe1e3 */
[C---:B------:R-:W-:Y:S02]  /*eda0*/  IADD3 R6, R7.reuse, c[0x0][0x328], RZ ;  /* 0x0000ca0007067a10 */ /* 0x040fe40007ffe0ff */
[----:B------:R-:W-:Y:S04]  /*edb0*/  IADD3 R7, R7, UR6, RZ ;  /* 0x0000000607077c10 */ /* 0x000fe8000fffe0ff */
[----:B--2---:R-:W-:Y:S01]  /*edc0*/  IADD3 R0, R7, R4, RZ ;  /* 0x0000000407007210 */ /* 0x004fe20007ffe0ff */
        /* <DEDUP_REMOVED lines=15> */
.L_x_316:
[----:B------:R-:W-:Y:S04]  /*eec0*/  MOV R9, c[0x0][0x32c] ;  /* 0x0000cb0000097a02 */ /* 0x000fe80000000f00 */
[----:B------:R-:W-:Y:S11]  /*eed0*/  ISETP.NE.AND P0, PT, R9, 0x1, PT ;  /* 0x000000010900780c */ /* 0x000ff60003f05270 */
[----:B------:R-:W-:Y:S02]  /*eee0*/  @!UPT UIADD3 URZ, URZ, URZ, URZ ;  /* 0x0000003f3f3ff290 */ /* 0x000fe4000fffe03f */
[----:B------:R-:W-:Y:S05]  /*eef0*/  @P0 IMAD.HI.U32 R9, R4, c[0x0][0x330], RZ ;  /* 0x0000cc0004090a27 */ /* 0x000fea00078e00ff */
[----:B------:R-:W-:Y:S02]  /*ef00*/  @P0 SHF.R.U32.HI R4, RZ, c[0x0][0x334], R9 ;  /* 0x0000cd00ff040a19 */ /* 0x000fe40000011609 */
.L_x_317:
[----:B------:R-:W-:Y:S05]  /*ef10*/  BSYNC B0 ;  /* 0x0000000000007941 */ /* 0x000fea0003800000 */
.L_x_315:
[----:B------:R-:W-:Y:S05]  /*ef20*/  IMAD R4, R4, c[0x0][0x32c], R8 ;  /* 0x0000cb0004047a24 */ /* 0x000fea00078e0208 */
[----:B------:R-:W-:Y:S02]  /*ef30*/  IADD3 R9, R4, c[0x0][0x32c], RZ ;  /* 0x0000cb0004097a10 */ /* 0x000fe40007ffe0ff */
[----:B------:R-:W-:Y:S02]  /*ef40*/  IMNMX R0, R0, R4, !PT ;  /* 0x0000000400007217 */ /* 0x000fe40007800200 */
[----:B------:R-:W-:Y:S02]  /*ef50*/  IMNMX R3, R3, R9, PT ;  /* 0x0000000903037217 */ /* 0x000fe40003800200 */
.L_x_314:
[C---:B------:R-:W-:Y:S02]  /*ef60*/  ISETP.GE.AND P0, PT, R2.reuse, 0x2, PT ;  /* 0x000000020200780c */ /* 0x040fe40003f06270 */
[----:B------:R-:W-:Y:S02]  /*ef70*/  ISETP.GE.AND P1, PT, R2, 0x9, PT ;  /* 0x000000090200780c */ /* 0x000fe40003f26270 */
[----:B------:R-:W-:Y:S02]  /*ef80*/  P2R R13, PR, RZ, 0x1 ;  /* 0x00000001ff0d7803 */ /* 0x000fe40000000000 */
[----:B------:R-:W-:Y:S02]  /*ef90*/  ISETP.GT.AND P0, PT, R0, 0x1, !P0 ;  /* 0x000000010000780c */ /* 0x000fe40004704270 */
[----:B------:R-:W-:Y:S02]  /*efa0*/  P2R R12, PR, RZ, 0x2 ;  /* 0x00000002ff0c7803 */ /* 0x000fe40000000000 */
[----:B------:R-:W-:Y:S02]  /*efb0*/  ISETP.LT.OR P0, PT, R3, 0x2, P0 ;  /* 0x000000020300780c */ /* 0x000fe40000701670 */
[----:B------:R-:W-:Y:S02]  /*efc0*/  ISETP.GE.AND P6, PT, R2, 0x19, PT ;  /* 0x000000190200780c */ /* 0x000fe40003fc6270 */
[----:B-1----:R-:W-:Y:S02]  /*efd0*/  FSEL R17, R161, -INF , !P0 ;  /* 0xff800000a1117808 */ /* 0x002fe40004000000 */
[----:B------:R-:W-:Y:S02]  /*efe0*/  ISETP.GT.AND P0, PT, R0, 0x8, !P1 ;  /* 0x000000080000780c */ /* 0x000fe40004f04270 */
[----:B------:R-:W-:Y:S02]  /*eff0*/  ISETP.GE.AND P1, PT, R2, 0xa, PT ;  /* 0x0000000a0200780c */ /* 0x000fe40003f26270 */
[C---:B------:R-:W-:Y:S02]  /*f000*/  ISETP.LT.OR P0, PT, R3.reuse, 0x9, P0 ;  /* 0x000000090300780c */ /* 0x040fe40000701670 */
        /* <DEDUP_REMOVED lines=9> */
[----:B------:R-:W-:Y:S02]  /*f0a0*/  ISETP.LT.OR P0, PT, R3, 0x11, P0 ;  /* 0x000000110300780c */ /* 0x000fe40000701670 */
[----:B------:R-:W-:Y:S02]  /*f0b0*/  ISETP.GE.AND P5, PT, R2, 0x1a, PT ;  /* 0x0000001a0200780c */ /* 0x000fe40003fa6270 */
[----:B------:R-:W-:Y:S02]  /*f0c0*/  FSEL R40, R101, -INF , !P0 ;  /* 0xff80000065287808 */ /* 0x000fe40004000000 */
[----:B------:R-:W-:Y:S02]  /*f0d0*/  ISETP.GT.AND P0, PT, R0, 0x11, !P1 ;  /* 0x000000110000780c */ /* 0x000fe40004f04270 */
[C---:B------:R-:W-:Y:S02]  /*f0e0*/  ISETP.GE.AND P4, PT, R2.reuse, 0x21, PT ;  /* 0x000000210200780c */ /* 0x040fe40003f86270 */
[C---:B------:R-:W-:Y:S02]  /*f0f0*/  ISETP.LT.OR P0, PT, R3.reuse, 0x12, P0 ;  /* 0x000000120300780c */ /* 0x040fe40000701670 */
        /* <DEDUP_REMOVED lines=10> */
[----:B------:R-:W-:Y:S02]  /*f1a0*/  FSEL R166, R21, -INF , !P0 ;  /* 0xff80000015a67808 */ /* 0x000fe40004000000 */
[C---:B------:R-:W-:Y:S04]  /*f1b0*/  ISETP.GT.AND P0, PT, R0.reuse, 0x20, !P4 ;  /* 0x000000200000780c */ /* 0x040fe80006704270 */
[----:B------:R-:W-:Y:S04]  /*f1c0*/  ISETP.LT.OR P0, PT, R3, 0x21, P0 ;  /* 0x000000210300780c */ /* 0x000fe80000701670 */
[----:B------:R-:W-:Y:S02]  /*f1d0*/  FSEL R182, R19, -INF , !P0 ;  /* 0xff80000013b67808 */ /* 0x000fe40004000000 */
[C---:B------:R-:W-:Y:S04]  /*f1e0*/  ISETP.GT.AND P0, PT, R0.reuse, 0x21, !P3 ;  /* 0x000000210000780c */ /* 0x040fe80005f04270 */
[----:B------:R-:W-:Y:S04]  /*f1f0*/  ISETP.LT.OR P0, PT, R3, 0x22, P0 ;  /* 0x000000220300780c */ /* 0x000fe80000701670 */
[----:B------:R-:W-:Y:S02]  /*f200*/  FSEL R185, R15, -INF , !P0 ;  /* 0xff8000000fb97808 */ /* 0x000fe40004000000 */
[----:B------:R-:W-:Y:S04]  /*f210*/  ISETP.GT.AND P0, PT, R0, 0x28, !P2 ;  /* 0x000000280000780c */ /* 0x000fe80005704270 */
[C---:B------:R-:W-:Y:S04]  /*f220*/  ISETP.LT.OR P0, PT, R3.reuse, 0x29, P0 ;  /* 0x000000290300780c */ /* 0x040fe80000701670 */
[----:B------:R-:W-:Y:S02]  /*f230*/  FSEL R194, R14, -INF , !P0 ;  /* 0xff8000000ec27808 */ /* 0x000fe40004000000 */
[----:B------:R-:W-:Y:S04]  /*f240*/  ISETP.GT.AND P0, PT, R0, RZ, !P1 ;  /* 0x000000ff0000720c */ /* 0x000fe80004f04270 */
[C---:B------:R-:W-:Y:S04]  /*f250*/  ISETP.LT.OR P0, PT, R3.reuse, 0x1, P0 ;  /* 0x000000010300780c */ /* 0x040fe80000701670 */
[----:B------:R-:W-:Y:S02]  /*f260*/  FSEL R15, R162, -INF , !P0 ;  /* 0xff800000a20f7808 */ /* 0x000fe40004000000 */
[----:B------:R-:W-:Y:S04]  /*f270*/  ISETP.GE.AND P0, PT, R2, 0x2a, PT ;  /* 0x0000002a0200780c */ /* 0x000fe80003f06270 */
[----:B------:R-:W-:Y:S02]  /*f280*/  P2R R4, PR, RZ, 0x1 ;  /* 0x00000001ff047803 */ /* 0x000fe40000000000 */
[----:B------:R-:W-:Y:S04]  /*f290*/  ISETP.GT.AND P0, PT, R0, 0x29, !P0 ;  /* 0x000000290000780c */ /* 0x000fe80004704270 */
[----:B------:R-:W-:Y:S02]  /*f2a0*/  ISETP.LT.OR P0, PT, R3, 0x2a, P0 ;  /* 0x0000002a0300780c */ /* 0x000fe40000701670 */
[----:B------:R-:W1:Y:S02]  /*f2b0*/  SHFL.IDX PT, R3, R5, 0x1, 0x1c1f ;  /* 0x003c1f0005037f89 */ /* 0x000e6400000e0000 */
[----:B------:R-:W-:Y:S02]  /*f2c0*/  FSEL R193, R16, -INF , !P0 ;  /* 0xff80000010c17808 */ /* 0x000fe40004000000 */
[----:B------:R-:W-:Y:S01]  /*f2d0*/  ISETP.GE.AND P0, PT, R32, 0x1, PT ;  /* 0x000000012000780c */ /* 0x000fe20003f06270 */
[--C-:B-1----:R-:W-:Y:S02]  /*f2e0*/  IMAD.IADD R2, R6, 0x1, R3.reuse ;  /* 0x0000000106027824 */ /* 0x102fe400078e0203 */
[----:B------:R-:W-:Y:S10]  /*f2f0*/  IMAD.IADD R0, R7, 0x1, R3 ;  /* 0x0000000107007824 */ /* 0x000ff400078e0203 */
        /* <DEDUP_REMOVED lines=14> */
.L_x_320:
[----:B------:R-:W-:Y:S04]  /*f3e0*/  MOV R14, c[0x0][0x32c] ;  /* 0x0000cb00000e7a02 */ /* 0x000fe80000000f00 */
[----:B------:R-:W-:Y:S11]  /*f3f0*/  ISETP.NE.AND P0, PT, R14, 0x1, PT ;  /* 0x000000010e00780c */ /* 0x000ff60003f05270 */
[----:B------:R-:W-:Y:S02]  /*f400*/  @!UPT UIADD3 URZ, URZ, URZ, URZ ;  /* 0x0000003f3f3ff290 */ /* 0x000fe4000fffe03f */
[----:B------:R-:W-:Y:S05]  /*f410*/  @P0 IMAD.HI.U32 R14, R3, c[0x0][0x330], RZ ;  /* 0x0000cc00030e0a27 */ /* 0x000fea00078e00ff */
[----:B------:R-:W-:Y:S02]  /*f420*/  @P0 SHF.R.U32.HI R3, RZ, c[0x0][0x334], R14 ;  /* 0x0000cd00ff030a19 */ /* 0x000fe4000001160e */
.L_x_321:
[----:B------:R-:W-:Y:S05]  /*f430*/  BSYNC B0 ;  /* 0x0000000000007941 */ /* 0x000fea0003800000 */
.L_x_319:
[----:B------:R-:W-:Y:S05]  /*f440*/  IMAD R3, R3, c[0x0][0x32c], R8 ;  /* 0x0000cb0003037a24 */ /* 0x000fea00078e0208 */
[----:B------:R-:W-:Y:S02]  /*f450*/  IADD3 R14, R3, c[0x0][0x32c], RZ ;  /* 0x0000cb00030e7a10 */ /* 0x000fe40007ffe0ff */
[----:B------:R-:W-:Y:S02]  /*f460*/  IMNMX R0, R0, R3, !PT ;  /* 0x0000000300007217 */ /* 0x000fe40007800200 */
[----:B------:R-:W-:Y:S02]  /*f470*/  IMNMX R2, R2, R14, PT ;  /* 0x0000000e02027217 */ /* 0x000fe40003800200 */
.L_x_318:
[----:B------:R-:W-:Y:S01]  /*f480*/  ISETP.NE.AND P0, PT, R13, RZ, PT ;  /* 0x000000ff0d00720c */ /* 0x000fe20003f05270 */
[----:B------:R-:W1:Y:S03]  /*f490*/  SHFL.IDX PT, R3, R5, 0x2, 0x1c1f ;  /* 0x005c1f0005037f89 */ /* 0x000e6600000e0000 */
        /* <DEDUP_REMOVED lines=59> */
.L_x_324:
[----:B------:R-:W-:Y:S04]  /*f850*/  MOV R14, c[0x0][0x32c] ;  /* 0x0000cb00000e7a02 */ /* 0x000fe80000000f00 */
[----:B------:R-:W-:Y:S11]  /*f860*/  ISETP.NE.AND P0, PT, R14, 0x1, PT ;  /* 0x000000010e00780c */ /* 0x000ff60003f05270 */
[----:B------:R-:W-:Y:S02]  /*f870*/  @!UPT UIADD3 URZ, URZ, URZ, URZ ;  /* 0x0000003f3f3ff290 */ /* 0x000fe4000fffe03f */
[----:B------:R-:W-:Y:S05]  /*f880*/  @P0 IMAD.HI.U32 R14, R3, c[0x0][0x330], RZ ;  /* 0x0000cc00030e0a27 */ /* 0x000fea00078e00ff */
[----:B------:R-:W-:Y:S02]  /*f890*/  @P0 SHF.R.U32.HI R3, RZ, c[0x0][0x334], R14 ;  /* 0x0000cd00ff030a19 */ /* 0x000fe4000001160e */
.L_x_325:
[----:B------:R-:W-:Y:S05]  /*f8a0*/  BSYNC B0 ;  /* 0x0000000000007941 */ /* 0x000fea0003800000 */
.L_x_323:
[----:B------:R-:W-:Y:S05]  /*f8b0*/  IMAD R3, R3, c[0x0][0x32c], R8 ;  /* 0x0000cb0003037a24 */ /* 0x000fea00078e0208 */
[----:B------:R-:W-:Y:S02]  /*f8c0*/  IADD3 R14, R3, c[0x0][0x32c], RZ ;  /* 0x0000cb00030e7a10 */ /* 0x000fe40007ffe0ff */
[----:B------:R-:W-:Y:S02]  /*f8d0*/  IMNMX R0, R0, R3, !PT ;  /* 0x0000000300007217 */ /* 0x000fe40007800200 */
[----:B------:R-:W-:Y:S02]  /*f8e0*/  IMNMX R2, R2, R14, PT ;  /* 0x0000000e02027217 */ /* 0x000fe40003800200 */
.L_x_322:
        /* <DEDUP_REMOVED lines=61> */
.L_x_328:
[----:B------:R-:W-:Y:S04]  /*fcc0*/  MOV R5, c[0x0][0x32c] ;  /* 0x0000cb0000057a02 */ /* 0x000fe80000000f00 */
[----:B------:R-:W-:Y:S11]  /*fcd0*/  ISETP.NE.AND P0, PT, R5, 0x1, PT ;  /* 0x000000010500780c */ /* 0x000ff60003f05270 */
[----:B------:R-:W-:Y:S02]  /*fce0*/  @!UPT UIADD3 URZ, URZ, URZ, URZ ;  /* 0x0000003f3f3ff290 */ /* 0x000fe4000fffe03f */
[----:B------:R-:W-:Y:S05]  /*fcf0*/  @P0 IMAD.HI.U32 R5, R3, c[0x0][0x330], RZ ;  /* 0x0000cc0003050a27 */ /* 0x000fea00078e00ff */
[----:B------:R-:W-:Y:S02]  /*fd00*/  @P0 SHF.R.U32.HI R3, RZ, c[0x0][0x334], R5 ;  /* 0x0000cd00ff030a19 */ /* 0x000fe40000011605 */
.L_x_329:
[----:B------:R-:W-:Y:S05]  /*fd10*/  BSYNC B0 ;  /* 0x0000000000007941 */ /* 0x000fea0003800000 */
.L_x_327:
[----:B------:R-:W-:Y:S05]  /*fd20*/  IMAD R8, R3, c[0x0][0x32c], R8 ;  /* 0x0000cb0003087a24 */ /* 0x000fea00078e0208 */
[----:B------:R-:W-:Y:S02]  /*fd30*/  IADD3 R3, R8, c[0x0][0x32c], RZ ;  /* 0x0000cb0008037a10 */ /* 0x000fe40007ffe0ff */
[----:B------:R-:W-:Y:S02]  /*fd40*/  IMNMX R0, R0, R8, !PT ;  /* 0x0000000800007217 */ /* 0x000fe40007800200 */
[----:B------:R-:W-:Y:S02]  /*fd50*/  IMNMX R2, R2, R3, PT ;  /* 0x0000000302027217 */ /* 0x000fe40003800200 */
.L_x_326:
[----:B------:R-:W-:Y:S01]  /*fd60*/  ISETP.GT.AND P0, PT, R0, RZ, !P1 ;  /* 0x000000ff0000720c */ /* 0x000fe20004f04270 */
[----:B------:R-:W-:Y:S01]  /*fd70*/  LDSM.16.MT88.4 R36, [R210+0x1880] ;  /* 0x00188000d224783b */ /* 0x000fe20000004200 */
        /* <DEDUP_REMOVED lines=17> */
[----:B------:R-:W-:Y:S02]  /*fe90*/  ISETP.NE.AND P1, PT, R9, RZ, PT ;  /* 0x000000ff0900720c */ /* 0x000fe40003f25270 */
        /* <DEDUP_REMOVED lines=11> */
[----:B------:R-:W-:Y:S01]  /*ff50*/  FMNMX.FTZ R3, R16, R103, !PT ;  /* 0x0000006710037209 */ /* 0x000fe20007810000 */
[----:B------:R-:W1:Y:S01]  /*ff60*/  SHFL.BFLY PT, R5, R106, 0x2, 0x1f ;  /* 0x0c401f006a057f89 */ /* 0x000e6200000e0000 */
        /* <DEDUP_REMOVED lines=14> */
[----:B-1----:R-:W-:Y:S02]  /*10050*/  FMNMX.FTZ R106, R106, R5, !PT ;  /* 0x000000056a6a7209 */ /* 0x002fe40007810000 */
[----:B------:R-:W-:Y:S02]  /*10060*/  ISETP.LT.OR P0, PT, R2, 0x1a, P0 ;  /* 0x0000001a0200780c */ /* 0x000fe40000701670 */
[----:B------:R-:W-:Y:S01]  /*10070*/  FMNMX.FTZ R3, R167, R3, !PT ;  /* 0x00000003a7037209 */ /* 0x000fe20007810000 */
[----:B------:R-:W1:Y:S01]  /*10080*/  SHFL.BFLY PT, R5, R106, 0x1, 0x1f ;  /* 0x0c201f006a057f89 */ /* 0x000e6200000e0000 */
[----:B------:R-:W-:Y:S02]  /*10090*/  FSEL R178, R31, -INF , !P0 ;  /* 0xff8000001fb27808 */ /* 0x000fe40004000000 */
[----:B------:R-:W-:Y:S02]  /*100a0*/  ISETP.GT.AND P0, PT, R0, 0x20, !P4 ;  /* 0x000000200000780c */ /* 0x000fe40006704270 */
[----:B------:R-:W-:Y:S02]  /*100b0*/  FMNMX.FTZ R3, R169, R3, !PT ;  /* 0x00000003a9037209 */ /* 0x000fe40007810000 */
[----:B------:R-:W-:Y:S02]  /*100c0*/  ISETP.LT.OR P0, PT, R2, 0x21, P0 ;  /* 0x000000210200780c */ /* 0x000fe40000701670 */
[----:B------:R-:W-:Y:S02]  /*100d0*/  ISETP.NE.AND P1, PT, R4, RZ, PT ;  /* 0x000000ff0400720c */ /* 0x000fe40003f25270 */
[----:B------:R-:W-:Y:S02]  /*100e0*/  FMNMX.FTZ R4, R14, R107, !PT ;  /* 0x0000006b0e047209 */ /* 0x000fe40007810000 */
[----:B------:R-:W-:Y:S02]  /*100f0*/  FSEL R183, R29, -INF , !P0 ;  /* 0xff8000001db77808 */ /* 0x000fe40004000000 */
[----:B------:R-:W-:Y:S02]  /*10100*/  ISETP.GT.AND P0, PT, R0, 0x21, !P3 ;  /* 0x000000210000780c */ /* 0x000fe40005f04270 */
[----:B------:R-:W-:Y:S02]  /*10110*/  FMNMX.FTZ R4, R20, R4, !PT ;  /* 0x0000000414047209 */ /* 0x000fe40007810000 */
        /* <DEDUP_REMOVED lines=34> */
[----:B-1----:R-:W-:Y:S02]  /*10340*/  FMNMX.FTZ R2, R7, R108, !PT ;  /* 0x0000006c07027209 */ /* 0x002fe40007810000 */
[----:B--2---:R-:W-:Y:S02]  /*10350*/  FMNMX.FTZ R105, R105, R4, !PT ;  /* 0x0000000469697209 */ /* 0x004fe40007810000 */
[----:B------:R-:W-:Y:S03]  /*10360*/  FMNMX.FTZ R2, R8, R2, !PT ;  /* 0x0000000208027209 */ /* 0x000fe60007810000 */
[----:B------:R-:W-:Y:S01]  /*10370*/  FMUL.FTZ R111, R105, c[0x0][0x2d0] ;  /* 0x0000b400696f7a20 */ /* 0x000fe20000410000 */
[----:B------:R-:W-:Y:S01]  /*10380*/  FMNMX.FTZ R2, R9, R2, !PT ;  /* 0x0000000209027209 */ /* 0x000fe20007810000 */
[--C-:B---3--:R-:W-:Y:S01]  /*10390*/  FFMA.FTZ R3, R18, c[0x0][0x2d0], -R110.reuse ;  /* 0x0000b40012037a23 */ /* 0x108fe2000001086e */
[----:B-----5:R-:W-:Y:S01]  /*103a0*/  FMNMX.FTZ R104, R0, R104, !PT ;  /* 0x0000006800687209 */ /* 0x020fe20007810000 */
[----:B------:R-:W-:Y:S01]  /*103b0*/  FFMA.FTZ R0, R22, c[0x0][0x2d0], -R110 ;  /* 0x0000b40016007a23 */ /* 0x000fe2000001086e */
[----:B------:R-:W-:Y:S01]  /*103c0*/  FMNMX.FTZ R2, R11, R2, !PT ;  /* 0x000000020b027209 */ /* 0x000fe20007810000 */
[----:B------:R1:W-:Y:S01]  /*103d0*/  MUFU.EX2 R243, R3 ;  /* 0x0000000300f37308 */ /* 0x0003e20000000800 */
[----:B----4-:R-:W-:Y:S01]  /*103e0*/  F2FP.BF16.PACK_AB R160, R244, R245 ;  /* 0x000000f5f4a0723e */ /* 0x010fe200000010ff */
[----:B------:R-:W2:Y:S01]  /*103f0*/  SHFL.BFLY PT, R4, R104, 0x1, 0x1f ;  /* 0x0c201f0068047f89 */ /* 0x000ea200000e0000 */
[----:B------:R-:W-:Y:S04]  /*10400*/  FMNMX.FTZ R2, R171, R2, !PT ;  /* 0x00000002ab027209 */ /* 0x000fe80007810000 */
[----:B------:R-:W-:Y:S03]  /*10410*/  FMNMX.FTZ R2, R174, R2, !PT ;  /* 0x00000002ae027209 */ /* 0x000fe60007810000 */
[----:B------:R3:W4:Y:S01]  /*10420*/  MUFU.EX2 R242, R0 ;  /* 0x0000000000f27308 */ /* 0x0007220000000800 */
[----:B------:R-:W-:Y:S04]  /*10430*/  FMNMX.FTZ R2, R177, R2, !PT ;  /* 0x00000002b1027209 */ /* 0x000fe80007810000 */
[----:B------:R-:W-:Y:S02]  /*10440*/  FMNMX.FTZ R2, R178, R2, !PT ;  /* 0x00000002b2027209 */ /* 0x000fe40007810000 */
[----:B-1----:R-:W-:Y:S02]  /*10450*/  FSEL R3, R106, RZ, P0 ;  /* 0x000000ff6a037208 */ /* 0x002fe40000000000 */
[----:B------:R-:W-:Y:S02]  /*10460*/  FSETP.NEU.FTZ.AND P0, PT, R105, -INF , PT ;  /* 0xff8000006900780b */ /* 0x000fe40003f1d000 */
[----:B--2---:R-:W-:Y:S02]  /*10470*/  FMNMX.FTZ R104, R104, R4, !PT ;  /* 0x0000000468687209 */ /* 0x004fe40007810000 */
[----:B------:R-:W-:Y:S02]  /*10480*/  FSEL R111, R111, RZ, P0 ;  /* 0x000000ff6f6f7208 */ /* 0x000fe40000000000 */
[----:B------:R-:W-:Y:S01]  /*10490*/  FSEL R5, R105, RZ, P0 ;  /* 0x000000ff69057208 */ /* 0x000fe20000000000 */
[C---:B------:R-:W-:Y:S01]  /*104a0*/  FMUL.FTZ R164, R104.reuse, c[0x0][0x2d0] ;  /* 0x0000b40068a47a20 */ /* 0x040fe20000410000 */
[----:B------:R-:W-:Y:S01]  /*104b0*/  FSETP.NEU.FTZ.AND P0, PT, R104, -INF , PT ;  /* 0xff8000006800780b */ /* 0x000fe20003f1d000 */
[--C-:B---3--:R-:W-:Y:S01]  /*104c0*/  FFMA.FTZ R0, R16, c[0x0][0x2d0], -R111.reuse ;  /* 0x0000b40010007a23 */ /* 0x108fe2000001086f */
[----:B----4-:R-:W-:Y:S01]  /*104d0*/  F2FP.BF16.PACK_AB R162, R242, R243 ;  /* 0x000000f3f2a2723e */ /* 0x010fe200000010ff */
[--C-:B------:R-:W-:Y:S01]  /*104e0*/  FFMA.FTZ R4, R25, c[0x0][0x2d0], -R111.reuse ;  /* 0x0000b40019047a23 */ /* 0x100fe2000001086f */
[----:B------:R-:W-:Y:S01]  /*104f0*/  FSEL R164, R164, RZ, P0 ;  /* 0x000000ffa4a47208 */ /* 0x000fe20000000000 */
[----:B------:R1:W-:Y:S01]  /*10500*/  MUFU.EX2 R241, R0 ;  /* 0x0000000000f17308 */ /* 0x0003e20000000800 */
[--C-:B------:R-:W-:Y:S02]  /*10510*/  FFMA.FTZ R44, R47, c[0x0][0x2d0], -R111.reuse ;  /* 0x0000b4002f2c7a23 */ /* 0x100fe4000001086f */
[--C-:B------:R-:W-:Y:S07]  /*10520*/  FFMA.FTZ R48, R48, c[0x0][0x2d0], -R111.reuse ;  /* 0x0000b40030307a23 */ /* 0x100fee000001086f */
        /* <DEDUP_REMOVED lines=52> */
[----:B------:R-:W-:Y:S01]  /*10870*/  FMUL.FTZ R17, R100, R125 ;  /* 0x0000007d64117220 */ /* 0x000fe20000410000 */
[----:B------:R-:W-:Y:S01]  /*10880*/  MOV R107, R225 ;  /* 0x000000e1006b7202 */ /* 0x000fe20000000f00 */
[----:B------:R-:W-:Y:S01]  /*10890*/  FMUL.FTZ R0, R0, c[0x0][0x2d0] ;  /* 0x0000b40000007a20 */ /* 0x000fe20000410000 */
[----:B------:R-:W-:Y:S01]  /*108a0*/  LDSM.16.MT88.4 R124, [R210+0x1c80] ;  /* 0x001c8000d27c783b */ /* 0x000fe20000004200 */
[----:B-1----:R-:W-:Y:S01]  /*108b0*/  FFMA.FTZ R103, R168, c[0x0][0x2d0], -R164 ;  /* 0x0000b400a8677a23 */ /* 0x002fe200000108a4 */
[----:B------:R-:W-:Y:S01]  /*108c0*/  MUFU.EX2 R225, R44 ;  /* 0x0000002c00e17308 */ /* 0x000fe20000000800 */
[----:B------:R-:W-:Y:S02]  /*108d0*/  FFMA.FTZ R4, R9, c[0x0][0x2d0], -R102 ;  /* 0x0000b40009047a23 */ /* 0x000fe40000010866 */
[C---:B------:R-:W-:Y:S02]  /*108e0*/  FMUL.FTZ R32, R100.reuse, R140 ;  /* 0x0000008c64207220 */ /* 0x040fe40000410000 */
[C---:B------:R-:W-:Y:S02]  /*108f0*/  FMUL.FTZ R33, R100.reuse, R141 ;  /* 0x0000008d64217220 */ /* 0x040fe40000410000 */
[----:B------:R-:W-:Y:S01]  /*10900*/  LDSM.16.MT88.4 R140, [R210+0x2080] ;  /* 0x00208000d28c783b */ /* 0x000fe20000004200 */
[C---:B------:R-:W-:Y:S02]  /*10910*/  FMUL.FTZ R48, R100.reuse, R156 ;  /* 0x0000009c64307220 */ /* 0x040fe40000410000 */
[----:B------:R1:W-:Y:S01]  /*10920*/  MUFU.EX2 R202, R103 ;  /* 0x0000006700ca7308 */ /* 0x0003e20000000800 */
[C---:B------:R-:W-:Y:S02]  /*10930*/  FMUL.FTZ R49, R100.reuse, R157 ;  /* 0x0000009d64317220 */ /* 0x040fe40000410000 */
[C---:B------:R-:W-:Y:S02]  /*10940*/  FMUL.FTZ R50, R3.reuse, R158 ;  /* 0x0000009e03327220 */ /* 0x040fe40000410000 */
[C---:B------:R-:W-:Y:S02]  /*10950*/  FMUL.FTZ R51, R3.reuse, R159 ;  /* 0x0000009f03337220 */ /* 0x040fe40000410000 */
[----:B------:R-:W-:Y:S01]  /*10960*/  LDSM.16.MT88.4 R156, [R209+0x2c80] ;  /* 0x002c8000d19c783b */ /* 0x000fe20000004200 */
[C---:B------:R-:W-:Y:S02]  /*10970*/  FMUL.FTZ R52, R100.reuse, R52 ;  /* 0x0000003464347220 */ /* 0x040fe40000410000 */
[----:B------:R2:W4:Y:S01]  /*10980*/  MUFU.EX2 R2, R0 ;  /* 0x0000000000027308 */ /* 0x0005220000000800 */
[C---:B------:R-:W-:Y:S02]  /*10990*/  FMUL.FTZ R53, R100.reuse, R53 ;  /* 0x0000003564357220 */ /* 0x040fe40000410000 */
[C---:B------:R-:W-:Y:S02]  /*109a0*/  FMUL.FTZ R54, R3.reuse, R54 ;  /* 0x0000003603367220 */ /* 0x040fe40000410000 */
[C---:B------:R-:W-:Y:S02]  /*109b0*/  FMUL.FTZ R55, R3.reuse, R55 ;  /* 0x0000003703377220 */ /* 0x040fe40000410000 */
[C---:B------:R-:W-:Y:S02]  /*109c0*/  FMUL.FTZ R64, R100.reuse, R64 ;  /* 0x0000004064407220 */ /* 0x040fe40000410000 */
[----:B------:R-:W-:Y:S01]  /*109d0*/  FMUL.FTZ R65, R100, R65 ;  /* 0x0000004164417220 */ /* 0x000fe20000410000 */
[----:B------:R5:W-:Y:S01]  /*109e0*/  MUFU.EX2 R232, R4 ;  /* 0x0000000400e87308 */ /* 0x000be20000000800 */
[C---:B------:R-:W-:Y:S02]  /*109f0*/  FMUL.FTZ R66, R3.reuse, R66 ;  /* 0x0000004203427220 */ /* 0x040fe40000410000 */
[C---:B------:R-:W-:Y:S02]  /*10a00*/  FMUL.FTZ R67, R3.reuse, R67 ;  /* 0x0000004303437220 */ /* 0x040fe40000410000 */
[----:B-1----:R-:W-:Y:S02]  /*10a10*/  FFMA.FTZ R103, R170, c[0x0][0x2d0], -R164 ;  /* 0x0000b400aa677a23 */ /* 0x002fe400000108a4 */
[C---:B------:R-:W-:Y:S02]  /*10a20*/  FMUL.FTZ R68, R100.reuse, R68 ;  /* 0x0000004464447220 */ /* 0x040fe40000410000 */
[----:B------:R-:W-:Y:S01]  /*10a30*/  FMUL.FTZ R69, R100, R69 ;  /* 0x0000004564457220 */ /* 0x000fe20000410000 */
[----:B------:R1:W-:Y:S01]  /*10a40*/  MUFU.EX2 R201, R103 ;  /* 0x0000006700c97308 */ /* 0x0003e20000000800 */
[C---:B------:R-:W-:Y:S02]  /*10a50*/  FMUL.FTZ R70, R3.reuse, R70 ;  /* 0x0000004603467220 */ /* 0x040fe40000410000 */
[----:B------:R-:W-:Y:S02]  /*10a60*/  FMUL.FTZ R71, R3, R71 ;  /* 0x0000004703477220 */ /* 0x000fe40000410000 */
[--C-:B--2---:R-:W-:Y:S02]  /*10a70*/  FFMA.FTZ R0, R7, c[0x0][0x2d0], -R102.reuse ;  /* 0x0000b40007007a23 */ /* 0x104fe40000010866 */
[----:B------:R-:W-:Y:S02]  /*10a80*/  FMUL.FTZ R7, R3, R115 ;  /* 0x0000007303077220 */ /* 0x000fe40000410000 */
[C---:B----4-:R-:W-:Y:S01]  /*10a90*/  FMUL.FTZ R9, R2.reuse, R117 ;  /* 0x0000007502097220 */ /* 0x050fe20000410000 */
[----:B------:R2:W-:Y:S01]  /*10aa0*/  MUFU.EX2 R179, R0 ;  /* 0x0000000000b37308 */ /* 0x0005e20000000800 */
[C---:B------:R-:W-:Y:S02]  /*10ab0*/  FMUL.FTZ R12, R2.reuse, R120 ;  /* 0x00000078020c7220 */ /* 0x040fe40000410000 */
[C---:B------:R-:W-:Y:S02]  /*10ac0*/  FMUL.FTZ R13, R2.reuse, R121 ;  /* 0x00000079020d7220 */ /* 0x040fe40000410000 */
[----:B-----5:R-:W-:Y:S02]  /*10ad0*/  FFMA.FTZ R4, R11, c[0x0][0x2d0], -R102 ;  /* 0x0000b4000b047a23 */ /* 0x020fe40000010866 */
        /* <DEDUP_REMOVED lines=8> */
[----:B------:R1:W-:Y:S01]  /*10b60*/  MUFU.EX2 R200, R103 ;  /* 0x0000006700c87308 */ /* 0x0003e20000000800 */
[C---:B------:R-:W-:Y:S02]  /*10b70*/  FMUL.FTZ R45, R2.reuse, R153 ;  /* 0x00000099022d7220 */ /* 0x040fe40000410000 */
[----:B------:R-:W-:Y:S02]  /*10b80*/  FMUL.FTZ R56, R2, R56 ;  /* 0x0000003802387220 */ /* 0x000fe40000410000 */
[----:B--2---:R-:W-:Y:S02]  /*10b90*/  FFMA.FTZ R0, R8, c[0x0][0x2d0], -R102 ;  /* 0x0000b40008007a23 */ /* 0x004fe40000010866 */
[C---:B------:R-:W-:Y:S02]  /*10ba0*/  FMUL.FTZ R8, R2.reuse, R116 ;  /* 0x0000007402087220 */ /* 0x040fe40000410000 */
[C---:B------:R-:W-:Y:S01]  /*10bb0*/  FMUL.FTZ R57, R2.reuse, R57 ;  /* 0x0000003902397220 */ /* 0x040fe20000410000 */
[----:B------:R2:W5:Y:S01]  /*10bc0*/  MUFU.EX2 R231, R0 ;  /* 0x0000000000e77308 */ /* 0x0005620000000800 */
[C---:B------:R-:W-:Y:S02]  /*10bd0*/  FMUL.FTZ R60, R2.reuse, R60 ;  /* 0x0000003c023c7220 */ /* 0x040fe40000410000 */
[----:B------:R-:W-:Y:S01]  /*10be0*/  FMUL.FTZ R61, R2, R61 ;  /* 0x0000003d023d7220 */ /* 0x000fe20000410000 */
[----:B----4-:R-:W-:Y:S01]  /*10bf0*/  F2FP.BF16.PACK_AB R115, R233, R232 ;  /* 0x000000e8e973723e */ /* 0x010fe200000010ff */
[----:B------:R-:W-:Y:S01]  /*10c00*/  FMUL.FTZ R4, R100, R112 ;  /* 0x0000007064047220 */ /* 0x000fe20000410000 */
[----:B------:R-:W-:Y:S01]  /*10c10*/  F2FP.BF16.PACK_AB R112, R236, R235 ;  /* 0x000000ebec70723e */ /* 0x000fe200000010ff */
[C---:B------:R-:W-:Y:S02]  /*10c20*/  FMUL.FTZ R72, R2.reuse, R72 ;  /* 0x0000004802487220 */ /* 0x040fe40000410000 */
[C---:B------:R-:W-:Y:S02]  /*10c30*/  FMUL.FTZ R73, R2.reuse, R73 ;  /* 0x0000004902497220 */ /* 0x040fe40000410000 */
[C---:B------:R-:W-:Y:S01]  /*10c40*/  FMUL.FTZ R76, R2.reuse, R76 ;  /* 0x0000004c024c7220 */ /* 0x040fe20000410000 */
[-C--:B---3--:R-:W-:Y:S01]  /*10c50*/  HMMA.16816.F32.BF16 R4, R160, R20.reuse, R4 ;  /* 0x00000014a004723c */ /* 0x088fe20000041804 */
[----:B------:R-:W-:Y:S02]  /*10c60*/  FMUL.FTZ R77, R2, R77 ;  /* 0x0000004d024d7220 */ /* 0x000fe40000410000 */
[----:B-1----:R-:W-:Y:S02]  /*10c70*/  FFMA.FTZ R103, R173, c[0x0][0x2d0], -R164 ;  /* 0x0000b400ad677a23 */ /* 0x002fe400000108a4 */
[C---:B------:R-:W-:Y:S02]  /*10c80*/  FMUL.FTZ R80, R100.reuse, R80 ;  /* 0x0000005064507220 */ /* 0x040fe40000410000 */
[----:B------:R1:W-:Y:S01]  /*10c90*/  MUFU.EX2 R199, R103 ;  /* 0x0000006700c77308 */ /* 0x0003e20000000800 */
[----:B------:R-:W-:Y:S01]  /*10ca0*/  FMUL.FTZ R81, R100, R81 ;  /* 0x0000005164517220 */ /* 0x000fe20000410000 */
[----:B--2---:R-:W-:Y:S03]  /*10cb0*/  FSEL R0, R101, RZ, P0 ;  /* 0x000000ff65007208 */ /* 0x004fe60000000000 */
[----:B------:R-:W-:Y:S01]  /*10cc0*/  FMUL.FTZ R82, R3, R82 ;  /* 0x0000005203527220 */ /* 0x000fe20000410000 */
[----:B-----5:R-:W-:Y:S01]  /*10cd0*/  F2FP.BF16.PACK_AB R113, R231, R179 ;  /* 0x000000b3e771723e */ /* 0x020fe200000010ff */
[C---:B------:R-:W-:Y:S02]  /*10ce0*/  FMUL.FTZ R83, R3.reuse, R83 ;  /* 0x0000005303537220 */ /* 0x040fe40000410000 */
[----:B------:R-:W-:Y:S02]  /*10cf0*/  FADD.FTZ R0, -R0, R108 ;  /* 0x0000006c00007221 */ /* 0x000fe40000010100 */
[----:B------:R-:W-:Y:S02]  /*10d00*/  FMUL.FTZ R96, R100, R96 ;  /* 0x0000006064607220 */ /* 0x000fe40000410000 */
[----:B------:R-:W-:Y:S02]  /*10d10*/  FMUL.FTZ R0, R0, c[0x0][0x2d0] ;  /* 0x0000b40000007a20 */ /* 0x000fe40000410000 */
[C---:B------:R-:W-:Y:S02]  /*10d20*/  FMUL.FTZ R97, R100.reuse, R97 ;  /* 0x0000006164617220 */ /* 0x040fe40000410000 */
[C---:B------:R-:W-:Y:S02]  /*10d30*/  FMUL.FTZ R98, R3.reuse, R98 ;  /* 0x0000006203627220 */ /* 0x040fe40000410000 */
[----:B------:R-:W2:Y:S01]  /*10d40*/  MUFU.EX2 R0, R0 ;  /* 0x0000000000007308 */ /* 0x000ea20000000800 */
[----:B------:R-:W-:Y:S02]  /*10d50*/  FMUL.FTZ R99, R3, R99 ;  /* 0x0000006303637220 */ /* 0x000fe40000410000 */
[C---:B------:R-:W-:Y:S02]  /*10d60*/  FMUL.FTZ R84, R100.reuse, R84 ;  /* 0x0000005464547220 */ /* 0x040fe40000410000 */
[--C-:B-1----:R-:W-:Y:S02]  /*10d70*/  FFMA.FTZ R103, R171, c[0x0][0x2d0], -R102.reuse ;  /* 0x0000b400ab677a23 */ /* 0x102fe40000010866 */
[----:B------:R-:W-:Y:S01]  /*10d80*/  LDSM.16.MT88.4 R168, [R209+0x3880] ;  /* 0x00388000d1a8783b */ /* 0x000fe20000004200 */
[----:B------:R-:W-:Y:S02]  /*10d90*/  FMUL.FTZ R85, R100, R85 ;  /* 0x0000005564557220 */ /* 0x000fe40000410000 */
[----:B------:R1:W-:Y:S01]  /*10da0*/  MUFU.EX2 R176, R103 ;  /* 0x0000006700b07308 */ /* 0x0003e20000000800 */
[C---:B------:R-:W-:Y:S02]  /*10db0*/  FMUL.FTZ R86, R3.reuse, R86 ;  /* 0x0000005603567220 */ /* 0x040fe40000410000 */
[C---:B------:R-:W-:Y:S02]  /*10dc0*/  FMUL.FTZ R87, R3.reuse, R87 ;  /* 0x0000005703577220 */ /* 0x040fe40000410000 */
[C---:B------:R-:W-:Y:S02]  /*10dd0*/  FMUL.FTZ R88, R2.reuse, R88 ;  /* 0x0000005802587220 */ /* 0x040fe40000410000 */
[C---:B------:R-:W-:Y:S02]  /*10de0*/  FMUL.FTZ R89, R2.reuse, R89 ;  /* 0x0000005902597220 */ /* 0x040fe40000410000 */
[C---:B------:R-:W-:Y:S02]  /*10df0*/  FMUL.FTZ R92, R2.reuse, R92 ;  /* 0x0000005c025c7220 */ /* 0x040fe40000410000 */
[----:B------:R-:W-:Y:S02]  /*10e00*/  FMUL.FTZ R93, R2, R93 ;  /* 0x0000005d025d7220 */ /* 0x000fe40000410000 */
[C---:B--2---:R-:W-:Y:S02]  /*10e10*/  FMUL.FTZ R10, R0.reuse, R118 ;  /* 0x00000076000a7220 */ /* 0x044fe40000410000 */
[C---:B------:R-:W-:Y:S02]  /*10e20*/  FMUL.FTZ R11, R0.reuse, R119 ;  /* 0x00000077000b7220 */ /* 0x040fe40000410000 */
[----:B------:R-:W2:Y:S01]  /*10e30*/  LDSM.16.MT88.4 R116, [R209+0x2480] ;  /* 0x00248000d174783b */ /* 0x000ea20000004200 */
[C---:B------:R-:W-:Y:S02]  /*10e40*/  FMUL.FTZ R14, R0.reuse, R122 ;  /* 0x0000007a000e7220 */ /* 0x040fe40000410000 */
[----:B------:R-:W-:Y:S02]  /*10e50*/  FMUL.FTZ R15, R0, R123 ;  /* 0x0000007b000f7220 */ /* 0x000fe40000410000 */
[C---:B------:R-:W-:Y:S01]  /*10e60*/  HMMA.16816.F32.BF16 R8, R112.reuse, R20, R8 ;  /* 0x000000147008723c */ /* 0x040fe20000041808 */
[--C-:B-1----:R-:W-:Y:S02]  /*10e70*/  FFMA.FTZ R103, R174, c[0x0][0x2d0], -R102.reuse ;  /* 0x0000b400ae677a23 */ /* 0x102fe40000010866 */
[----:B------:R-:W1:Y:S01]  /*10e80*/  LDSM.16.MT88.4 R120, [R210+0x2480] ;  /* 0x00248000d278783b */ /* 0x000e620000004200 */
[C---:B------:R-:W-:Y:S01]  /*10e90*/  FMUL.FTZ R26, R0.reuse, R134 ;  /* 0x00000086001a7220 */ /* 0x040fe20000410000 */
[----:B------:R3:W-:Y:S01]  /*10ea0*/  MUFU.EX2 R175, R103 ;  /* 0x0000006700af7308 */ /* 0x0007e20000000800 */
[----:B------:R-:W-:Y:S02]  /*10eb0*/  FMUL.FTZ R27, R0, R135 ;  /* 0x00000087001b7220 */ /* 0x000fe40000410000 */
[-C--:B------:R-:W-:Y:S01]  /*10ec0*/  HMMA.16816.F32.BF16 R12, R112, R22.reuse, R12 ;  /* 0x00000016700c723c */ /* 0x080fe2000004180c */
[C---:B------:R-:W-:Y:S02]  /*10ed0*/  FMUL.FTZ R20, R100.reuse, R128 ;  /* 0x0000008064147220 */ /* 0x040fe40000410000 */
[----:B------:R-:W-:Y:S01]  /*10ee0*/  LDSM.16.MT88.4 R132, [R209+0x2080] ;  /* 0x00208000d184783b */ /* 0x000fe20000004200 */
[----:B------:R-:W-:Y:S02]  /*10ef0*/  FMUL.FTZ R21, R100, R129 ;  /* 0x0000008164157220 */ /* 0x000fe40000410000 */
[C---:B------:R-:W-:Y:S02]  /*10f00*/  FMUL.FTZ R43, R0.reuse, R151 ;  /* 0x00000097002b7220 */ /* 0x040fe40000410000 */
[C---:B------:R-:W-:Y:S01]  /*10f10*/  HMMA.16816.F32.BF16 R16, R160.reuse, R22, R16 ;  /* 0x00000016a010723c */ /* 0x040fe20000041810 */
[C---:B------:R-:W-:Y:S03]  /*10f20*/  FMUL.FTZ R30, R0.reuse, R138 ;  /* 0x0000008a001e7220 */ /* 0x040fe60000410000 */
[C---:B------:R-:W-:Y:S02]  /*10f30*/  FMUL.FTZ R31, R0.reuse, R139 ;  /* 0x0000008b001f7220 */ /* 0x040fe40000410000 */
[C---:B------:R-:W-:Y:S02]  /*10f40*/  FMUL.FTZ R46, R0.reuse, R154 ;  /* 0x0000009a002e7220 */ /* 0x040fe40000410000 */
[C---:B------:R-:W-:Y:S04]  /*10f50*/  FMUL.FTZ R22, R3.reuse, R130 ;  /* 0x0000008203167220 */ /* 0x040fe80000410000 */
[----:B------:R-:W-:Y:S02]  /*10f60*/  FMUL.FTZ R23, R3, R131 ;  /* 0x0000008303177220 */ /* 0x000fe40000410000 */
[----:B---3--:R-:W-:Y:S01]  /*10f70*/  FFMA.FTZ R103, R177, c[0x0][0x2d0], -R102 ;  /* 0x0000b400b1677a23 */ /* 0x008fe20000010866 */
[----:B------:R-:W-:Y:S01]  /*10f80*/  LDSM.16.MT88.4 R128, [R209+0x2880] ;  /* 0x00288000d180783b */ /* 0x000fe20000004200 */
[C---:B------:R-:W-:Y:S02]  /*10f90*/  FMUL.FTZ R47, R0.reuse, R155 ;  /* 0x0000009b002f7220 */ /* 0x040fe40000410000 */
[----:B------:R3:W-:Y:S01]  /*10fa0*/  MUFU.EX2 R173, R103 ;  /* 0x0000006700ad7308 */ /* 0x0007e20000000800 */
[-C--:B------:R-:W-:Y:S01]  /*10fb0*/  HMMA.16816.F32.BF16 R20, R160, R36.reuse, R20 ;  /* 0x00000024a014723c */ /* 0x080fe20000041814 */
[C---:B------:R-:W-:Y:S02]  /*10fc0*/  FMUL.FTZ R58, R0.reuse, R58 ;  /* 0x0000003a003a7220 */ /* 0x040fe40000410000 */
[C---:B------:R-:W-:Y:S02]  /*10fd0*/  FMUL.FTZ R59, R0.reuse, R59 ;  /* 0x0000003b003b7220 */ /* 0x040fe40000410000 */
[C---:B------:R-:W-:Y:S02]  /*10fe0*/  FMUL.FTZ R62, R0.reuse, R62 ;  /* 0x0000003e003e7220 */ /* 0x040fe40000410000 */
[C---:B------:R-:W-:Y:S01]  /*10ff0*/  FMUL.FTZ R63, R0.reuse, R63 ;  /* 0x0000003f003f7220 */ /* 0x040fe20000410000 */
[C---:B------:R-:W-:Y:S01]  /*11000*/  HMMA.16816.F32.BF16 R24, R112.reuse, R36, R24 ;  /* 0x000000247018723c */ /* 0x040fe20000041818 */
[C---:B------:R-:W-:Y:S03]  /*11010*/  FMUL.FTZ R74, R0.reuse, R74 ;  /* 0x0000004a004a7220 */ /* 0x040fe60000410000 */
        /* <DEDUP_REMOVED lines=8> */
[----:B---3--:R-:W-:Y:S03]  /*110a0*/  FFMA.FTZ R103, R178, c[0x0][0x2d0], -R102 ;  /* 0x0000b400b2677a23 */ /* 0x008fe60000010866 */
[C---:B------:R-:W-:Y:S02]  /*110b0*/  FMUL.FTZ R42, R0.reuse, R150 ;  /* 0x00000096002a7220 */ /* 0x040fe40000410000 */
[C---:B------:R-:W-:Y:S01]  /*110c0*/  FMUL.FTZ R79, R0.reuse, R79 ;  /* 0x0000004f004f7220 */ /* 0x040fe20000410000 */
[----:B------:R3:W-:Y:S01]  /*110d0*/  MUFU.EX2 R174, R103 ;  /* 0x0000006700ae7308 */ /* 0x0007e20000000800 */
[C---:B------:R-:W-:Y:S04]  /*110e0*/  FMUL.FTZ R38, R3.reuse, R146 ;  /* 0x0000009203267220 */ /* 0x040fe80000410000 */
[----:B------:R-:W-:Y:S02]  /*110f0*/  FMUL.FTZ R39, R3, R147 ;  /* 0x0000009303277220 */ /* 0x000fe40000410000 */
[C---:B------:R-:W-:Y:S02]  /*11100*/  FMUL.FTZ R90, R0.reuse, R90 ;  /* 0x0000005a005a7220 */ /* 0x040fe40000410000 */
[C---:B------:R-:W-:Y:S01]  /*11110*/  FMUL.FTZ R91, R0.reuse, R91 ;  /* 0x0000005b005b7220 */ /* 0x040fe20000410000 */
[----:B------:R5:W-:Y:S01]  /*11120*/  MUFU.EX2 R226, R40 ;  /* 0x0000002800e27308 */ /* 0x000be20000000800 */
[C---:B------:R-:W-:Y:S02]  /*11130*/  FMUL.FTZ R94, R0.reuse, R94 ;  /* 0x0000005e005e7220 */ /* 0x040fe40000410000 */
[----:B------:R-:W-:Y:S02]  /*11140*/  FMUL.FTZ R95, R0, R95 ;  /* 0x0000005f005f7220 */ /* 0x000fe40000410000 */
[----:B----4-:R-:W-:Y:S07]  /*11150*/  FMUL.FTZ R36, R100, R144 ;  /* 0x0000009064247220 */ /* 0x010fee0000410000 */
[-C--:B--2---:R-:W-:Y:S01]  /*11160*/  HMMA.16816.F32.BF16 R36, R160, R116.reuse, R36 ;  /* 0x00000074a024723c */ /* 0x084fe20000041824 */
[--C-:B---3--:R-:W-:Y:S04]  /*11170*/  FFMA.FTZ R103, R182, c[0x0][0x2d0], -R110.reuse ;  /* 0x0000b400b6677a23 */ /* 0x108fe8000001086e */
[----:B------:R2:W-:Y:S01]  /*11180*/  MUFU.EX2 R197, R103 ;  /* 0x0000006700c57308 */ /* 0x0005e20000000800 */
[----:B-----5:R-:W-:Y:S07]  /*11190*/  FMUL.FTZ R40, R2, R148 ;  /* 0x0000009402287220 */ /* 0x020fee0000410000 */
[C---:B------:R-:W-:Y:S08]  /*111a0*/  HMMA.16816.F32.BF16 R40, R112.reuse, R116, R40 ;  /* 0x000000747028723c */ /* 0x040ff00000041828 */
[-C--:B------:R-:W-:Y:S01]  /*111b0*/  HMMA.16816.F32.BF16 R44, R112, R118.reuse, R44 ;  /* 0x00000076702c723c */ /* 0x080fe2000004182c */
[--C-:B--2---:R-:W-:Y:S07]  /*111c0*/  FFMA.FTZ R103, R185, c[0x0][0x2d0], -R110.reuse ;  /* 0x0000b400b9677a23 */ /* 0x104fee000001086e */
[C---:B------:R-:W-:Y:S01]  /*111d0*/  HMMA.16816.F32.BF16 R48, R160.reuse, R118, R48 ;  /* 0x00000076a030723c */ /* 0x040fe20000041830 */
[----:B------:R2:W3:Y:S01]  /*111e0*/  MUFU.EX2 R198, R103 ;  /* 0x0000006700c67308 */ /* 0x0004e20000000800 */
[----:B------:R-:W4:Y:S06]  /*111f0*/  LDSM.16.MT88.4 R116, [R209+0x3080] ;  /* 0x00308000d174783b */ /* 0x000f2c0000004200 */
[-C--:B-1----:R-:W-:Y:S08]  /*11200*/  HMMA.16816.F32.BF16 R52, R160, R120.reuse, R52 ;  /* 0x00000078a034723c */ /* 0x082ff00000041834 */
[C---:B------:R-:W-:Y:S08]  /*11210*/  HMMA.16816.F32.BF16 R56, R112.reuse, R120, R56 ;  /* 0x000000787038723c */ /* 0x040ff00000041838 */
[-C--:B------:R-:W-:Y:S01]  /*11220*/  HMMA.16816.F32.BF16 R60, R112, R122.reuse, R60 ;  /* 0x0000007a703c723c */ /* 0x080fe2000004183c */
[--C-:B--2---:R-:W-:Y:S03]  /*11230*/  FFMA.FTZ R103, R180, c[0x0][0x2d0], -R111.reuse ;  /* 0x0000b400b4677a23 */ /* 0x104fe6000001086f */
[----:B---3--:R-:W-:Y:S01]  /*11240*/  F2FP.BF16.PACK_AB R108, R198, R197 ;  /* 0x000000c5c66c723e */ /* 0x008fe200000010ff */
[----:B------:R1:W-:Y:S03]  /*11250*/  MUFU.EX2 R196, R103 ;  /* 0x0000006700c47308 */ /* 0x0003e60000000800 */
[C---:B------:R-:W-:Y:S01]  /*11260*/  HMMA.16816.F32.BF16 R64, R160.reuse, R122, R64 ;  /* 0x0000007aa040723c */ /* 0x040fe20000041840 */
[----:B------:R-:W2:Y:S07]  /*11270*/  LDSM.16.MT88.4 R120, [R210+0x3080] ;  /* 0x00308000d278783b */ /* 0x000eae0000004200 */
[-C--:B----4-:R-:W-:Y:S08]  /*11280*/  HMMA.16816.F32.BF16 R68, R160, R116.reuse, R68 ;  /* 0x00000074a044723c */ /* 0x090ff00000041844 */
[C---:B------:R-:W-:Y:S01]  /*11290*/  HMMA.16816.F32.BF16 R72, R112.reuse, R116, R72 ;  /* 0x000000747048723c */ /* 0x040fe20000041848 */
[--C-:B-1----:R-:W-:Y:S07]  /*112a0*/  FFMA.FTZ R103, R181, c[0x0][0x2d0], -R111.reuse ;  /* 0x0000b400b5677a23 */ /* 0x102fee000001086f */
[-C--:B------:R-:W-:Y:S01]  /*112b0*/  HMMA.16816.F32.BF16 R76, R112, R118.reuse, R76 ;  /* 0x00000076704c723c */ /* 0x080fe2000004184c */
[----:B------:R1:W-:Y:S07]  /*112c0*/  MUFU.EX2 R195, R103 ;  /* 0x0000006700c37308 */ /* 0x0003ee0000000800 */
[C---:B------:R-:W-:Y:S01]  /*112d0*/  HMMA.16816.F32.BF16 R80, R160.reuse, R118, R80 ;  /* 0x00000076a050723c */ /* 0x040fe20000041850 */
[----:B------:R-:W3:Y:S07]  /*112e0*/  LDSM.16.MT88.4 R116, [R209+0x1c80] ;  /* 0x001c8000d174783b */ /* 0x000eee0000004200 */
[-C--:B--2---:R-:W-:Y:S08]  /*112f0*/  HMMA.16816.F32.BF16 R84, R160, R120.reuse, R84 ;  /* 0x00000078a054723c */ /* 0x084ff00000041854 */
[C---:B------:R-:W-:Y:S01]  /*11300*/  HMMA.16816.F32.BF16 R88, R112.reuse, R120, R88 ;  /* 0x000000787058723c */ /* 0x040fe20000041858 */
[--C-:B-1----:R-:W-:Y:S03]  /*11310*/  FFMA.FTZ R103, R194, c[0x0][0x2d0], -R110.reuse ;  /* 0x0000b400c2677a23 */ /* 0x102fe6000001086e */
[----:B------:R-:W-:Y:S01]  /*11320*/  FFMA.FTZ R110, R193, c[0x0][0x2d0], -R110 ;  /* 0x0000b400c16e7a23 */ /* 0x000fe2000001086e */
[----:B------:R1:W-:Y:S02]  /*11330*/  MUFU.EX2 R194, R103 ;  /* 0x0000006700c27308 */ /* 0x0003e40000000800 */
[----:B------:R-:W-:Y:S01]  /*11340*/  F2FP.BF16.PACK_AB R120, R201, R202 ;  /* 0x000000cac978723e */ /* 0x000fe200000010ff */
[-C--:B------:R-:W-:Y:S01]  /*11350*/  HMMA.16816.F32.BF16 R92, R112, R122.reuse, R92 ;  /* 0x0000007a705c723c */ /* 0x080fe2000004185c */
[----:B------:R-:W-:Y:S06]  /*11360*/  F2FP.BF16.PACK_AB R121, R175, R176 ;  /* 0x000000b0af79723e */ /* 0x000fec00000010ff */
[----:B------:R-:W-:Y:S01]  /*11370*/  F2FP.BF16.PACK_AB R112, R226, R230 ;  /* 0x000000e6e270723e */ /* 0x000fe200000010ff */
[----:B------:R-:W-:Y:S01]  /*11380*/  HMMA.16816.F32.BF16 R96, R160, R122, R96 ;  /* 0x0000007aa060723c */ /* 0x000fe20000041860 */
[----:B------:R-:W-:Y:S01]  /*11390*/  F2FP.BF16.PACK_AB R113, R207, R225 ;  /* 0x000000e1cf71723e */ /* 0x000fe200000010ff */
[----:B------:R-:W2:Y:S02]  /*113a0*/  MUFU.EX2 R193, R110 ;  /* 0x0000006e00c17308 */ /* 0x000ea40000000800 */
[----:B------:R-:W-:Y:S02]  /*113b0*/  F2FP.BF16.PACK_AB R114, R205, R206 ;  /* 0x000000cecd72723e */ /* 0x000fe400000010ff */
[----:B------:R-:W-:Y:S02]  /*113c0*/  F2FP.BF16.PACK_AB R115, R203, R204 ;  /* 0x000000cccb73723e */ /* 0x000fe400000010ff */
[----:B------:R-:W-:Y:S04]  /*113d0*/  F2FP.BF16.PACK_AB R122, R199, R200 ;  /* 0x000000c8c77a723e */ /* 0x000fe800000010ff */
[----:B------:R-:W-:Y:S01]  /*113e0*/  F2FP.BF16.PACK_AB R123, R174, R173 ;  /* 0x000000adae7b723e */ /* 0x000fe200000010ff */
[-C--:B---3--:R-:W-:Y:S01]  /*113f0*/  HMMA.16816.F32.BF16 R4, R112, R116.reuse, R4 ;  /* 0x000000747004723c */ /* 0x088fe20000041804 */
[--C-:B-1----:R-:W-:Y:S01]  /*11400*/  FFMA.FTZ R103, R189, c[0x0][0x2d0], -R111.reuse ;  /* 0x0000b400bd677a23 */ /* 0x102fe2000001086f */
[----:B------:R-:W-:Y:S01]  /*11410*/  MOV R189, R107 ;  /* 0x0000006b00bd7202 */ /* 0x000fe20000000f00 */
[----:B------:R-:W-:Y:S02]  /*11420*/  FFMA.FTZ R111, R190, c[0x0][0x2d0], -R111 ;  /* 0x0000b400be6f7a23 */ /* 0x000fe4000001086f */
[----:B------:R1:W-:Y:S01]  /*11430*/  MUFU.EX2 R185, R103 ;  /* 0x0000006700b97308 */ /* 0x0003e20000000800 */
[----:B------:R-:W3:Y:S01]  /*11440*/  LDL.LU R190, [R1+0x14] ;  /* 0x0000140001be7983 */ /* 0x000ee20000300800 */
[----:B------:R-:W-:Y:S01]  /*11450*/  ISETP.GT.AND P0, PT, R222, R189, PT ;  /* 0x000000bdde00720c */ /* 0x000fe20003f04270 */
[C---:B------:R-:W-:Y:S01]  /*11460*/  HMMA.16816.F32.BF16 R8, R120.reuse, R116, R8 ;  /* 0x000000747808723c */ /* 0x040fe20000041808 */
[----:B--2---:R-:W-:Y:S06]  /*11470*/  F2FP.BF16.PACK_AB R110, R193, R194 ;  /* 0x000000c2c16e723e */ /* 0x004fec00000010ff */
[----:B------:R-:W2:Y:S01]  /*11480*/  MUFU.EX2 R182, R111 ;  /* 0x0000006f00b67308 */ /* 0x000ea20000000800 */
[-C--:B------:R-:W-:Y:S08]  /*11490*/  HMMA.16816.F32.BF16 R12, R120, R118.reuse, R12 ;  /* 0x00000076780c723c */ /* 0x080ff0000004180c */
[C---:B------:R-:W-:Y:S01]  /*114a0*/  HMMA.16816.F32.BF16 R16, R112.reuse, R118, R16 ;  /* 0x000000767010723c */ /* 0x040fe20000041810 */
[----:B------:R-:W4:Y:S03]  /*114b0*/  LDSM.16.MT88.4 R116, [R210+0x2880] ;  /* 0x00288000d274783b */ /* 0x000f260000004200 */
[--C-:B-1----:R-:W-:Y:S04]  /*114c0*/  FFMA.FTZ R103, R187, c[0x0][0x2d0], -R164.reuse ;  /* 0x0000b400bb677a23 */ /* 0x102fe800000108a4 */
[-C--:B------:R-:W-:Y:S01]  /*114d0*/  HMMA.16816.F32.BF16 R20, R112, R124.reuse, R20 ;  /* 0x0000007c7014723c */ /* 0x080fe20000041814 */
[----:B------:R1:W-:Y:S01]  /*114e0*/  MUFU.EX2 R181, R103 ;  /* 0x0000006700b57308 */ /* 0x0003e20000000800 */
[----:B------:R-:W5:Y:S02]  /*114f0*/  LDL.LU R187, [R1+0x10] ;  /* 0x0000100001bb7983 */ /* 0x000f640000300800 */
[----:B--2---:R-:W-:Y:S04]  /*11500*/  F2FP.BF16.PACK_AB R111, R182, R185 ;  /* 0x000000b9b66f723e */ /* 0x004fe800000010ff */
[C---:B------:R-:W-:Y:S08]  /*11510*/  HMMA.16816.F32.BF16 R24, R120.reuse, R124, R24 ;  /* 0x0000007c7818723c */ /* 0x040ff00000041818 */
[-C--:B------:R-:W-:Y:S08]  /*11520*/  HMMA.16816.F32.BF16 R28, R120, R126.reuse, R28 ;  /* 0x0000007e781c723c */ /* 0x080ff0000004181c */
[C---:B------:R-:W-:Y:S01]  /*11530*/  HMMA.16816.F32.BF16 R32, R112.reuse, R126, R32 ;  /* 0x0000007e7020723c */ /* 0x040fe20000041820 */
[--C-:B-1----:R-:W-:Y:S01]  /*11540*/  FFMA.FTZ R103, R188, c[0x0][0x2d0], -R164.reuse ;  /* 0x0000b400bc677a23 */ /* 0x102fe200000108a4 */
[----:B------:R-:W1:Y:S03]  /*11550*/  LDSM.16.MT88.4 R124, [R209+0x3480] ;  /* 0x00348000d17c783b */ /* 0x000e660000004200 */
[----:B------:R2:W2:Y:S03]  /*11560*/  MUFU.EX2 R178, R103 ;  /* 0x0000006700b27308 */ /* 0x0004a60000000800 */
[-C--:B------:R-:W-:Y:S02]  /*11570*/  HMMA.16816.F32.BF16 R36, R112, R128.reuse, R36 ;  /* 0x000000807024723c */ /* 0x080fe40000041824 */
[----:B------:R-:W3:Y:S06]  /*11580*/  LDL.LU R188, [R1+0x8] ;  /* 0x0000080001bc7983 */ /* 0x000eec0000300800 */
[C---:B------:R-:W-:Y:S08]  /*11590*/  HMMA.16816.F32.BF16 R40, R120.reuse, R128, R40 ;  /* 0x000000807828723c */ /* 0x040ff00000041828 */
[-C--:B------:R-:W-:Y:S01]  /*115a0*/  HMMA.16816.F32.BF16 R44, R120, R130.reuse, R44 ;  /* 0x00000082782c723c */ /* 0x080fe2000004182c */
[--C-:B--2---:R-:W-:Y:S03]  /*115b0*/  FFMA.FTZ R103, R191, c[0x0][0x2d0], -R164.reuse ;  /* 0x0000b400bf677a23 */ /* 0x104fe600000108a4 */
[----:B------:R-:W-:Y:S01]  /*115c0*/  F2FP.BF16.PACK_AB R160, R178, R181 ;  /* 0x000000b5b2a0723e */ /* 0x000fe200000010ff */
[----:B------:R-:W2:Y:S03]  /*115d0*/  LDL.LU R191, [R1+0xc] ;  /* 0x00000c0001bf7983 */ /* 0x000ea60000300800 */
[C---:B------:R-:W-:Y:S01]  /*115e0*/  HMMA.16816.F32.BF16 R48, R112.reuse, R130, R48 ;  /* 0x000000827030723c */ /* 0x040fe20000041830 */
[----:B------:R1:W-:Y:S01]  /*115f0*/  MUFU.EX2 R180, R103 ;  /* 0x0000006700b47308 */ /* 0x0003e20000000800 */
[----:B------:R-:W1:Y:S02]  /*11600*/  LDSM.16.MT88.4 R128, [R210+0x3480] ;  /* 0x00348000d280783b */ /* 0x000e640000004200 */
[----:B------:R-:W-:Y:S04]  /*11610*/  FFMA.FTZ R164, R192, c[0x0][0x2d0], -R164 ;  /* 0x0000b400c0a47a23 */ /* 0x000fe800000108a4 */
[-C--:B----4-:R-:W-:Y:S03]  /*11620*/  HMMA.16816.F32.BF16 R52, R112, R116.reuse, R52 ;  /* 0x000000747034723c */ /* 0x090fe60000041834 */
[----:B------:R4:W1:Y:S05]  /*11630*/  MUFU.EX2 R177, R164 ;  /* 0x000000a400b17308 */ /* 0x00086a0000000800 */
[C---:B------:R-:W-:Y:S08]  /*11640*/  HMMA.16816.F32.BF16 R56, R120.reuse, R116, R56 ;  /* 0x000000747838723c */ /* 0x040ff00000041838 */
[-C--:B------:R-:W-:Y:S01]  /*11650*/  HMMA.16816.F32.BF16 R60, R120, R118.reuse, R60 ;  /* 0x00000076783c723c */ /* 0x080fe2000004183c */
[--C-:B-1----:R-:W-:Y:S04]  /*11660*/  FFMA.FTZ R103, R183, c[0x0][0x2d0], -R102.reuse ;  /* 0x0000b400b7677a23 */ /* 0x102fe80000010866 */
[----:B------:R1:W-:Y:S03]  /*11670*/  MUFU.EX2 R172, R103 ;  /* 0x0000006700ac7308 */ /* 0x0003e60000000800 */
[C---:B------:R-:W-:Y:S01]  /*11680*/  HMMA.16816.F32.BF16 R64, R112.reuse, R118, R64 ;  /* 0x000000767040723c */ /* 0x040fe20000041840 */
[----:B----4-:R-:W4:Y:S03]  /*11690*/  LDSM.16.MT88.4 R164, [R210+0x2c80] ;  /* 0x002c8000d2a4783b */ /* 0x010f260000004200 */
[----:B------:R-:W-:Y:S04]  /*116a0*/  F2FP.BF16.PACK_AB R162, R177, R180 ;  /* 0x000000b4b1a2723e */ /* 0x000fe800000010ff */
[-C--:B------:R-:W-:Y:S08]  /*116b0*/  HMMA.16816.F32.BF16 R68, R112, R124.reuse, R68 ;  /* 0x0000007c7044723c */ /* 0x080ff00000041844 */
[C---:B------:R-:W-:Y:S01]  /*116c0*/  HMMA.16816.F32.BF16 R72, R120.reuse, R124, R72 ;  /* 0x0000007c7848723c */ /* 0x040fe20000041848 */
[--C-:B-1----:R-:W-:Y:S07]  /*116d0*/  FFMA.FTZ R103, R184, c[0x0][0x2d0], -R102.reuse ;  /* 0x0000b400b8677a23 */ /* 0x102fee0000010866 */
[-C--:B------:R-:W-:Y:S01]  /*116e0*/  HMMA.16816.F32.BF16 R76, R120, R126.reuse, R76 ;  /* 0x0000007e784c723c */ /* 0x080fe2000004184c */
[----:B------:R1:W1:Y:S07]  /*116f0*/  MUFU.EX2 R107, R103 ;  /* 0x00000067006b7308 */ /* 0x00026e0000000800 */
[C---:B------:R-:W-:Y:S08]  /*11700*/  HMMA.16816.F32.BF16 R80, R112.reuse, R126, R80 ;  /* 0x0000007e7050723c */ /* 0x040ff00000041850 */
[-C--:B------:R-:W-:Y:S08]  /*11710*/  HMMA.16816.F32.BF16 R84, R112, R128.reuse, R84 ;  /* 0x000000807054723c */ /* 0x080ff00000041854 */
[C---:B------:R-:W-:Y:S01]  /*11720*/  HMMA.16816.F32.BF16 R88, R120.reuse, R128, R88 ;  /* 0x000000807858723c */ /* 0x040fe20000041858 */
[--C-:B-1----:R-:W-:Y:S03]  /*11730*/  FFMA.FTZ R103, R186, c[0x0][0x2d0], -R102.reuse ;  /* 0x0000b400ba677a23 */ /* 0x102fe60000010866 */
[----:B------:R-:W-:Y:S01]  /*11740*/  FFMA.FTZ R102, R109, c[0x0][0x2d0], -R102 ;  /* 0x0000b4006d667a23 */ /* 0x000fe20000010866 */
[----:B------:R-:W-:Y:S02]  /*11750*/  F2FP.BF16.PACK_AB R109, R195, R196 ;  /* 0x000000c4c36d723e */ /* 0x000fe400000010ff */
[----:B------:R-:W-:Y:S01]  /*11760*/  MUFU.EX2 R103, R103 ;  /* 0x0000006700677308 */ /* 0x000fe20000000800 */
[-C--:B------:R-:W-:Y:S01]  /*11770*/  HMMA.16816.F32.BF16 R92, R120, R130.reuse, R92 ;  /* 0x00000082785c723c */ /* 0x080fe2000004185c */
[----:B------:R-:W-:Y:S07]  /*11780*/  F2FP.BF16.PACK_AB R161, R107, R172 ;  /* 0x000000ac6ba1723e */ /* 0x000fee00000010ff */
[----:B------:R-:W-:Y:S01]  /*11790*/  HMMA.16816.F32.BF16 R96, R112, R130, R96 ;  /* 0x000000827060723c */ /* 0x000fe20000041860 */
[----:B------:R-:W1:Y:S07]  /*117a0*/  MUFU.EX2 R102, R102 ;  /* 0x0000006600667308 */ /* 0x000e6e0000000800 */
[-C--:B------:R-:W-:Y:S01]  /*117b0*/  HMMA.16816.F32.BF16 R112, R108, R132.reuse, R4 ;  /* 0x000000846c70723c */ /* 0x080fe20000041804 */
[----:B------:R-:W3:Y:S03]  /*117c0*/  LDSM.16.MT88.4 R4, [R210+0x3880] ;  /* 0x00388000d204783b */ /* 0x000ee60000004200 */
[----:B-1----:R-:W-:Y:S07]  /*117d0*/  F2FP.BF16.PACK_AB R163, R102, R103 ;  /* 0x0000006766a3723e */ /* 0x002fee00000010ff */
        /* <DEDUP_REMOVED lines=11> */
[-C--:B----4-:R-:W-:Y:S08]  /*11890*/  HMMA.16816.F32.BF16 R52, R108, R164.reuse, R52 ;  /* 0x000000a46c34723c */ /* 0x090ff00000041834 */
[C---:B------:R-:W-:Y:S08]  /*118a0*/  HMMA.16816.F32.BF16 R56, R160.reuse, R164, R56 ;  /* 0x000000a4a038723c */ /* 0x040ff00000041838 */
[-C--:B------:R-:W-:Y:S08]  /*118b0*/  HMMA.16816.F32.BF16 R60, R160, R166.reuse, R60 ;  /* 0x000000a6a03c723c */ /* 0x080ff0000004183c */
[C---:B------:R-:W-:Y:S01]  /*118c0*/  HMMA.16816.F32.BF16 R64, R108.reuse, R166, R64 ;  /* 0x000000a66c40723c */ /* 0x040fe20000041840 */
[----:B-----5:R-:W-:Y:S07]  /*118d0*/  FFMA.FTZ R9, R2, R187, R235 ;  /* 0x000000bb02097223 */ /* 0x020fee00000100eb */
[-C--:B------:R-:W-:Y:S08]  /*118e0*/  HMMA.16816.F32.BF16 R68, R108, R168.reuse, R68 ;  /* 0x000000a86c44723c */ /* 0x080ff00000041844 */
[C---:B------:R-:W-:Y:S08]  /*118f0*/  HMMA.16816.F32.BF16 R72, R160.reuse, R168, R72 ;  /* 0x000000a8a048723c */ /* 0x040ff00000041848 */
[-C--:B------:R-:W-:Y:S08]  /*11900*/  HMMA.16816.F32.BF16 R76, R160, R170.reuse, R76 ;  /* 0x000000aaa04c723c */ /* 0x080ff0000004184c */
[C---:B------:R-:W-:Y:S01]  /*11910*/  HMMA.16816.F32.BF16 R80, R108.reuse, R170, R80 ;  /* 0x000000aa6c50723c */ /* 0x040fe20000041850 */
[----:B---3--:R-:W-:Y:S07]  /*11920*/  FFMA.FTZ R3, R3, R188, R241 ;  /* 0x000000bc03037223 */ /* 0x008fee00000100f1 */
[-C--:B------:R-:W-:Y:S01]  /*11930*/  HMMA.16816.F32.BF16 R84, R108, R4.reuse, R84 ;  /* 0x000000046c54723c */ /* 0x080fe20000041854 */
[----:B------:R-:W-:Y:S03]  /*11940*/  FADD.FTZ R8, R240, R3 ;  /* 0x00000003f0087221 */ /* 0x000fe60000010000 */
[----:B------:R-:W-:Y:S02]  /*11950*/  FADD.FTZ R3, R236, R9 ;  /* 0x00000009ec037221 */ /* 0x000fe40000010000 */
[----:B------:R-:W-:Y:S02]  /*11960*/  FADD.FTZ R8, R238, R8 ;  /* 0x00000008ee087221 */ /* 0x000fe40000010000 */
[C---:B------:R-:W-:Y:S01]  /*11970*/  HMMA.16816.F32.BF16 R88, R160.reuse, R4, R88 ;  /* 0x00000004a058723c */ /* 0x040fe20000041858 */
[----:B------:R-:W-:Y:S03]  /*11980*/  FADD.FTZ R10, R234, R3 ;  /* 0x00000003ea0a7221 */ /* 0x000fe60000010000 */
[----:B------:R-:W-:Y:S02]  /*11990*/  FFMA.FTZ R3, R0, R190, R179 ;  /* 0x000000be00037223 */ /* 0x000fe400000100b3 */
[----:B------:R-:W-:Y:S02]  /*119a0*/  FADD.FTZ R0, R237, R10 ;  /* 0x0000000aed007221 */ /* 0x000fe40000010000 */
[-C--:B------:R-:W-:Y:S01]  /*119b0*/  HMMA.16816.F32.BF16 R92, R160, R6.reuse, R92 ;  /* 0x00000006a05c723c */ /* 0x080fe2000004185c */
[----:B------:R-:W-:Y:S03]  /*119c0*/  FADD.FTZ R3, R231, R3 ;  /* 0x00000003e7037221 */ /* 0x000fe60000010000 */
[----:B--2---:R-:W-:Y:S02]  /*119d0*/  FFMA.FTZ R100, R100, R191, R245 ;  /* 0x000000bf64647223 */ /* 0x004fe400000100f5 */
[----:B------:R-:W-:Y:S02]  /*119e0*/  FADD.FTZ R3, R232, R3 ;  /* 0x00000003e8037221 */ /* 0x000fe40000010000 */
[----:B------:R-:W-:Y:S01]  /*119f0*/  FADD.FTZ R2, R244, R100 ;  /* 0x00000064f4027221 */ /* 0x000fe20000010000 */
[----:B------:R-:W-:Y:S03]  /*11a00*/  HMMA.16816.F32.BF16 R96, R108, R6, R96 ;  /* 0x000000066c60723c */ /* 0x000fe60000041860 */
[----:B------:R-:W-:Y:S01]  /*11a10*/  FADD.FTZ R2, R243, R2 ;  /* 0x00000002f3027221 */ /* 0x000fe20000010000 */
[-C--:B------:R-:W-:Y:S01]  /*11a20*/  MOV R100, R101.reuse ;  /* 0x0000006500647202 */ /* 0x080fe20000000f00 */
        /* <DEDUP_REMOVED lines=38> */
[----:B------:R-:W-:Y:S02]  /*11c90*/  MOV R103, R105 ;  /* 0x0000006900677202 */ /* 0x000fe40000000f00 */
[----:B------:R2:W-:Y:S01]  /*11ca0*/  STL [R1+0x10], R3 ;  /* 0x0000100301007387 */ /* 0x0005e20000100800 */
[----:B------:R-:W-:Y:S01]  /*11cb0*/  FADD.FTZ R2, R102, R2 ;  /* 0x0000000266027221 */ /* 0x000fe20000010000 */
[----:B------:R-:W-:Y:S04]  /*11cc0*/  MOV R102, R106 ;  /* 0x0000006a00667202 */ /* 0x000fe80000000f00 */
[----:B------:R2:W-:Y:S01]  /*11cd0*/  STL [R1+0x14], R2 ;  /* 0x0000140201007387 */ /* 0x0005e20000100800 */
[----:B-1----:R-:W-:Y:S04]  /*11ce0*/  IADD3 R0, R222, -0x1, RZ ;  /* 0xffffffffde007810 */ /* 0x002fe80007ffe0ff */
[----:B------:R-:W-:Y:S01]  /*11cf0*/  MOV R222, R0 ;  /* 0x0000000000de7202 */ /* 0x000fe20000000f00 */
[----:B------:R-:W-:-:S05]  /*11d00*/  @P0 BRA `(.L_x_330) ;  /* 0xffffbc6000000947 */ /* 0x000fca000383ffff */
.L_x_312:
[----:B------:R-:W3:Y:S04]  /*11d10*/  LDL.LU R0, [R1+0xc] ;  /* 0x00000c0001007983 */ /* 0x000ee80000300800 */
[----:B-12---:R-:W2:Y:S04]  /*11d20*/  LDL.LU R3, [R1+0x8] ;  /* 0x0000080001037983 */ /* 0x006ea80000300800 */
[----:B------:R-:W4:Y:S04]  /*11d30*/  LDL.LU R4, [R1+0x10] ;  /* 0x0000100001047983 */ /* 0x000f280000300800 */
[----:B------:R-:W5:Y:S01]  /*11d40*/  LDL.LU R2, [R1+0x14] ;  /* 0x0000140001027983 */ /* 0x000f620000300800 */
[----:B------:R-:W-:-:S02]  /*11d50*/  MOV R50, 0xff800000 ;  /* 0xff80000000327802 */ /* 0x000fc40000000f00 */
[----:B------:R-:W-:Y:S02]  /*11d60*/  MOV R51, 0xff800000 ;  /* 0xff80000000337802 */ /* 0x000fe40000000f00 */
[----:B------:R-:W-:Y:S01]  /*11d70*/  PLOP3.LUT P4, PT, PT, PT, PT, 0x8, 0x0 ;  /* 0x000000000000781c */ /* 0x000fe20003f8e170 */
[----:B---3--:R-:W1:Y:S04]  /*11d80*/  SHFL.BFLY PT, R10, R0, 0x2, 0x1f ;  /* 0x0c401f00000a7f89 */ /* 0x008e6800000e0000 */
[----:B--2---:R-:W2:Y:S04]  /*11d90*/  SHFL.BFLY PT, R8, R3, 0x2, 0x1f ;  /* 0x0c401f0003087f89 */ /* 0x004ea800000e0000 */
        /* <DEDUP_REMOVED lines=19> */
[----:B------:R-:W-:-:S05]  /*11ed0*/  FSETP.NE.FTZ.AND P1, PT, R6, RZ, PT ;  /* 0x000000ff0600720b */ /* 0x000fca0003f35000 */
[----:B------:R-:W1:Y:S01]  /*11ee0*/  @P3 MUFU.RCP R0, R10 ;  /* 0x0000000a00003308 */ /* 0x000e620000001000 */
[----:B------:R-:W-:-:S07]  /*11ef0*/  FSETP.NE.FTZ.AND P0, PT, R5, RZ, PT ;  /* 0x000000ff0500720b */ /* 0x000fce0003f15000 */
[----:B------:R-:W-:Y:S06]  /*11f00*/  @P2 MUFU.RCP R3, R8 ;  /* 0x0000000800032308 */ /* 0x000fec0000001000 */
[----:B------:R-:W-:Y:S01]  /*11f10*/  @P0 MOV R7, 0x3f317218 ;  /* 0x3f31721800070802 */ /* 0x000fe20000000f00 */
[C---:B-1----:R-:W-:Y:S01]  /*11f20*/  FMUL.FTZ R112, R0.reuse, R112 ;  /* 0x0000007000707220 */ /* 0x042fe20000410000 */
[----:B------:R-:W1:Y:S01]  /*11f30*/  @P1 MUFU.RCP R2, R6 ;  /* 0x0000000600021308 */ /* 0x000e620000001000 */
        /* <DEDUP_REMOVED lines=13> */
[C---:B------:R-:W-:Y:S01]  /*12010*/  FMUL.FTZ R17, R0.reuse, R52 ;  /* 0x0000003400117220 */ /* 0x040fe20000410000 */
[----:B------:R-:W-:Y:S01]  /*12020*/  @P1 MUFU.LG2 R6, R6 ;  /* 0x0000000600061308 */ /* 0x000fe20000000c00 */
[C---:B------:R-:W-:Y:S01]  /*12030*/  FMUL.FTZ R28, R0.reuse, R53 ;  /* 0x00000035001c7220 */ /* 0x040fe20000410000 */
[----:B------:R-:W-:Y:S01]  /*12040*/  MOV R53, 0xff800000 ;  /* 0xff80000000357802 */ /* 0x000fe20000000f00 */
        /* <DEDUP_REMOVED lines=10> */
[----:B------:R-:W-:Y:S01]  /*120f0*/  MOV R0, RZ ;  /* 0x000000ff00007202 */ /* 0x000fe20000000f00 */
[C---:B-1----:R-:W-:Y:S02]  /*12100*/  FMUL.FTZ R47, R2.reuse, R116 ;  /* 0x00000074022f7220 */ /* 0x042fe40000410000 */
[C---:B------:R-:W-:Y:S02]  /*12110*/  FMUL.FTZ R117, R2.reuse, R117 ;  /* 0x0000007502757220 */ /* 0x040fe40000410000 */
[C---:B------:R-:W-:Y:S01]  /*12120*/  FMUL.FTZ R120, R2.reuse, R120 ;  /* 0x0000007802787220 */ /* 0x040fe20000410000 */
[----:B------:R-:W1:Y:S01]  /*12130*/  @P0 MUFU.RCP R0, R5 ;  /* 0x0000000500000308 */ /* 0x000e620000001000 */
[----:B------:R-:W-:-:S02]  /*12140*/  FMUL.FTZ R46, R2, R121 ;  /* 0x00000079022e7220 */ /* 0x000fc40000410000 */
[C---:B------:R-:W-:Y:S02]  /*12150*/  FMUL.FTZ R132, R2.reuse, R132 ;  /* 0x0000008402847220 */ /* 0x040fe40000410000 */
[C---:B------:R-:W-:Y:S02]  /*12160*/  FMUL.FTZ R39, R2.reuse, R133 ;  /* 0x0000008502277220 */ /* 0x040fe40000410000 */
[C---:B------:R-:W-:Y:S01]  /*12170*/  FMUL.FTZ R136, R2.reuse, R136 ;  /* 0x0000008802887220 */ /* 0x040fe20000410000 */
[----:B------:R-:W2:Y:S01]  /*12180*/  @P0 MUFU.LG2 R5, R5 ;  /* 0x0000000500050308 */ /* 0x000ea20000000c00 */
        /* <DEDUP_REMOVED lines=17> */
[----:B------:R-:W-:Y:S01]  /*122a0*/  @P2 MOV R2, 0x3f317218 ;  /* 0x3f31721800022802 */ /* 0x000fe20000000f00 */
        /* <DEDUP_REMOVED lines=26> */
[C---:B-1----:R-:W-:Y:S02]  /*12450*/  FMUL.FTZ R118, R0.reuse, R118 ;  /* 0x0000007600767220 */ /* 0x042fe40000410000 */
        /* <DEDUP_REMOVED lines=24> */
[----:B------:R-:W-:Y:S02]  /*125e0*/  @P2 FMUL.FTZ R4, R2, c[0x0][0x2d0] ;  /* 0x0000b40002042a20 */ /* 0x000fe40000410000 */
[----:B------:R-:W-:Y:S02]  /*125f0*/  @P3 FMUL.FTZ R9, R3, c[0x0][0x2d0] ;  /* 0x0000b40003093a20 */ /* 0x000fe40000410000 */
[----:B------:R-:W-:Y:S02]  /*12600*/  @P1 FMUL.FTZ R2, R0, c[0x0][0x2d0] ;  /* 0x0000b40000021a20 */ /* 0x000fe40000410000 */
[----:B------:R-:W-:-:S02]  /*12610*/  @P3 FMUL.FTZ R10, R10, 0.69314718246459960938 ;  /* 0x3f3172180a0a3820 */ /* 0x000fc40000410000 */
[----:B------:R-:W-:Y:S02]  /*12620*/  @P2 FMUL.FTZ R8, R8, 0.69314718246459960938 ;  /* 0x3f31721808082820 */ /* 0x000fe40000410000 */
[----:B------:R-:W-:Y:S02]  /*12630*/  @P1 FMUL.FTZ R6, R6, 0.69314718246459960938 ;  /* 0x3f31721806061820 */ /* 0x000fe40000410000 */
[----:B--2---:R-:W-:Y:S02]  /*12640*/  @P0 FMUL.FTZ R3, R5, 0.69314718246459960938 ;  /* 0x3f31721805030820 */ /* 0x004fe40000410000 */
[----:B------:R-:W-:Y:S02]  /*12650*/  @P0 FMUL.FTZ R0, R7, c[0x0][0x2d0] ;  /* 0x0000b40007000a20 */ /* 0x000fe40000410000 */
[----:B------:R-:W-:Y:S02]  /*12660*/  @P3 FFMA.FTZ R50, R9, R106, R10 ;  /* 0x0000006a09323223 */ /* 0x000fe4000001000a */
[----:B------:R-:W-:-:S02]  /*12670*/  @P2 FFMA.FTZ R51, R4, R105, R8 ;  /* 0x0000006904332223 */ /* 0x000fc40000010008 */
[----:B------:R-:W-:Y:S02]  /*12680*/  @P1 FFMA.FTZ R53, R2, R104, R6 ;  /* 0x0000006802351223 */ /* 0x000fe40000010006 */
[----:B------:R-:W-:Y:S02]  /*12690*/  @P0 FFMA.FTZ R55, R0, R100, R3 ;  /* 0x0000006400370223 */ /* 0x000fe40000010003 */
.L_x_258:
[----:B-1----:R-:W-:Y:S05]  /*126a0*/  @P4 BRA `(.L_x_331) ;  /* 0x0000176000004947 */ /* 0x002fea0003800000 */
[----:B------:R-:W2:Y:S01]  /*126b0*/  LDL R63, [R1+0x6c] ;  /* 0x00006c00013f7983 */ /* 0x000ea20000100800 */
[----:B------:R-:W-:Y:S02]  /*126c0*/  F2FP.BF16.PACK_AB R45, R45, R112 ;  /* 0x000000702d2d723e */ /* 0x000fe400000010ff */
[----:B------:R-:W-:Y:S01]  /*126d0*/  F2FP.BF16.PACK_AB R44, R44, R114 ;  /* 0x000000722c2c723e */ /* 0x000fe200000010ff */
[----:B------:R-:W1:Y:S01]  /*126e0*/  S2R R57, SR_TID.X ;  /* 0x0000000000397919 */ /* 0x000e620000002100 */
        /* <DEDUP_REMOVED lines=12> */
[----:B-1----:R-:W-:Y:S02]  /*127b0*/  SHF.R.S32.HI R61, RZ, 0x1f, R57 ;  /* 0x0000001fff3d7819 */ /* 0x002fe40000011439 */
[----:B------:R-:W-:Y:S02]  /*127c0*/  F2FP.BF16.PACK_AB R36, R36, R136 ;  /* 0x000000882424723e */ /* 0x000fe400000010ff */
[----:B------:R-:W-:-:S02]  /*127d0*/  LEA.HI R3, R61, R57, RZ, 0x2 ;  /* 0x000000393d037211 */ /* 0x000fc400078f10ff */
[----:B------:R-:W-:Y:S02]  /*127e0*/  LEA.HI R48, R61, R57, RZ, 0x5 ;  /* 0x000000393d307211 */ /* 0x000fe400078f28ff */
[--C-:B------:R-:W-:Y:S02]  /*127f0*/  SHF.R.S32.HI R52, RZ, 0x2, R3.reuse ;  /* 0x00000002ff347819 */ /* 0x100fe40000011403 */
[----:B------:R-:W-:Y:S02]  /*12800*/  SHF.R.S32.HI R0, RZ, 0x1f, R3 ;  /* 0x0000001fff007819 */ /* 0x000fe40000011403 */
[----:B------:R-:W-:Y:S02]  /*12810*/  LOP3.LUT R3, R3, 0xfffffffc, RZ, 0xc0, !PT ;  /* 0xfffffffc03037812 */ /* 0x000fe400078ec0ff */
[----:B------:R-:W-:Y:S02]  /*12820*/  LEA.HI R0, R0, R52, RZ, 0x3 ;  /* 0x0000003400007211 */ /* 0x000fe400078f18ff */
[----:B------:R-:W-:Y:S01]  /*12830*/  SHF.R.S32.HI R49, RZ, 0x5, R48 ;  /* 0x00000005ff317819 */ /* 0x000fe20000011430 */
[----:B------:R-:W-:Y:S01]  /*12840*/  IMAD.IADD R29, R57, 0x1, -R3 ;  /* 0x00000001391d7824 */ /* 0x000fe200078e0a03 */
[----:B------:R-:W-:-:S02]  /*12850*/  LOP3.LUT R0, R0, 0xfffffff8, RZ, 0xc0, !PT ;  /* 0xfffffff800007812 */ /* 0x000fc400078ec0ff */
[----:B------:R-:W-:Y:S02]  /*12860*/  F2FP.BF16.PACK_AB R138, R139, R138 ;  /* 0x0000008a8b8a723e */ /* 0x000fe400000010ff */
[----:B------:R-:W-:Y:S01]  /*12870*/  F2FP.BF16.PACK_AB R35, R35, R144 ;  /* 0x000000902323723e */ /* 0x000fe200000010ff */
[----:B------:R-:W-:Y:S01]  /*12880*/  IMAD.IADD R2, R52, 0x1, -R0 ;  /* 0x0000000134027824 */ /* 0x000fe200078e0a00 */
[----:B------:R-:W-:Y:S02]  /*12890*/  F2FP.BF16.PACK_AB R34, R34, R146 ;  /* 0x000000922222723e */ /* 0x000fe400000010ff */
[----:B------:R-:W-:Y:S02]  /*128a0*/  F2FP.BF16.PACK_AB R32, R32, R156 ;  /* 0x0000009c2020723e */ /* 0x000fe400000010ff */
[----:B------:R-:W-:Y:S02]  /*128b0*/  LEA.HI R0, R2, R2, RZ, 0x1 ;  /* 0x0000000202007211 */ /* 0x000fe400078f08ff */
[----:B------:R-:W-:-:S02]  /*128c0*/  F2FP.BF16.PACK_AB R31, R31, R158 ;  /* 0x0000009e1f1f723e */ /* 0x000fc400000010ff */
        /* <DEDUP_REMOVED lines=116> */
.L_x_332:
[----:B-1----:R-:W-:Y:S01]  /*13010*/  LOP3.LUT R0, R48, 0xffffffe0, RZ, 0xc0, !PT ;  /* 0xffffffe030007812 */ /* 0x002fe200078ec0ff */
[----:B------:R-:W1:Y:S01]  /*13020*/  S2R R21, SR_CTAID.X ;  /* 0x0000000000157919 */ /* 0x000e620000002500 */
[----:B------:R-:W-:Y:S01]  /*13030*/  SHF.R.S32.HI R7, RZ, 0x1f, R49 ;  /* 0x0000001fff077819 */ /* 0x000fe20000011431 */
[----:B------:R-:W-:Y:S01]  /*13040*/  IMAD.MOV.U32 R13, RZ, RZ, c[0x0][0x4e8] ;  /* 0x00013a00ff0d7624 */ /* 0x000fe200078e00ff */
[----:B------:R-:W-:Y:S01]  /*13050*/  LEA.HI R6, R29, R29, RZ, 0x1 ;  /* 0x0000001d1d067211 */ /* 0x000fe200078f08ff */
[----:B------:R-:W-:Y:S01]  /*13060*/  IMAD.IADD R0, R57, 0x1, -R0 ;  /* 0x0000000139007824 */ /* 0x000fe200078e0a00 */
[----:B------:R-:W-:Y:S01]  /*13070*/  LEA.HI R7, R7, R49, RZ, 0x2 ;  /* 0x0000003107077211 */ /* 0x000fe200078f10ff */
[----:B------:R-:W2:Y:S01]  /*13080*/  S2R R14, SR_CTAID.Y ;  /* 0x00000000000e7919 */ /* 0x000ea20000002600 */
[C---:B------:R-:W-:Y:S01]  /*13090*/  LOP3.LUT R8, R6.reuse, 0x1ffffffe, RZ, 0xc0, !PT ;  /* 0x1ffffffe06087812 */ /* 0x040fe200078ec0ff */
[----:B------:R-:W-:Y:S01]  /*130a0*/  IMAD.SHL.U32 R6, R6, 0x20, RZ ;  /* 0x0000002006067824 */ /* 0x000fe200078e00ff */
[----:B------:R-:W-:Y:S01]  /*130b0*/  SHF.R.S32.HI R9, RZ, 0x1f, R0 ;  /* 0x0000001fff097819 */ /* 0x000fe20000011400 */
[----:B------:R-:W-:Y:S01]  /*130c0*/  IMAD R11, R3, c[0x0][0x3a0], RZ ;  /* 0x0000e800030b7a24 */ /* 0x000fe200078e02ff */
[----:B------:R-:W-:Y:S01]  /*130d0*/  LOP3.LUT R7, R7, 0xffffffc, RZ, 0xc0, !PT ;  /* 0x0ffffffc07077812 */ /* 0x000fe200078ec0ff */
[----:B------:R-:W-:Y:S01]  /*130e0*/  IMAD.WIDE.U32 R4, R2, c[0x0][0x3a0], RZ ;  /* 0x0000e80002047a25 */ /* 0x000fe200078e00ff */
[----:B------:R-:W-:Y:S01]  /*130f0*/  LEA.HI R9, R9, R0, RZ, 0x2 ;  /* 0x0000000009097211 */ /* 0x000fe200078f10ff */
[----:B------:R-:W-:Y:S01]  /*13100*/  BSSY B0, `(.L_x_333) ;  /* 0x0000088000007945 */ /* 0x000fe20003800000 */
[----:B------:R-:W-:Y:S01]  /*13110*/  IADD3 R10, R29, -R8, RZ ;  /* 0x800000081d0a7210 */ /* 0x000fe20007ffe0ff */
[----:B-----5:R-:W-:Y:S01]  /*13120*/  IMAD R24, R24, c[0x0][0x4e8], RZ ;  /* 0x00013a0018187a24 */ /* 0x020fe200078e02ff */
[----:B------:R-:W-:Y:S01]  /*13130*/  LOP3.LUT R8, R6, 0xffffffc0, RZ, 0xc0, !PT ;  /* 0xffffffc006087812 */ /* 0x000fe200078ec0ff */
[----:B------:R-:W-:Y:S01]  /*13140*/  IMAD.IADD R6, R49, 0x1, -R7 ;  /* 0x0000000131067824 */ /* 0x000fe200078e0a07 */
[----:B------:R-:W-:Y:S01]  /*13150*/  SHF.R.S32.HI R7, RZ, 0x2, R9 ;  /* 0x00000002ff077819 */ /* 0x000fe20000011409 */
[----:B------:R-:W-:Y:S01]  /*13160*/  IMAD R9, R2, c[0x0][0x3a4], R11 ;  /* 0x0000e90002097a24 */ /* 0x000fe200078e020b */
[----:B------:R-:W-:Y:S01]  /*13170*/  LEA.HI R12, R52, R52, RZ, 0x1 ;  /* 0x00000034340c7211 */ /* 0x000fe200078f08ff */
[----:B------:R-:W-:Y:S01]  /*13180*/  IMAD R8, R10, 0x8, R8 ;  /* 0x000000080a087824 */ /* 0x000fe200078e0208 */
[----:B------:R-:W-:Y:S01]  /*13190*/  LEA R16, R6, R7, 0x4 ;  /* 0x0000000706107211 */ /* 0x000fe200078e20ff */
[----:B------:R-:W-:Y:S01]  /*131a0*/  IMAD.IADD R5, R5, 0x1, R9 ;  /* 0x0000000105057824 */ /* 0x000fe200078e0209 */
[----:B------:R-:W-:-:S02]  /*131b0*/  LOP3.LUT R6, R12, 0x3fffffe, RZ, 0xc0, !PT ;  /* 0x03fffffe0c067812 */ /* 0x000fc400078ec0ff */
[----:B------:R-:W-:Y:S02]  /*131c0*/  ISETP.NE.AND P2, PT, R13, 0x1, PT ;  /* 0x000000010d00780c */ /* 0x000fe40003f45270 */
[----:B------:R-:W-:Y:S01]  /*131d0*/  LOP3.LUT P0, RZ, R0, 0x3, RZ, 0xc0, !PT ;  /* 0x0000000300ff7812 */ /* 0x000fe2000780c0ff */
[----:B------:R-:W-:Y:S01]  /*131e0*/  IMAD.IADD R0, R52, 0x1, -R6 ;  /* 0x0000000134007824 */ /* 0x000fe200078e0a06 */
[----:B------:R-:W-:Y:S01]  /*131f0*/  IADD3 R6, R16, R8, RZ ;  /* 0x0000000810067210 */ /* 0x000fe20007ffe0ff */
[----:B--2---:R-:W-:Y:S01]  /*13200*/  IMAD.WIDE.U32 R12, R14, c[0x0][0x490], R2 ;  /* 0x000124000e0c7a25 */ /* 0x004fe200078e0002 */
[----:B------:R-:W-:Y:S02]  /*13210*/  SHF.R.S32.HI R7, RZ, 0x1f, R14 ;  /* 0x0000001fff077819 */ /* 0x000fe4000001140e */
[----:B------:R-:W-:Y:S01]  /*13220*/  SEL R10, R63, RZ, !P1 ;  /* 0x000000ff3f0a7207 */ /* 0x000fe20004800000 */
[----:B-1----:R-:W-:Y:S01]  /*13230*/  IMAD R6, R21, 0x80, R6 ;  /* 0x0000008015067824 */ /* 0x002fe200078e0206 */
[----:B------:R-:W-:Y:S01]  /*13240*/  LEA.HI R17, R61, R57, RZ, 0x3 ;  /* 0x000000393d117211 */ /* 0x000fe200078f18ff */
[----:B------:R-:W-:-:S02]  /*13250*/  IMAD R20, R49, 0x8, R0 ;  /* 0x0000000831147824 */ /* 0x000fc400078e0200 */
[----:B------:R-:W-:Y:S01]  /*13260*/  @P2 IMAD.HI.U32 R0, R6, c[0x0][0x4ec], RZ ;  /* 0x00013b0006002a27 */ /* 0x000fe200078e00ff */
[----:B------:R-:W-:-:S03]  /*13270*/  MOV R8, R6 ;  /* 0x0000000600087202 */ /* 0x000fc60000000f00 */
[C---:B------:R-:W-:Y:S01]  /*13280*/  IMAD R2, R7.reuse, c[0x0][0x490], RZ ;  /* 0x0001240007027a24 */ /* 0x040fe200078e02ff */
[----:B------:R-:W-:Y:S01]  /*13290*/  @P2 SHF.R.U32.HI R8, RZ, c[0x0][0x4f0], R0 ;  /* 0x00013c00ff082a19 */ /* 0x000fe20000011600 */
[----:B------:R-:W-:Y:S01]  /*132a0*/  IMAD R15, R7, c[0x0][0x3e8], RZ ;  /* 0x0000fa00070f7a24 */ /* 0x000fe200078e02ff */
[----:B------:R-:W-:Y:S01]  /*132b0*/  SHF.R.S32.HI R0, RZ, 0x1f, R63 ;  /* 0x0000001fff007819 */ /* 0x000fe2000001143f */
[----:B------:R-:W-:Y:S01]  /*132c0*/  IMAD R2, R14, c[0x0][0x494], R2 ;  /* 0x000125000e027a24 */ /* 0x000fe200078e0202 */
[----:B------:R-:W-:Y:S01]  /*132d0*/  IADD3 R7, -R8, RZ, RZ ;  /* 0x000000ff08077210 */ /* 0x000fe20007ffe1ff */
[----:B------:R-:W-:Y:S01]  /*132e0*/  IMAD R15, R14, c[0x0][0x3ec], R15 ;  /* 0x0000fb000e0f7a24 */ /* 0x000fe200078e020f */
[----:B------:R-:W-:Y:S01]  /*132f0*/  SEL R0, R0, RZ, !P1 ;  /* 0x000000ff00007207 */ /* 0x000fe20004800000 */
[----:B------:R-:W-:Y:S02]  /*13300*/  IMAD.IADD R3, R13, 0x1, R2 ;  /* 0x000000010d037824 */ /* 0x000fe400078e0202 */
[----:B------:R-:W-:Y:S01]  /*13310*/  IMAD.MOV.U32 R2, RZ, RZ, R12 ;  /* 0x000000ffff027224 */ /* 0x000fe200078e000c */
[----:B------:R-:W-:Y:S01]  /*13320*/  SHF.L.U32 R12, R17, 0x3, RZ ;  /* 0x00000003110c7819 */ /* 0x000fe200000006ff */
[----:B------:R-:W-:-:S04]  /*13330*/  IMAD.WIDE.U32 R4, R14, c[0x0][0x3e8], R4 ;  /* 0x0000fa000e047a25 */ /* 0x000fc800078e0004 */
[----:B------:R-:W-:Y:S02]  /*13340*/  IMAD R14, R29, 0x20, R52 ;  /* 0x000000201d0e7824 */ /* 0x000fe400078e0234 */
[----:B------:R-:W-:Y:S02]  /*13350*/  IMAD R11, R7, c[0x0][0x4e8], R6 ;  /* 0x00013a00070b7a24 */ /* 0x000fe400078e0206 */
[----:B------:R-:W-:Y:S02]  /*13360*/  IMAD R9, R0, c[0x0][0x498], RZ ;  /* 0x0001260000097a24 */ /* 0x000fe400078e02ff */
[----:B------:R-:W-:-:S04]  /*13370*/  IMAD.WIDE.U32 R6, R10, c[0x0][0x498], R2 ;  /* 0x000126000a067a25 */ /* 0x000fc800078e0002 */
[----:B------:R-:W-:Y:S02]  /*13380*/  IMAD R14, R21, 0x80, R14 ;  /* 0x00000080150e7824 */ /* 0x000fe400078e020e */
[----:B------:R-:W-:Y:S01]  /*13390*/  IMAD.IADD R3, R5, 0x1, R15 ;  /* 0x0000000105037824 */ /* 0x000fe200078e020f */
[----:B------:R-:W-:Y:S01]  /*133a0*/  SHF.R.S32.HI R5, RZ, 0x1f, R8 ;  /* 0x0000001fff057819 */ /* 0x000fe20000011408 */
[----:B------:R-:W-:Y:S01]  /*133b0*/  IMAD R9, R10, c[0x0][0x49c], R9 ;  /* 0x000127000a097a24 */ /* 0x000fe200078e0209 */
[----:B------:R-:W-:Y:S01]  /*133c0*/  IADD3 R8, P1, R8, R6, RZ ;  /* 0x0000000608087210 */ /* 0x000fe20007f3e0ff */
[----:B------:R-:W-:Y:S01]  /*133d0*/  @P2 IMAD.HI.U32 R2, R14, c[0x0][0x4ec], RZ ;  /* 0x00013b000e022a27 */ /* 0x000fe200078e00ff */
[----:B------:R-:W-:Y:S02]  /*133e0*/  MOV R18, R14 ;  /* 0x0000000e00127202 */ /* 0x000fe40000000f00 */
[----:B------:R-:W-:Y:S01]  /*133f0*/  IADD3.X R9, R5, R7, R9, P1, !PT ;  /* 0x0000000705097210 */ /* 0x000fe20000ffe409 */
[----:B------:R-:W-:Y:S01]  /*13400*/  IMAD R0, R0, c[0x0][0x3f0], RZ ;  /* 0x0000fc0000007a24 */ /* 0x000fe200078e02ff */
[----:B------:R-:W-:Y:S01]  /*13410*/  SHF.R.S32.HI R7, RZ, 0x1f, R11 ;  /* 0x0000001fff077819 */ /* 0x000fe2000001140b */
[----:B------:R-:W-:Y:S01]  /*13420*/  IMAD.SHL.U32 R6, R29, 0x8, RZ ;  /* 0x000000081d067824 */ /* 0x000fe200078e00ff */
[----:B------:R-:W-:Y:S01]  /*13430*/  @P2 SHF.R.U32.HI R18, RZ, c[0x0][0x4f0], R2 ;  /* 0x00013c00ff122a19 */ /* 0x000fe20000011602 */
[----:B------:R-:W-:-:S02]  /*13440*/  IMAD.MOV.U32 R2, RZ, RZ, R4 ;  /* 0x000000ffff027224 */ /* 0x000fc400078e0004 */
[----:B------:R-:W-:Y:S02]  /*13450*/  IMAD R7, R7, c[0x0][0x488], RZ ;  /* 0x0001220007077a24 */ /* 0x000fe400078e02ff */
[----:B------:R-:W-:Y:S01]  /*13460*/  IMAD R13, R10, c[0x0][0x3f4], R0 ;  /* 0x0000fd000a0d7a24 */ /* 0x000fe200078e0200 */
[----:B------:R-:W-:Y:S01]  /*13470*/  LOP3.LUT R0, R12, 0xc0, RZ, 0xc0, !PT ;  /* 0x000000c00c007812 */ /* 0x000fe200078ec0ff */
[----:B------:R-:W-:-:S03]  /*13480*/  IMAD.WIDE.U32 R4, R10, c[0x0][0x3f0], R2 ;  /* 0x0000fc000a047a25 */ /* 0x000fc600078e0002 */
[----:B------:R-:W-:Y:S01]  /*13490*/  SHF.R.U32.HI R10, RZ, 0x3, R0 ;  /* 0x00000003ff0a7819 */ /* 0x000fe20000011600 */
[----:B------:R-:W-:Y:S01]  /*134a0*/  IMAD.WIDE.U32 R2, R11, c[0x0][0x488], R8 ;  /* 0x000122000b027a25 */ /* 0x000fe200078e0008 */
[----:B------:R-:W-:Y:S02]  /*134b0*/  LOP3.LUT R9, R0, 0x18, R6, 0xf8, !PT ;  /* 0x0000001800097812 */ /* 0x000fe400078ef806 */
[----:B------:R-:W-:Y:S01]  /*134c0*/  IADD3 R5, R5, R13, RZ ;  /* 0x0000000d05057210 */ /* 0x000fe20007ffe0ff */
[----:B------:R-:W-:Y:S01]  /*134d0*/  IMAD R8, R11, c[0x0][0x48c], R7 ;  /* 0x000123000b087a24 */ /* 0x000fe200078e0207 */
[----:B------:R-:W-:Y:S01]  /*134e0*/  LEA R7, P1, R2, c[0x0][0x450], 0x2 ;  /* 0x0001140002077a11 */ /* 0x000fe200078210ff */
[----:B------:R-:W-:Y:S01]  /*134f0*/  IMAD.MOV R0, RZ, RZ, -R18 ;  /* 0x000000ffff007224 */ /* 0x000fe200078e0a12 */
[----:B------:R-:W-:Y:S01]  /*13500*/  LOP3.LUT R19, R9, R10, RZ, 0x3c, !PT ;  /* 0x0000000a09137212 */ /* 0x000fe200078e3cff */
[----:B------:R-:W-:Y:S01]  /*13510*/  IMAD.IADD R3, R3, 0x1, R8 ;  /* 0x0000000103037824 */ /* 0x000fe200078e0208 */
[----:B------:R-:W-:Y:S01]  /*13520*/  SHF.R.S32.HI R8, RZ, 0x1f, R18 ;  /* 0x0000001fff087819 */ /* 0x000fe20000011412 */
[----:B------:R-:W-:Y:S01]  /*13530*/  IMAD R9, R0, c[0x0][0x4e8], R14 ;  /* 0x00013a0000097a24 */ /* 0x000fe200078e020e */
[----:B------:R-:W-:Y:S02]  /*13540*/  SHFL.IDX PT, R12, R7, 0x1, 0x1c1f ;  /* 0x003c1f00070c7f89 */ /* 0x000fe400000e0000 */
[----:B------:R-:W-:Y:S01]  /*13550*/  LEA.HI.X R0, R2, c[0x0][0x454], R3, 0x2, P1 ;  /* 0x0001150002007a11 */ /* 0x000fe200008f1403 */
[----:B------:R-:W-:Y:S01]  /*13560*/  IMAD R2, R8, c[0x0][0x3e0], RZ ;  /* 0x0000f80008027a24 */ /* 0x000fe200078e02ff */
[----:B------:R-:W-:Y:S01]  /*13570*/  SHFL.IDX PT, R14, R7, RZ, 0x1c1f ;  /* 0x001c1fff070e7589 */ /* 0x000fe200000e0000 */
[----:B------:R-:W-:-:S03]  /*13580*/  IMAD R8, R21, 0x80, R16 ;  /* 0x0000008015087824 */ /* 0x000fc600078e0210 */
[----:B------:R-:W1:Y:S02]  /*13590*/  SHFL.IDX PT, R15, R0, RZ, 0x1c1f ;  /* 0x001c1fff000f7589 */ /* 0x000e6400000e0000 */
        /* <DEDUP_REMOVED lines=10> */
[C---:B--2---:R-:W-:Y:S02]  /*13640*/  IADD3 R0, R8.reuse, 0x8, RZ ;  /* 0x0000000808007810 */ /* 0x044fe40007ffe0ff */
[----:B------:R-:W-:Y:S02]  /*13650*/  IADD3 R8, R8, 0x48, RZ ;  /* 0x0000004808087810 */ /* 0x000fe40007ffe0ff */
[-C--:B------:R-:W-:Y:S02]  /*13660*/  ISETP.GE.OR P2, PT, R0, R24.reuse, P0 ;  /* 0x000000180000720c */ /* 0x080fe40000746670 */
[----:B------:R-:W-:Y:S02]  /*13670*/  SHF.R.S32.HI R4, RZ, 0x1f, R9 ;  /* 0x0000001fff047819 */ /* 0x000fe40000011409 */
[-C--:B------:R-:W-:Y:S01]  /*13680*/  ISETP.GE.OR P1, PT, R5, R24.reuse, P0 ;  /* 0x000000180500720c */ /* 0x080fe20000726670 */
[----:B------:R-:W-:Y:S01]  /*13690*/  IMAD.U32 R5, R20, 0x20, R19 ;  /* 0x0000002014057824 */ /* 0x000fe200078e0013 */
[----:B------:R-:W-:Y:S01]  /*136a0*/  ISETP.GE.OR P0, PT, R8, R24, P0 ;  /* 0x000000180800720c */ /* 0x000fe20000706670 */
[----:B------:R-:W-:Y:S01]  /*136b0*/  IMAD R0, R4, c[0x0][0x3d8], RZ ;  /* 0x0000f60004007a24 */ /* 0x000fe200078e02ff */
[----:B------:R-:W-:-:S03]  /*136c0*/  IADD3 R3, R3, R7, RZ ;  /* 0x0000000703037210 */ /* 0x000fc60007ffe0ff */
[----:B------:R-:W-:Y:S02]  /*136d0*/  IMAD R4, R9, c[0x0][0x3dc], R0 ;  /* 0x0000f70009047a24 */ /* 0x000fe400078e0200 */
[----:B------:R-:W-:Y:S01]  /*136e0*/  IMAD.SHL.U32 R0, R5, 0x2, RZ ;  /* 0x0000000205007824 */ /* 0x000fe200078e00ff */
[----:B------:R-:W-:Y:S01]  /*136f0*/  @!P2 ST.E [R12.64], R51 ;  /* 0x000000330c00a985 */ /* 0x000fe2000c101908 */
[----:B------:R-:W-:-:S03]  /*13700*/  IMAD.WIDE.U32 R2, R9, c[0x0][0x3d8], R2 ;  /* 0x0000f60009027a25 */ /* 0x000fc600078e0002 */
[----:B---3--:R-:W-:Y:S02]  /*13710*/  @!P1 ST.E [R16.64], R53 ;  /* 0x0000003510009985 */ /* 0x008fe4000c101908 */
[----:B------:R-:W-:Y:S02]  /*13720*/  IADD3 R3, R3, R4, RZ ;  /* 0x0000000403037210 */ /* 0x000fe40007ffe0ff */
        /* <DEDUP_REMOVED lines=8> */
[----:B-1----:R-:W-:-:S03]  /*137b0*/  IMAD R11, R21, 0x80, R52 ;  /* 0x00000080150b7824 */ /* 0x002fc600078e0234 */
[----:B------:R1:W1:Y:S01]  /*137c0*/  LDS.128 R28, [R0+0x4880] ;  /* 0x00488000001c7984 */ /* 0x0002620000000c00 */
[----:B------:R-:W-:-:S03]  /*137d0*/  LEA.HI.X R10, R2, c[0x0][0x384], R3, 0x1, P0 ;  /* 0x0000e100020a7a11 */ /* 0x000fc600000f0c03 */
[----:B------:R1:W1:Y:S01]  /*137e0*/  LDS.128 R40, [R0+0x5080] ;  /* 0x0050800000287984 */ /* 0x0002620000000c00 */
[----:B------:R-:W-:-:S03]  /*137f0*/  ISETP.GE.AND P0, PT, R11, R24, PT ;  /* 0x000000180b00720c */ /* 0x000fc60003f06270 */
[----:B------:R1:W1:Y:S04]  /*13800*/  LDS.128 R64, [R0+0x5880] ;  /* 0x0058800000407984 */ /* 0x0002680000000c00 */
[----:B------:R1:W1:Y:S04]  /*13810*/  SHFL.IDX PT, R2, R25, RZ, 0x1c1f ;  /* 0x001c1fff19027589 */ /* 0x00026800000e0000 */
[----:B------:R1:W1:Y:S02]  /*13820*/  SHFL.IDX PT, R3, R10, RZ, 0x1c1f ;  /* 0x001c1fff0a037589 */ /* 0x00026400000e0000 */
        /* <DEDUP_REMOVED lines=21> */
.L_x_334:
[----:B---3--:R-:W-:Y:S05]  /*13980*/  BSYNC B0 ;  /* 0x0000000000007941 */ /* 0x008fea0003800000 */
.L_x_333:
        /* <DEDUP_REMOVED lines=23> */
.L_x_336:
[----:B------:R-:W-:Y:S05]  /*13b00*/  BSYNC B0 ;  /* 0x0000000000007941 */ /* 0x000fea0003800000 */
.L_x_335:
        /* <DEDUP_REMOVED lines=23> */
.L_x_338:
[----:B------:R-:W-:Y:S05]  /*13c80*/  BSYNC B0 ;  /* 0x0000000000007941 */ /* 0x000fea0003800000 */
.L_x_337:
        /* <DEDUP_REMOVED lines=24> */
.L_x_331:
        /* <DEDUP_REMOVED lines=19> */
.L_x_339:
[----:B-1----:R-:W1:Y:S01]  /*13f40*/  S2R R11, SR_TID.X ;  /* 0x00000000000b7919 */ /* 0x002e620000002100 */
[----:B------:R-:W-:Y:S01]  /*13f50*/  SHF.R.S32.HI R0, RZ, 0x1f, R8 ;  /* 0x0000001fff007819 */ /* 0x000fe20000011408 */
[----:B------:R-:W-:Y:S01]  /*13f60*/  BSSY B0, `(.L_x_340) ;  /* 0x0000028000007945 */ /* 0x000fe20003800000 */
[----:B------:R-:W-:-:S02]  /*13f70*/  SEL R10, R8, RZ, !P0 ;  /* 0x000000ff080a7207 */ /* 0x000fc40004000000 */
[----:B------:R-:W-:Y:S02]  /*13f80*/  SEL R12, R0, RZ, !P0 ;  /* 0x000000ff000c7207 */ /* 0x000fe40004000000 */
[----:B-1----:R-:W-:-:S13]  /*13f90*/  ISETP.GT.AND P1, PT, R11, 0x7f, PT ;  /* 0x0000007f0b00780c */ /* 0x002fda0003f24270 */
        /* <DEDUP_REMOVED lines=36> */
.L_x_341:
[----:B------:R-:W-:Y:S05]  /*141e0*/  BSYNC B0 ;  /* 0x0000000000007941 */ /* 0x000fea0003800000 */
.L_x_340:
        /* <DEDUP_REMOVED lines=66> */
.L_x_343:
[----:B------:R-:W-:Y:S05]  /*14610*/  BSYNC B0 ;  /* 0x0000000000007941 */ /* 0x000fea0003800000 */
.L_x_342:
        /* <DEDUP_REMOVED lines=21> */
.L_x_345:
[----:B------:R-:W-:Y:S05]  /*14770*/  BSYNC B0 ;  /* 0x0000000000007941 */ /* 0x000fea0003800000 */
.L_x_344:
        /* <DEDUP_REMOVED lines=21> */
.L_x_347:
[----:B------:R-:W-:Y:S05]  /*148d0*/  BSYNC B0 ;  /* 0x0000000000007941 */ /* 0x000fea0003800000 */
.L_x_346:
        /* <DEDUP_REMOVED lines=22> */
.L_x_348:
        /* <DEDUP_REMOVED lines=12> */
.L_x_758:


//--------------------- .text._ZN7cutlass13device_kernelIN5flash19enable_sm80_to_sm89INS1_16FlashAttnFwdSm80INS1_25CollectiveMainloopFwdSm80ILi4ELi1ELb0EN4cute5tupleIJNS5_1CILi128EEENS7_ILi48EEENS7_ILi96EEEEEELi96ENS_10bfloat16_tEfNS_4arch4Sm80ELb0ELb1ELb1ELb1ELb0ELb1ELb1ELb0EEENS1_21CollectiveEpilogueFwdINS6_IJS8_SA_S9_EEENS6_IJNS7_ILi1EEESI_SI_EEESC_SE_Li128ELb1ELb1ELb0ELb0EEENS1_19SingleTileSchedulerILb1ELb0ELb1ELi128EEEEEEEEEvNT_6ParamsE --------------------------
	.section	.text._ZN7cutlass13device_kernelIN5flash19enable_sm80_to_sm89INS1_16FlashAttnFwdSm80INS1_25CollectiveMainloopFwdSm80ILi4ELi1ELb0EN4cute5tupleIJNS5_1CILi128EEENS7_ILi48EEENS7_ILi96EEEEEELi96ENS_10bfloat16_tEfNS_4arch4Sm80ELb0ELb1ELb1ELb1ELb0ELb1ELb1ELb0EEENS1_21CollectiveEpilogueFwdINS6_IJS8_SA_S9_EEENS6_IJNS7_ILi1EEESI_SI_EEESC_SE_Li128ELb1ELb1ELb0ELb0EEENS1_19SingleTileSchedulerILb1ELb0ELb1ELi128EEEEEEEEEvNT_6ParamsE,"ax",@progbits
	.sectioninfo	@"SHI_REGISTERS=255"
	.align	128
.text._ZN7cutlass13device_kernelIN5flash19enable_sm80_to_sm89INS1_16FlashAttnFwdSm80INS1_25CollectiveMainloopFwdSm80ILi4ELi1ELb0EN4cute5tupleIJNS5_1CILi128EEENS7_ILi48EEENS7_ILi96EEEEEELi96ENS_10bfloat16_tEfNS_4arch4Sm80ELb0ELb1ELb1ELb1ELb0ELb1ELb1ELb0EEENS1_21CollectiveEpilogueFwdINS6_IJS8_SA_S9_EEENS6_IJNS7_ILi1EEESI_SI_EEESC_SE_Li128ELb1ELb1ELb0ELb0EEENS1_19SingleTileSchedulerILb1ELb0ELb1ELi128EEEEEEEEEvNT_6ParamsE:
        .type           _ZN7cutlass13device_kernelIN5flash19enable_sm80_to_sm89INS1_16FlashAttnFwdSm80INS1_25CollectiveMainloopFwdSm80ILi4ELi1ELb0EN4cute5tupleIJNS5_1CILi128EEENS7_ILi48EEENS7_ILi96EEEEEELi96ENS_10bfloat16_tEfNS_4arch4Sm80ELb0ELb1ELb1ELb1ELb0ELb1ELb1ELb0EEENS1_21CollectiveEpilogueFwdINS6_IJS8_SA_S9_EEENS6_IJNS7_ILi1EEESI_SI_EEESC_SE_Li128ELb1ELb1ELb0ELb0EEENS1_19SingleTileSchedulerILb1ELb0ELb1ELi128EEEEEEEEEvNT_6ParamsE,@function
        .size           _ZN7cutlass13device_kernelIN5flash19enable_sm80_to_sm89INS1_16FlashAttnFwdSm80INS1_25CollectiveMainloopFwdSm80ILi4ELi1ELb0EN4cute5tupleIJNS5_1CILi128EEENS7_ILi48EEENS7_ILi96EEEEEELi96ENS_10bfloat16_tEfNS_4arch4Sm80ELb0ELb1ELb1ELb1ELb0ELb1ELb1ELb0EEENS1_21CollectiveEpilogueFwdINS6_IJS8_SA_S9_EEENS6_IJNS7_ILi1EEESI_SI_EEESC_SE_Li128ELb1ELb1ELb0ELb0EEENS1_19SingleTileSchedulerILb1ELb0ELb1ELi128EEEEEEEEEvNT_6ParamsE,(.L_x_759 - _ZN7cutlass13device_kernelIN5flash19enable_sm80_to_sm89INS1_16FlashAttnFwdSm80INS1_25CollectiveMainloopFwdSm80ILi4ELi1ELb0EN4cute5tupleIJNS5_1CILi128EEENS7_ILi48EEENS7_ILi96EEEEEELi96ENS_10bfloat16_tEfNS_4arch4Sm80ELb0ELb1ELb1ELb1ELb0ELb1ELb1ELb0EEENS1_21CollectiveEpilogueFwdINS6_IJS8_SA_S9_EEENS6_IJNS7_ILi1EEESI_SI_EEESC_SE_Li128ELb1ELb1ELb0ELb0EEENS1_19SingleTileSchedulerILb1ELb0ELb1ELi128EEEEEEEEEvNT_6ParamsE)
        .other          _ZN7cutlass13device_kernelIN5flash19enable_sm80_to_sm89INS1_16FlashAttnFwdSm80INS1_25CollectiveMainloopFwdSm80ILi4ELi1ELb0EN4cute5tupleIJNS5_1CILi128EEENS7_ILi48EEENS7_ILi96EEEEEELi96ENS_10bfloat16_tEfNS_4arch4Sm80ELb0ELb1ELb1ELb1ELb0ELb1ELb1ELb0EEENS1_21CollectiveEpilogueFwdINS6_IJS8_SA_S9_EEENS6_IJNS7_ILi1EEESI_SI_EEESC_SE_Li128ELb1ELb1ELb0ELb0EEENS1_19SingleTileSchedulerILb1ELb0ELb1ELi128EEEEEEEEEvNT_6ParamsE,@"STO_CUDA_ENTRY STV_DEFAULT"
_ZN7cutlass13device_kernelIN5flash19enable_sm80_to_sm89INS1_16FlashAttnFwdSm80INS1_25CollectiveMainloopFwdSm80ILi4ELi1ELb0EN4cute5tupleIJNS5_1CILi128EEENS7_ILi48EEENS7_ILi96EEEEEELi96ENS_10bfloat16_tEfNS_4arch4Sm80ELb0ELb1ELb1ELb1ELb0ELb1ELb1ELb0EEENS1_21CollectiveEpilogueFwdINS6_IJS8_SA_S9_EEENS6_IJNS7_ILi1EEESI_SI_EEESC_SE_Li128ELb1ELb1ELb0ELb0EEENS1_19SingleTileSchedulerILb1ELb0ELb1ELi128EEEEEEEEEvNT_6ParamsE:
        /* <DEDUP_REMOVED lines=17> */
.L_x_350:
        /* <DEDUP_REMOVED lines=8> */
.L_x_352:
[----:B------:R-:W-:-:S04]  /*0190*/  MOV R0, c[0x0][0x54c] ;  /* 0x0001530000007a02 */ /* 0x000fc80000000f00 */
.L_x_351:
[----:B------:R-:W-:Y:S01]  /*01a0*/  USHF.L.U32 UR4, UR4, 0x7, URZ ;  /* 0x0000000704047899 */ /* 0x000fe2000800063f */
[----:B-----5:R-:W-:-:S05]  /*01b0*/  IMAD R0, R0, c[0x0][0x548], RZ ;  /* 0x0001520000007a24 */ /* 0x020fca00078e02ff */
[----:B------:R-:W-:-:S04]  /*01c0*/  MOV R12, UR4 ;  /* 0x00000004000c7c02 */ /* 0x000fc80008000f00 */
[----:B------:R-:W-:-:S04]  /*01d0*/  ISETP.GE.AND P0, PT, R12, R0, PT ;  /* 0x000000000c00720c */ /* 0x000fc80003f06270 */
[----:B------:R-:W-:-:S05]  /*01e0*/  SEL R0, R5, 0xffffffff, !P0 ;  /* 0xffffffff05007807 */ /* 0x000fca0004000000 */
[----:B------:R2:W-:Y:S01]  /*01f0*/  STL [R1+0x64], R0 ;  /* 0x0000640001007387 */ /* 0x0005e20000100800 */
[----:B------:R-:W-:Y:S05]  /*0200*/  BRA `(.L_x_353) ;  /* 0x0000014000007947 */ /* 0x000fea0003800000 */
.L_x_349:
[----:B------:R-:W-:-:S04]  /*0210*/  ISETP.NE.U32.AND P0, PT, RZ, c[0x0][0x568], PT ;  /* 0x00015a00ff007a0c */ /* 0x000fc80003f05070 */
[----:B------:R-:W-:-:S13]  /*0220*/  ISETP.NE.AND.EX P0, PT, RZ, c[0x0][0x56c], PT, P0 ;  /* 0x00015b00ff007a0c */ /* 0x000fda0003f05300 */
[----:B------:R-:W-:Y:S05]  /*0230*/  @!P0 BRA `(.L_x_354) ;  /* 0x0000002000008947 */ /* 0x000fea0003800000 */
[----:B------:R1:W5:Y:S01]  /*0240*/  LDG.E R0, [R2.64] ;  /* 0x0000000c02007981 */ /* 0x000362000c1e1900 */
[----:B------:R-:W-:Y:S05]  /*0250*/  BRA `(.L_x_355) ;  /* 0x0000009000007947 */ /* 0x000fea0003800000 */
.L_x_354:
        /* <DEDUP_REMOVED lines=8> */
.L_x_356:
[----:B------:R-:W-:-:S04]  /*02e0*/  MOV R0, c[0x0][0x54c] ;  /* 0x0001530000007a02 */ /* 0x000fc80000000f00 */
.L_x_355:
[----:B------:R-:W-:Y:S01]  /*02f0*/  USHF.L.U32 UR4, UR4, 0x7, URZ ;  /* 0x0000000704047899 */ /* 0x000fe2000800063f */
[----:B-----5:R-:W-:-:S05]  /*0300*/  IMAD R0, R0, c[0x0][0x548], RZ ;  /* 0x0001520000007a24 */ /* 0x020fca00078e02ff */
[----:B------:R-:W-:-:S04]  /*0310*/  MOV R12, UR4 ;  /* 0x00000004000c7c02 */ /* 0x000fc80008000f00 */
[----:B------:R-:W-:-:S04]  /*0320*/  ISETP.GE.AND P0, PT, R12, R0, PT ;  /* 0x000000000c00720c */ /* 0x000fc80003f06270 */
[----:B------:R-:W-:-:S05]  /*0330*/  SEL R0, R5, 0xffffffff, !P0 ;  /* 0xffffffff05007807 */ /* 0x000fca0004000000 */
[----:B------:R2:W-:Y:S04]  /*0340*/  STL [R1+0x64], R0 ;  /* 0x0000640001007387 */ /* 0x0005e80000100800 */
.L_x_353:
[----:B------:R-:W3:Y:S02]  /*0350*/  LDL R21, [R1+0x64] ;  /* 0x0000640001157983 */ /* 0x000ee40000100800 */
[----:B---3--:R-:W-:-:S13]  /*0360*/  ISETP.GE.AND P0, PT, R21, RZ, PT ;  /* 0x000000ff1500720c */ /* 0x008fda0003f06270 */
[----:B------:R-:W-:Y:S05]  /*0370*/  @!P0 EXIT ;  /* 0x000000000000894d */ /* 0x000fea0003800000 */
[----:B------:R-:W-:Y:S01]  /*0380*/  ISETP.NE.U32.AND P0, PT, RZ, c[0x0][0x370], PT ;  /* 0x0000dc00ff007a0c */ /* 0x000fe20003f05070 */
[----:B--2---:R-:W-:Y:S01]  /*0390*/  IMAD.MOV.U32 R0, RZ, RZ, c[0x0][0x168] ;  /* 0x00005a00ff007624 */ /* 0x004fe200078e00ff */
[----:B------:R-:W-:Y:S01]  /*03a0*/  ISETP.NE.U32.AND P1, PT, RZ, c[0x0][0x360], PT ;  /* 0x0000d800ff007a0c */ /* 0x000fe20003f25070 */
[----:B------:R-:W-:Y:S01]  /*03b0*/  IMAD.MOV.U32 R150, RZ, RZ, RZ ;  /* 0x000000ffff967224 */ /* 0x000fe200078e00ff */
[----:B------:R-:W-:Y:S01]  /*03c0*/  ISETP.NE.AND.EX P2, PT, RZ, c[0x0][0x374], PT, P0 ;  /* 0x0000dd00ff007a0c */ /* 0x000fe20003f45300 */
[----:B------:R-:W-:Y:S01]  /*03d0*/  CS2R R148, SRZ ;  /* 0x0000000000947805 */ /* 0x000fe2000001ff00 */
[----:B------:R-:W-:Y:S01]  /*03e0*/  ISETP.NE.AND.EX P0, PT, RZ, c[0x0][0x364], PT, P1 ;  /* 0x0000d900ff007a0c */ /* 0x000fe20003f05310 */
[----:B------:R-:W-:Y:S01]  /*03f0*/  IMAD.MOV.U32 R13, RZ, RZ, RZ ;  /* 0x000000ffff0d7224 */ /* 0x000fe200078e00ff */
[----:B------:R-:W-:Y:S01]  /*0400*/  ISETP.NE.U32.AND P1, PT, RZ, c[0x0][0x348], PT ;  /* 0x0000d200ff007a0c */ /* 0x000fe20003f25070 */
[----:B------:R-:W-:Y:S01]  /*0410*/  IMAD.WIDE R6, R21, R14, c[0x0][0x348] ;  /* 0x0000d20015067625 */ /* 0x000fe200078e020e */
[----:B------:R-:W-:-:S02]  /*0420*/  ISETP.NE.U32.AND P3, PT, RZ, c[0x0][0x350], PT ;  /* 0x0000d400ff007a0c */ /* 0x000fc40003f65070 */
[----:B------:R-:W-:Y:S01]  /*0430*/  ISETP.NE.U32.AND P4, PT, RZ, c[0x0][0x358], PT ;  /* 0x0000d600ff007a0c */ /* 0x000fe20003f85070 */
[CC--:B------:R-:W-:Y:S01]  /*0440*/  IMAD.WIDE R4, R21.reuse, R14.reuse, c[0x0][0x350] ;  /* 0x0000d40015047625 */ /* 0x0c0fe200078e020e */
[----:B------:R-:W-:Y:S02]  /*0450*/  ISETP.NE.AND.EX P1, PT, RZ, c[0x0][0x34c], PT, P1 ;  /* 0x0000d300ff007a0c */ /* 0x000fe40003f25310 */
[----:B------:R-:W-:Y:S01]  /*0460*/  ISETP.NE.AND.EX P5, PT, RZ, c[0x0][0x354], PT, P3 ;  /* 0x0000d500ff007a0c */ /* 0x000fe20003fa5330 */
[----:B------:R-:W-:Y:S01]  /*0470*/  @P2 IMAD.WIDE R10, R21, R14, c[0x0][0x370] ;  /* 0x0000dc00150a2625 */ /* 0x000fe200078e020e */
[----:B------:R-:W-:-:S03]  /*0480*/  ISETP.NE.AND.EX P4, PT, RZ, c[0x0][0x35c], PT, P4 ;  /* 0x0000d700ff007a0c */ /* 0x000fc60003f85340 */
[CC--:B-1----:R-:W-:Y:S01]  /*0490*/  IMAD.WIDE R2, R21.reuse, R14.reuse, c[0x0][0x358] ;  /* 0x0000d60015027625 */ /* 0x0c2fe200078e020e */
[----:B------:R1:W5:Y:S01]  /*04a0*/  @P2 LDG.E R150, [R10.64] ;  /* 0x0000000c0a962981 */ /* 0x000362000c1e1900 */
[----:B------:R-:W-:Y:S02]  /*04b0*/  P2R R17, PR, RZ, 0x20 ;  /* 0x00000020ff117803 */ /* 0x000fe40000000000 */
[----:B------:R-:W-:Y:S02]  /*04c0*/  @P0 IMAD.WIDE R8, R21, R14, c[0x0][0x360] ;  /* 0x0000d80015080625 */ /* 0x000fe400078e020e */
[----:B------:R1:W5:Y:S04]  /*04d0*/  @P1 LDG.E R149, [R6.64] ;  /* 0x0000000c06951981 */ /* 0x000368000c1e1900 */
[----:B------:R-:W2:Y:S04]  /*04e0*/  @P0 LDG.E R0, [R8.64] ;  /* 0x0000000c08000981 */ /* 0x000ea8000c1e1900 */
[----:B------:R1:W5:Y:S04]  /*04f0*/  @P5 LDG.E R148, [R4.64] ;  /* 0x0000000c04945981 */ /* 0x000368000c1e1900 */
[----:B------:R1:W5:Y:S04]  /*0500*/  @P4 LDG.E R13, [R2.64] ;  /* 0x0000000c020d4981 */ /* 0x000368000c1e1900 */
[----:B------:R-:W3:Y:S01]  /*0510*/  S2R R19, SR_CTAID.Y ;  /* 0x0000000000137919 */ /* 0x000ee20000002600 */
[----:B------:R-:W-:Y:S01]  /*0520*/  IMAD.MOV.U32 R16, RZ, RZ, c[0x0][0x1d0] ;  /* 0x00007400ff107624 */ /* 0x000fe200078e00ff */
[----:B---3--:R-:W-:-:S02]  /*0530*/  SHF.R.S32.HI R23, RZ, 0x1f, R19 ;  /* 0x0000001fff177819 */ /* 0x008fc40000011413 */
[----:B--2---:R2:W-:Y:S01]  /*0540*/  STL [R1+0x24], R0 ;  /* 0x0000240001007387 */ /* 0x0045e20000100800 */
[----:B------:R-:W-:Y:S02]  /*0550*/  IMAD.MOV.U32 R9, RZ, RZ, R0 ;  /* 0x000000ffff097224 */ /* 0x000fe400078e0000 */
[----:B--2---:R-:W-:Y:S01]  /*0560*/  IMAD.MOV.U32 R0, RZ, RZ, c[0x0][0x228] ;  /* 0x00008a00ff007624 */ /* 0x004fe200078e00ff */
[----:B------:R-:W-:Y:S05]  /*0570*/  @P0 BRA `(.L_x_357) ;  /* 0x0000005000000947 */ /* 0x000fea0003800000 */
[----:B-1----:R-:W-:Y:S05]  /*0580*/  @!P1 BRA `(.L_x_357) ;  /* 0x0000004000009947 */ /* 0x002fea0003800000 */
[----:B------:R1:W2:Y:S04]  /*0590*/  LDG.E R8, [R6.64] ;  /* 0x0000000c06087981 */ /* 0x0002a8000c1e1900 */
[----:B-1----:R-:W2:Y:S02]  /*05a0*/  LDG.E R6, [R6.64+0x4] ;  /* 0x0000040c06067981 */ /* 0x002ea4000c1e1900 */
[----:B--2---:R-:W-:-:S05]  /*05b0*/  IADD3 R9, -R8, R6, RZ ;  /* 0x0000000608097210 */ /* 0x004fca0007ffe1ff */
[----:B------:R1:W-:Y:S02]  /*05c0*/  STL [R1+0x24], R9 ;  /* 0x0000240901007387 */ /* 0x0003e40000100800 */
.L_x_357:
[----:B-1----:R-:W-:-:S04]  /*05d0*/  ISETP.NE.U32.AND P0, PT, RZ, c[0x0][0x368], PT ;  /* 0x0000da00ff007a0c */ /* 0x002fc80003f05070 */
[----:B------:R-:W-:-:S13]  /*05e0*/  ISETP.NE.AND.EX P0, PT, RZ, c[0x0][0x36c], PT, P0 ;  /* 0x0000db00ff007a0c */ /* 0x000fda0003f05300 */
[----:B------:R-:W-:Y:S05]  /*05f0*/  @!P0 BRA `(.L_x_358) ;  /* 0x0000003000008947 */ /* 0x000fea0003800000 */
[----:B------:R-:W-:-:S05]  /*0600*/  IMAD.WIDE R4, R21, R14, c[0x0][0x368] ;  /* 0x0000da0015047625 */ /* 0x000fca00078e020e */
[----:B------:R1:W5:Y:S01]  /*0610*/  LDG.E R16, [R4.64] ;  /* 0x0000000c04107981 */ /* 0x000362000c1e1900 */
[----:B------:R-:W-:Y:S05]  /*0620*/  BRA `(.L_x_359) ;  /* 0x0000004000007947 */ /* 0x000fea0003800000 */
.L_x_358:
[----:B------:R-:W-:Y:S05]  /*0630*/  @!P5 BRA `(.L_x_359) ;  /* 0x000000300000d947 */ /* 0x000fea0003800000 */
[----:B------:R1:W2:Y:S04]  /*0640*/  LDG.E R6, [R4.64] ;  /* 0x0000000c04067981 */ /* 0x0002a8000c1e1900 */
[----:B-1----:R-:W2:Y:S02]  /*0650*/  LDG.E R4, [R4.64+0x4] ;  /* 0x0000040c04047981 */ /* 0x002ea4000c1e1900 */
[----:B--2---:R-:W-:Y:S02]  /*0660*/  IADD3 R16, -R6, R4, RZ ;  /* 0x0000000406107210 */ /* 0x004fe40007ffe1ff */
.L_x_359:
[----:B------:R-:W2:Y:S04]  /*0670*/  LDL.LU R10, [R1+0x20] ;  /* 0x00002000010a7983 */ /* 0x000ea80000300800 */
[----:B-1----:R1:W3:Y:S04]  /*0680*/  @P4 LDG.E R5, [R2.64] ;  /* 0x0000000c02054981 */ /* 0x0022e8000c1e1900 */
[----:B------:R1:W3:Y:S01]  /*0690*/  @P4 LDG.E R4, [R2.64+0x4] ;  /* 0x0000040c02044981 */ /* 0x0002e2000c1e1900 */
[----:B------:R-:W-:Y:S01]  /*06a0*/  IMAD.MOV.U32 R6, RZ, RZ, c[0x0][0x2c4] ;  /* 0x0000b100ff067624 */ /* 0x000fe200078e00ff */
[----:B------:R-:W-:Y:S01]  /*06b0*/  ISETP.NE.U32.AND P0, PT, RZ, c[0x0][0x378], PT ;  /* 0x0000de00ff007a0c */ /* 0x000fe20003f05070 */
[----:B------:R-:W-:-:S02]  /*06c0*/  IMAD.MOV.U32 R7, RZ, RZ, c[0x0][0x32c] ;  /* 0x0000cb00ff077624 */ /* 0x000fc400078e00ff */
[----:B-----5:R-:W-:Y:S01]  /*06d0*/  IMAD.MOV.U32 R147, RZ, RZ, R16 ;  /* 0x000000ffff937224 */ /* 0x020fe200078e0010 */
[----:B------:R-:W-:Y:S02]  /*06e0*/  ISETP.NE.AND P2, PT, R6, 0x1, PT ;  /* 0x000000010600780c */ /* 0x000fe40003f45270 */
[----:B------:R-:W-:Y:S02]  /*06f0*/  ISETP.NE.AND.EX P0, PT, RZ, c[0x0][0x37c], PT, P0 ;  /* 0x0000df00ff007a0c */ /* 0x000fe40003f05300 */
[----:B------:R-:W-:Y:S01]  /*0700*/  ISETP.GE.AND P1, PT, R7, 0x1, PT ;  /* 0x000000010700780c */ /* 0x000fe20003f26270 */
[----:B------:R-:W-:Y:S02]  /*0710*/  IMAD.IADD R6, R16, 0x1, -R150 ;  /* 0x0000000110067824 */ /* 0x000fe400078e0a96 */
[----:B------:R-:W-:-:S08]  /*0720*/  IMAD.MOV.U32 R196, RZ, RZ, R12 ;  /* 0x000000ffffc47224 */ /* 0x000fd000078e000c */
[----:B-1----:R-:W-:-:S05]  /*0730*/  @P0 IMAD.WIDE R2, R21, R14, c[0x0][0x378] ;  /* 0x0000de0015020625 */ /* 0x002fca00078e020e */
[----:B------:R1:W5:Y:S02]  /*0740*/  @P0 LDG.E R147, [R2.64] ;  /* 0x0000000c02930981 */ /* 0x000364000c1e1900 */
[----:B-1----:R-:W-:-:S05]  /*0750*/  @P2 IADD3 R2, R196, 0x7f, RZ ;  /* 0x0000007fc4022810 */ /* 0x002fca0007ffe0ff */
[----:B------:R-:W-:Y:S01]  /*0760*/  @P2 IMAD.HI.U32 R3, R2, c[0x0][0x2c8], RZ ;  /* 0x0000b20002032a27 */ /* 0x000fe200078e00ff */
[----:B------:R-:W-:-:S04]  /*0770*/  IADD3 R2, R12, 0x7f, RZ ;  /* 0x0000007f0c027810 */ /* 0x000fc80007ffe0ff */
[----:B------:R-:W-:Y:S02]  /*0780*/  @P2 SHF.R.U32.HI R2, RZ, c[0x0][0x2cc], R3 ;  /* 0x0000b300ff022a19 */ /* 0x000fe40000011603 */
[----:B--2---:R-:W-:-:S04]  /*0790*/  LOP3.LUT R10, R10, 0xfffff7ff, RZ, 0xc0, !PT ;  /* 0xfffff7ff0a0a7812 */ /* 0x004fc800078ec0ff */
[----:B------:R-:W-:Y:S01]  /*07a0*/  @P2 LOP3.LUT R10, R10, 0x800, RZ, 0xfc, !PT ;  /* 0x000008000a0a2812 */ /* 0x000fe200078efcff */
[----:B---3--:R-:W-:-:S03]  /*07b0*/  @P4 IMAD.IADD R0, R4, 0x1, -R5 ;  /* 0x0000000104004824 */ /* 0x008fc600078e0a05 */
[----:B------:R-:W-:Y:S01]  /*07c0*/  LOP3.LUT R10, R10, 0xfffffbff, RZ, 0xc0, !PT ;  /* 0xfffffbff0a0a7812 */ /* 0x000fe200078ec0ff */
[----:B------:R-:W-:-:S03]  /*07d0*/  IMAD.IADD R8, R6, 0x1, R0 ;  /* 0x0000000106087824 */ /* 0x000fc600078e0200 */
[----:B------:R-:W-:Y:S02]  /*07e0*/  @P1 LOP3.LUT R10, R10, 0x400, RZ, 0xfc, !PT ;  /* 0x000004000a0a1812 */ /* 0x000fe400078efcff */
[----:B------:R1:W-:Y:S01]  /*07f0*/  STL [R1+0x1c], R8 ;  /* 0x00001c0801007387 */ /* 0x0003e20000100800 */
[----:B------:R-:W-:-:S03]  /*0800*/  IADD3 R151, R8, 0x1, -R9 ;  /* 0x0000000108977810 */ /* 0x000fc60007ffe809 */
[----:B------:R1:W-:Y:S02]  /*0810*/  STL [R1+0x20], R10 ;  /* 0x0000200a01007387 */ /* 0x0003e40000100800 */
        /* <DEDUP_REMOVED lines=12> */
.L_x_361:
[----:B------:R-:W-:-:S13]  /*08e0*/  ISETP.NE.AND P0, PT, R7, 0x1, PT ;  /* 0x000000010700780c */ /* 0x000fda0003f05270 */
[----:B------:R-:W-:-:S05]  /*08f0*/  @P0 IMAD.HI.U32 R2, R3, c[0x0][0x330], RZ ;  /* 0x0000cc0003020a27 */ /* 0x000fca00078e00ff */
[----:B------:R-:W-:-:S05]  /*0900*/  @P0 SHF.R.U32.HI R3, RZ, c[0x0][0x334], R2 ;  /* 0x0000cd00ff030a19 */ /* 0x000fca0000011602 */
.L_x_362:
[----:B------:R-:W-:-:S05]  /*0910*/  IMAD R3, R3, R7, c[0x0][0x32c] ;  /* 0x0000cb0003037624 */ /* 0x000fca00078e0207 */
[----:B------:R-:W-:Y:S02]  /*0920*/  IMNMX R5, R5, R3, PT ;  /* 0x0000000305057217 */ /* 0x000fe40003800200 */
.L_x_360:
[----:B------:R-:W-:Y:S01]  /*0930*/  IADD3 R3, R8, 0x2f, RZ ;  /* 0x0000002f08037810 */ /* 0x000fe20007ffe0ff */
[----:B------:R-:W-:-:S04]  /*0940*/  @P2 IMAD.HI.U32 R4, R196, c[0x0][0x2c8], RZ ;  /* 0x0000b200c4042a27 */ /* 0x000fc800078e00ff */
[----:B------:R-:W-:Y:S01]  /*0950*/  IMAD.MOV.U32 R2, RZ, RZ, R196 ;  /* 0x000000ffff027224 */ /* 0x000fe200078e00c4 */
[----:B------:R-:W-:Y:S01]  /*0960*/  @P2 SHF.R.U32.HI R2, RZ, c[0x0][0x2cc], R4 ;  /* 0x0000b300ff022a19 */ /* 0x000fe20000011604 */
[----:B------:R-:W-:-:S04]  /*0970*/  IMAD.HI R3, R3, 0x2aaaaaab, RZ ;  /* 0x2aaaaaab03037827 */ /* 0x000fc800078e02ff */
[----:B------:R-:W-:Y:S01]  /*0980*/  IMAD.IADD R240, R8, 0x1, -R9 ;  /* 0x0000000108f07824 */ /* 0x000fe200078e0a09 */
[----:B------:R-:W-:-:S03]  /*0990*/  SHF.R.U32.HI R4, RZ, 0x1f, R3 ;  /* 0x0000001fff047819 */ /* 0x000fc60000011603 */
[----:B------:R-:W-:Y:S01]  /*09a0*/  IMAD.IADD R2, R240, 0x1, R2 ;  /* 0x00000001f0027824 */ /* 0x000fe200078e0202 */
[----:B------:R-:W-:-:S04]  /*09b0*/  LEA.HI.SX32 R152, R3, R4, 0x1d ;  /* 0x0000000403987211 */ /* 0x000fc800078feaff */
[----:B------:R-:W-:Y:S01]  /*09c0*/  IADD3 R4, R2, -c[0x0][0x324], RZ ;  /* 0x8000c90002047a10 */ /* 0x000fe20007ffe0ff */
        /* <DEDUP_REMOVED lines=9> */
.L_x_364:
[----:B------:R-:W-:-:S13]  /*0a60*/  ISETP.NE.AND P0, PT, R7, 0x1, PT ;  /* 0x000000010700780c */ /* 0x000fda0003f05270 */
[----:B------:R-:W-:-:S05]  /*0a70*/  @P0 IMAD.HI.U32 R3, R2, c[0x0][0x330], RZ ;  /* 0x0000cc0002030a27 */ /* 0x000fca00078e00ff */
[----:B------:R-:W-:-:S05]  /*0a80*/  @P0 SHF.R.U32.HI R2, RZ, c[0x0][0x334], R3 ;  /* 0x0000cd00ff020a19 */ /* 0x000fca0000011603 */
.L_x_365:
[----:B------:R-:W-:-:S05]  /*0a90*/  IMAD R2, R2, c[0x0][0x32c], RZ ;  /* 0x0000cb0002027a24 */ /* 0x000fca00078e02ff */
[----:B------:R-:W-:-:S04]  /*0aa0*/  IMNMX R4, R4, R2, !PT ;  /* 0x0000000204047217 */ /* 0x000fc80007800200 */
.L_x_363:
[----:B------:R-:W-:Y:S01]  /*0ab0*/  IADD3 R3, R5, 0x2f, RZ ;  /* 0x0000002f05037810 */ /* 0x000fe20007ffe0ff */
[----:B------:R-:W-:-:S04]  /*0ac0*/  IMAD.HI R2, R4, 0x2aaaaaab, RZ ;  /* 0x2aaaaaab04027827 */ /* 0x000fc800078e02ff */
[----:B------:R-:W-:Y:S01]  /*0ad0*/  IMAD.HI R4, R3, 0x2aaaaaab, RZ ;  /* 0x2aaaaaab03047827 */ /* 0x000fe200078e02ff */
[----:B------:R-:W-:-:S04]  /*0ae0*/  SHF.R.U32.HI R3, RZ, 0x1f, R2 ;  /* 0x0000001fff037819 */ /* 0x000fc80000011602 */
[----:B------:R-:W-:Y:S02]  /*0af0*/  SHF.R.U32.HI R5, RZ, 0x1f, R4 ;  /* 0x0000001fff057819 */ /* 0x000fe40000011604 */
[----:B------:R-:W-:Y:S02]  /*0b00*/  LEA.HI.SX32 R2, R2, R3, 0x1d ;  /* 0x0000000302027211 */ /* 0x000fe400078feaff */
[----:B------:R-:W-:Y:S02]  /*0b10*/  LEA.HI.SX32 R4, R4, R5, 0x1d ;  /* 0x0000000504047211 */ /* 0x000fe400078feaff */
[----:B------:R-:W-:Y:S02]  /*0b20*/  IMNMX R3, RZ, R2, !PT ;  /* 0x00000002ff037217 */ /* 0x000fe40007800200 */
[----:B------:R-:W-:-:S03]  /*0b30*/  IMNMX R2, R4, R152, PT ;  /* 0x0000009804027217 */ /* 0x000fc60003800200 */
[--C-:B------:R-:W-:Y:S02]  /*0b40*/  IMAD R3, R3, 0x30, -R6.reuse ;  /* 0x0000003003037824 */ /* 0x100fe400078e0a06 */
[----:B------:R-:W-:-:S03]  /*0b50*/  IMAD R2, R2, 0x30, -R6 ;  /* 0x0000003002027824 */ /* 0x000fc600078e0a06 */
[----:B------:R-:W-:Y:S02]  /*0b60*/  IMNMX R3, RZ, R3, !PT ;  /* 0x00000003ff037217 */ /* 0x000fe40007800200 */
[----:B------:R-:W-:-:S03]  /*0b70*/  IMNMX R2, R2, R0, PT ;  /* 0x0000000002027217 */ /* 0x000fc60003800200 */
[----:B------:R-:W-:Y:S01]  /*0b80*/  IMAD.WIDE.U32 R4, R3, -0x55555555, RZ ;  /* 0xaaaaaaab03047825 */ /* 0x000fe200078e00ff */
[----:B------:R-:W-:-:S04]  /*0b90*/  ISETP.GT.AND P0, PT, R2, R3, PT ;  /* 0x000000030200720c */ /* 0x000fc80003f04270 */
[----:B------:R-:W-:-:S05]  /*0ba0*/  SHF.R.U32.HI R141, RZ, 0x5, R5 ;  /* 0x00000005ff8d7819 */ /* 0x000fca0000011605 */
[----:B------:R-:W-:-:S04]  /*0bb0*/  IMAD.MOV.U32 R5, RZ, RZ, R141 ;  /* 0x000000ffff057224 */ /* 0x000fc800078e008d */
[----:B------:R-:W-:-:S05]  /*0bc0*/  @P0 IADD3 R2, R2, 0x2f, RZ ;  /* 0x0000002f02020810 */ /* 0x000fca0007ffe0ff */
[----:B------:R-:W-:-:S05]  /*0bd0*/  @P0 IMAD.HI R2, R2, 0x2aaaaaab, RZ ;  /* 0x2aaaaaab02020827 */ /* 0x000fca00078e02ff */
[----:B------:R-:W-:-:S04]  /*0be0*/  @P0 SHF.R.U32.HI R3, RZ, 0x1f, R2 ;  /* 0x0000001fff030819 */ /* 0x000fc80000011602 */
[----:B------:R-:W-:-:S04]  /*0bf0*/  @P0 LEA.HI.SX32 R5, R2, R3, 0x1d ;  /* 0x0000000302050211 */ /* 0x000fc800078feaff */
[----:B------:R-:W-:-:S13]  /*0c00*/  ISETP.GT.AND P0, PT, R5, R141, PT ;  /* 0x0000008d0500720c */ /* 0x000fda0003f04270 */
[----:B------:R-:W-:Y:S05]  /*0c10*/  @!P0 BRA `(.L_x_366) ;  /* 0x000053d000008947 */ /* 0x000fea0003800000 */
[----:B------:R-:W-:Y:S02]  /*0c20*/  ISETP.NE.U32.AND P3, PT, RZ, c[0x0][0x340], PT ;  /* 0x0000d000ff007a0c */ /* 0x000fe40003f65070 */
[----:B------:R-:W-:Y:S01]  /*0c30*/  SHF.R.S32.HI R18, RZ, 0x1f, R20 ;  /* 0x0000001fff127819 */ /* 0x000fe20000011414 */
[----:B------:R-:W-:Y:S01]  /*0c40*/  UMOV UR6, 0x30 ;  /* 0x0000003000067882 */ /* 0x000fe20000000000 */
[----:B------:R-:W-:Y:S01]  /*0c50*/  ISETP.NE.AND.EX P3, PT, RZ, c[0x0][0x344], PT, P3 ;  /* 0x0000d100ff007a0c */ /* 0x000fe20003f65330 */
[----:B------:R-:W-:-:S12]  /*0c60*/  ULDC.64 UR4, c[0x0][0x238] ;  /* 0x00008e0000047ab9 */ /* 0x000fd80000000a00 */
[----:B------:R-:W-:-:S05]  /*0c70*/  @P3 IMAD.WIDE R2, R21, R14, c[0x0][0x340] ;  /* 0x0000d00015023625 */ /* 0x000fca00078e020e */
[----:B------:R2:W3:Y:S01]  /*0c80*/  @P3 LDG.E R15, [R2.64] ;  /* 0x0000000c020f3981 */ /* 0x0004e2000c1e1900 */
[-C--:B------:R-:W-:Y:S01]  /*0c90*/  LEA.HI R9, R18, R20.reuse, RZ, 0x2 ;  /* 0x0000001412097211 */ /* 0x080fe200078f10ff */
[----:B------:R-:W-:Y:S01]  /*0ca0*/  UIMAD.WIDE.U32 UR8, UR6, UR4, URZ ;  /* 0x00000004060872a5 */ /* 0x000fe2000f8e003f */
[----:B------:R-:W-:Y:S01]  /*0cb0*/  IADD3 R39, R5, -0x1, RZ ;  /* 0xffffffff05277810 */ /* 0x000fe20007ffe0ff */
[----:B------:R-:W-:Y:S01]  /*0cc0*/  UIMAD UR7, UR6, UR5, URZ ;  /* 0x00000005060772a4 */ /* 0x000fe2000f8e023f */
[----:B------:R-:W-:Y:S01]  /*0cd0*/  SHF.R.S32.HI R103, RZ, 0x2, R9 ;  /* 0x00000002ff677819 */ /* 0x000fe20000011409 */
[----:B------:R-:W-:Y:S01]  /*0ce0*/  USHF.L.U32 UR11, UR4, 0x5, URZ ;  /* 0x00000005040b7899 */ /* 0x000fe2000800063f */
[----:B------:R-:W-:Y:S01]  /*0cf0*/  SHF.R.S32.HI R14, RZ, 0x1f, R21 ;  /* 0x0000001fff0e7819 */ /* 0x000fe20000011415 */
[----:B------:R-:W-:Y:S01]  /*0d00*/  UIADD3 UR7, UR9, UR7, URZ ;  /* 0x0000000709077290 */ /* 0x000fe2000fffe03f */
[----:B------:R-:W-:Y:S01]  /*0d10*/  IADD3 R140, P0, R103, R13, RZ ;  /* 0x0000000d678c7210 */ /* 0x000fe20007f1e0ff */
[----:B------:R-:W-:Y:S01]  /*0d20*/  UMOV UR10, 0x5 ;  /* 0x00000005000a7882 */ /* 0x000fe20000000000 */
[----:B------:R-:W-:Y:S01]  /*0d30*/  SEL R44, R14, RZ, !P4 ;  /* 0x000000ff0e2c7207 */ /* 0x000fe20006000000 */
[----:B------:R-:W-:Y:S01]  /*0d40*/  USHF.L.U64.HI UR10, UR4, UR10, UR5 ;  /* 0x0000000a040a7299 */ /* 0x000fe20008010205 */
[----:B------:R-:W-:Y:S01]  /*0d50*/  SEL R98, R21, RZ, !P4 ;  /* 0x000000ff15627207 */ /* 0x000fe20006000000 */
[----:B------:R-:W-:Y:S01]  /*0d60*/  IMAD R5, R39, UR7, RZ ;  /* 0x0000000727057c24 */ /* 0x000fe2000f8e02ff */
[----:B------:R-:W-:Y:S01]  /*0d70*/  SHF.R.S32.HI R7, RZ, 0x1f, R39 ;  /* 0x0000001fff077819 */ /* 0x000fe20000011427 */
[----:B------:R-:W-:Y:S01]  /*0d80*/  IMAD R6, R44, c[0x0][0x248], RZ ;  /* 0x000092002c067a24 */ /* 0x000fe200078e02ff */
[-C--:B-1----:R-:W-:Y:S01]  /*0d90*/  LEA.HI R8, R18, R20.reuse, RZ, 0x5 ;  /* 0x0000001412087211 */ /* 0x082fe200078f28ff */
[----:B------:R-:W-:Y:S01]  /*0da0*/  IMAD.MOV.U32 R153, RZ, RZ, c[0x0][0x27c] ;  /* 0x00009f00ff997624 */ /* 0x000fe200078e00ff */
[----:B------:R-:W-:Y:S01]  /*0db0*/  LEA.HI R24, R20, R20, RZ, 0x1 ;  /* 0x0000001414187211 */ /* 0x000fe200078f08ff */
[----:B------:R-:W-:Y:S01]  /*0dc0*/  IMAD R6, R98, c[0x0][0x24c], R6 ;  /* 0x0000930062067a24 */ /* 0x000fe200078e0206 */
[----:B------:R-:W-:Y:S01]  /*0dd0*/  ULDC.64 UR4, c[0x0][0x1e0] ;  /* 0x0000780000047ab9 */ /* 0x000fe20000000a00 */
[----:B------:R-:W-:Y:S01]  /*0de0*/  IMAD R5, R7, UR8, R5 ;  /* 0x0000000807057c24 */ /* 0x000fe2000f8e0205 */
[C---:B------:R-:W-:Y:S01]  /*0df0*/  LEA.HI R7, R9.reuse, R103, RZ, 0x1 ;  /* 0x0000006709077211 */ /* 0x040fe200078f08ff */
[----:B------:R-:W-:Y:S01]  /*0e00*/  IMAD.SHL.U32 R8, R8, 0x8, RZ ;  /* 0x0000000808087824 */ /* 0x000fe200078e00ff */
[----:B--2---:R-:W-:Y:S01]  /*0e10*/  LOP3.LUT R3, R9, 0x1ffffffc, RZ, 0xc0, !PT ;  /* 0x1ffffffc09037812 */ /* 0x004fe200078ec0ff */
[----:B------:R-:W-:Y:S01]  /*0e20*/  UIMAD.WIDE.U32 UR16, UR6, UR4, URZ ;  /* 0x00000004061072a5 */ /* 0x000fe2000f8e003f */
[----:B------:R-:W-:Y:S01]  /*0e30*/  SHF.R.S32.HI R2, RZ, 0x1f, R13 ;  /* 0x0000001fff027819 */ /* 0x000fe2000001140d */
[----:B------:R-:W-:Y:S01]  /*0e40*/  UIMAD UR14, UR6, UR5, URZ ;  /* 0x00000005060e72a4 */ /* 0x000fe2000f8e023f */
[----:B------:R-:W-:Y:S01]  /*0e50*/  LOP3.LUT R8, R8, 0xffffff00, RZ, 0xc0, !PT ;  /* 0xffffff0008087812 */ /* 0x000fe200078ec0ff */
[----:B------:R-:W-:Y:S01]  /*0e60*/  IMAD.IADD R3, R20, 0x1, -R3 ;  /* 0x0000000114037824 */ /* 0x000fe200078e0a03 */
[----:B------:R-:W-:Y:S01]  /*0e70*/  LEA.HI.X.SX32 R146, R103, R2, 0x1, P0 ;  /* 0x0000000267927211 */ /* 0x000fe200000f0eff */
[----:B------:R-:W-:Y:S01]  /*0e80*/  ULDC.64 UR4, c[0x0][0x280] ;  /* 0x0000a00000047ab9 */ /* 0x000fe20000000a00 */
[----:B------:R-:W-:Y:S01]  /*0e90*/  SHF.R.S32.HI R92, RZ, 0x1, R24 ;  /* 0x00000001ff5c7819 */ /* 0x000fe20000011418 */
[----:B------:R-:W-:Y:S01]  /*0ea0*/  IMAD.SHL.U32 R12, R3, 0x8, RZ ;  /* 0x00000008030c7824 */ /* 0x000fe200078e00ff */
[----:B------:R-:W-:Y:S01]  /*0eb0*/  LOP3.LUT R24, R24, 0xfffffffe, RZ, 0xc0, !PT ;  /* 0xfffffffe18187812 */ /* 0x000fe200078ec0ff */
[----:B------:R-:W-:Y:S01]  /*0ec0*/  IMAD R2, R146, c[0x0][0x238], RZ ;  /* 0x00008e0092027a24 */ /* 0x000fe200078e02ff */
[----:B------:R-:W-:Y:S01]  /*0ed0*/  UIMAD.WIDE.U32 UR18, UR6, UR4, URZ ;  /* 0x00000004061272a5 */ /* 0x000fe2000f8e003f */
[----:B------:R-:W-:Y:S01]  /*0ee0*/  IMAD.WIDE.U32 R154, R92, c[0x0][0x1e0], RZ ;  /* 0x000078005c9a7a25 */ /* 0x000fe200078e00ff */
[----:B------:R-:W-:Y:S01]  /*0ef0*/  SHF.R.S32.HI R13, RZ, 0x1f, R12 ;  /* 0x0000001fff0d7819 */ /* 0x000fe2000001140c */
[----:B------:R-:W-:Y:S01]  /*0f00*/  UIMAD UR15, UR6, UR5, URZ ;  /* 0x00000005060f72a4 */ /* 0x000fe2000f8e023f */
[----:B------:R-:W-:Y:S01]  /*0f10*/  ISETP.GE.AND P6, PT, R12, c[0x0][0x1d4], PT ;  /* 0x000075000c007a0c */ /* 0x000fe20003fc6270 */
[C---:B------:R-:W-:Y:S01]  /*0f20*/  IMAD R4, R140.reuse, c[0x0][0x23c], R2 ;  /* 0x00008f008c047a24 */ /* 0x040fe200078e0202 */
[----:B------:R-:W-:Y:S01]  /*0f30*/  ULDC.64 UR4, c[0x0][0x290] ;  /* 0x0000a40000047ab9 */ /* 0x000fe20000000a00 */
[----:B------:R-:W-:Y:S01]  /*0f40*/  IMAD.WIDE.U32 R2, R140, c[0x0][0x238], R12 ;  /* 0x00008e008c027a25 */ /* 0x000fe200078e000c */
[----:B------:R-:W-:Y:S01]  /*0f50*/  UIMAD.WIDE.U32 UR20, UR6, UR4, URZ ;  /* 0x00000004061472a5 */ /* 0x000fe2000f8e003f */
[----:B------:R-:W-:Y:S01]  /*0f60*/  IADD3 R96, -R103, 0x30, RZ ;  /* 0x0000003067607810 */ /* 0x000fe20007ffe1ff */
[----:B------:R-:W-:Y:S01]  /*0f70*/  UIMAD UR5, UR6, UR5, URZ ;  /* 0x00000005060572a4 */ /* 0x000fe2000f8e023f */
[----:B------:R-:W-:Y:S01]  /*0f80*/  IMAD.IADD R3, R3, 0x1, R4 ;  /* 0x0000000103037824 */ /* 0x000fe200078e0204 */
[----:B------:R-:W-:Y:S01]  /*0f90*/  ULDC.U8 UR4, c[0x0][0x298] ;  /* 0x0000a60000047ab9 */ /* 0x000fe20000000000 */
[----:B------:R-:W-:Y:S01]  /*0fa0*/  IMAD R4, R23, c[0x0][0x240], RZ ;  /* 0x0000900017047a24 */ /* 0x000fe200078e02ff */
[----:B------:R-:W-:Y:S01]  /*0fb0*/  UIADD3 UR14, UR17, UR14, URZ ;  /* 0x0000000e110e7290 */ /* 0x000fe2000fffe03f */
[----:B------:R-:W-:Y:S01]  /*0fc0*/  IMAD.WIDE.U32 R2, R19, c[0x0][0x240], R2 ;  /* 0x0000900013027a25 */ /* 0x000fe200078e0002 */
[----:B------:R-:W-:-:S02]  /*0fd0*/  UIADD3 UR15, UR19, UR15, URZ ;  /* 0x0000000f130f7290 */ /* 0x000fc4000fffe03f */
[----:B------:R-:W-:Y:S01]  /*0fe0*/  UIADD3 UR5, UR21, UR5, URZ ;  /* 0x0000000515057290 */ /* 0x000fe2000fffe03f */
[----:B------:R-:W-:Y:S02]  /*0ff0*/  IMAD R4, R19, c[0x0][0x244], R4 ;  /* 0x0000910013047a24 */ /* 0x000fe400078e0204 */
[----:B------:R-:W-:Y:S02]  /*1000*/  IMAD.IADD R24, R20, 0x1, -R24 ;  /* 0x0000000114187824 */ /* 0x000fe400078e0a18 */
[----:B------:R-:W-:Y:S02]  /*1010*/  IMAD.IADD R3, R3, 0x1, R4 ;  /* 0x0000000103037824 */ /* 0x000fe400078e0204 */
[----:B------:R-:W-:Y:S02]  /*1020*/  IMAD R4, R39, -0x30, R0 ;  /* 0xffffffd027047824 */ /* 0x000fe400078e0200 */
[----:B------:R-:W-:Y:S01]  /*1030*/  IMAD.WIDE.U32 R116, R98, c[0x0][0x248], R2 ;  /* 0x0000920062747a25 */ /* 0x000fe200078e0002 */
[----:B------:R-:W-:-:S02]  /*1040*/  LEA.HI R2, R18, R20, RZ, 0x3 ;  /* 0x0000001412027211 */ /* 0x000fc400078f18ff */
[----:B------:R-:W-:Y:S01]  /*1050*/  IMNMX R4, R4, 0x30, PT ;  /* 0x0000003004047817 */ /* 0x000fe20003800200 */
[----:B------:R-:W-:Y:S02]  /*1060*/  IMAD.IADD R107, R117, 0x1, R6 ;  /* 0x00000001756b7824 */ /* 0x000fe400078e0206 */
[----:B------:R-:W-:Y:S02]  /*1070*/  IMAD.MOV.U32 R106, RZ, RZ, R116 ;  /* 0x000000ffff6a7224 */ /* 0x000fe400078e0074 */
[----:B------:R-:W-:Y:S02]  /*1080*/  IMAD.IADD R4, R4, 0x1, -R103 ;  /* 0x0000000104047824 */ /* 0x000fe400078e0a67 */
[C---:B------:R-:W-:Y:S02]  /*1090*/  IMAD.SHL.U32 R32, R24.reuse, 0x4, RZ ;  /* 0x0000000418207824 */ /* 0x040fe400078e00ff */
[----:B------:R-:W-:Y:S01]  /*10a0*/  IMAD.SHL.U32 R24, R24, 0x8, RZ ;  /* 0x0000000818187824 */ /* 0x000fe200078e00ff */
[----:B------:R-:W-:-:S02]  /*10b0*/  ISETP.GE.AND P1, PT, R4, 0x1, PT ;  /* 0x000000010400780c */ /* 0x000fc40003f26270 */
[----:B------:R-:W-:Y:S02]  /*10c0*/  ISETP.GT.AND P0, PT, R4, 0x20, PT ;  /* 0x000000200400780c */ /* 0x000fe40003f04270 */
[----:B------:R-:W-:Y:S01]  /*10d0*/  SHF.R.S32.HI R4, RZ, 0x3, R2 ;  /* 0x00000003ff047819 */ /* 0x000fe20000011402 */
[----:B------:R-:W-:Y:S01]  /*10e0*/  IMAD.WIDE.U32 R2, R39, UR8, R106 ;  /* 0x0000000827027c25 */ /* 0x000fe2000f8e006a */
[----:B------:R-:W-:Y:S02]  /*10f0*/  IADD3 R35, R32, 0x10, RZ ;  /* 0x0000001020237810 */ /* 0x000fe40007ffe0ff */
[----:B------:R-:W-:Y:S01]  /*1100*/  SHF.R.S32.HI R25, RZ, 0x1f, R24 ;  /* 0x0000001fff197819 */ /* 0x000fe20000011418 */
[----:B------:R-:W-:Y:S01]  /*1110*/  IMAD.SHL.U32 R4, R4, 0x40, RZ ;  /* 0x0000004004047824 */ /* 0x000fe200078e00ff */
[C---:B------:R-:W-:Y:S01]  /*1120*/  IADD3 R34, R32.reuse, 0x20, RZ ;  /* 0x0000002020227810 */ /* 0x040fe20007ffe0ff */
[----:B------:R-:W-:Y:S01]  /*1130*/  IMAD.IADD R3, R3, 0x1, R5 ;  /* 0x0000000103037824 */ /* 0x000fe200078e0205 */
[----:B------:R-:W-:Y:S01]  /*1140*/  LOP3.LUT R5, R7, 0x7fffffe, RZ, 0xc0, !PT ;  /* 0x07fffffe07057812 */ /* 0x000fe200078ec0ff */
[----:B------:R-:W-:Y:S01]  /*1150*/  IMAD.IADD R26, R32, 0x1, R35 ;  /* 0x00000001201a7824 */ /* 0x000fe200078e0223 */
[----:B------:R-:W-:Y:S01]  /*1160*/  LOP3.LUT R4, R4, 0xc0, RZ, 0xc0, !PT ;  /* 0x000000c004047812 */ /* 0x000fe200078ec0ff */
[----:B------:R-:W-:Y:S01]  /*1170*/  IMAD.IADD R27, R32, 0x1, R34 ;  /* 0x00000001201b7824 */ /* 0x000fe200078e0222 */
[----:B------:R-:W-:Y:S01]  /*1180*/  @P1 LEA R6, P2, R2, c[0x0][0x220], 0x1 ;  /* 0x0000880002061a11 */ /* 0x000fe200078408ff */
[----:B------:R-:W-:Y:S01]  /*1190*/  IMAD.IADD R10, R103, 0x1, -R5 ;  /* 0x00000001670a7824 */ /* 0x000fe200078e0a05 */
[----:B------:R-:W-:-:S02]  /*11a0*/  LOP3.LUT R11, R4, 0x18, R12, 0xf8, !PT ;  /* 0x00000018040b7812 */ /* 0x000fc400078ef80c */
[----:B------:R-:W-:Y:S01]  /*11b0*/  SHF.R.U32.HI R9, RZ, 0x3, R4 ;  /* 0x00000003ff097819 */ /* 0x000fe20000011604 */
[----:B------:R-:W-:Y:S01]  /*11c0*/  IMAD R10, R10, 0x20, R8 ;  /* 0x000000200a0a7824 */ /* 0x000fe200078e0208 */
[----:B------:R-:W-:Y:S02]  /*11d0*/  IADD3 R8, R12, 0x20, RZ ;  /* 0x000000200c087810 */ /* 0x000fe40007ffe0ff */
[----:B------:R-:W-:Y:S02]  /*11e0*/  LOP3.LUT R9, R11, R9, RZ, 0x3c, !PT ;  /* 0x000000090b097212 */ /* 0x000fe400078e3cff */
[----:B------:R-:W-:Y:S02]  /*11f0*/  ISETP.GE.AND P5, PT, R8, c[0x0][0x1d4], PT ;  /* 0x0000750008007a0c */ /* 0x000fe40003fa6270 */
[----:B------:R-:W-:Y:S01]  /*1200*/  @P1 LEA.HI.X R7, R2, c[0x0][0x224], R3, 0x1, P2 ;  /* 0x0000890002071a11 */ /* 0x000fe200010f0c03 */
[----:B------:R-:W-:Y:S01]  /*1210*/  IMAD.IADD R8, R10, 0x1, R9 ;  /* 0x000000010a087824 */ /* 0x000fe200078e0209 */
[----:B------:R-:W-:Y:S01]  /*1220*/  @P0 IADD3 R2, P2, R2, UR11, RZ ;  /* 0x0000000b02020c10 */ /* 0x000fe2000ff5e0ff */
[----:B------:R-:W-:Y:S01]  /*1230*/  IMAD.IADD R9, R148, 0x1, R16 ;  /* 0x0000000194097824 */ /* 0x000fe200078e0210 */
[----:B------:R-:W-:Y:S01]  /*1240*/  SHF.R.S32.HI R33, RZ, 0x1f, R32 ;  /* 0x0000001fff217819 */ /* 0x000fe20000011420 */
[----:B------:R-:W-:Y:S01]  /*1250*/  IMAD.SHL.U32 R84, R8, 0x2, RZ ;  /* 0x0000000208547824 */ /* 0x000fe200078e00ff */
[----:B------:R-:W-:Y:S01]  /*1260*/  IADD3 R8, R12, 0x40, RZ ;  /* 0x000000400c087810 */ /* 0x000fe20007ffe0ff */
[----:B------:R-:W-:Y:S01]  /*1270*/  IMAD R16, R23, c[0x0][0x210], RZ ;  /* 0x0000840017107a24 */ /* 0x000fe200078e02ff */
[----:B------:R-:W-:-:S02]  /*1280*/  SHF.R.S32.HI R11, RZ, 0x1f, R9 ;  /* 0x0000001fff0b7819 */ /* 0x000fc40000011409 */
[----:B------:R-:W-:Y:S01]  /*1290*/  ISETP.GE.AND P4, PT, R8, c[0x0][0x1d4], PT ;  /* 0x0000750008007a0c */ /* 0x000fe20003f86270 */
[----:B------:R-:W-:Y:S01]  /*12a0*/  @!PT LDS RZ, [RZ] ;  /* 0x00000000fffff984 */ /* 0x000fe20000000800 */
[----:B------:R-:W-:Y:S01]  /*12b0*/  @!PT LDS RZ, [RZ] ;  /* 0x00000000fffff984 */ /* 0x000fe20000000800 */
[----:B------:R-:W-:Y:S01]  /*12c0*/  @!PT LDS RZ, [RZ] ;  /* 0x00000000fffff984 */ /* 0x000fe20000000800 */
[----:B------:R1:W-:Y:S01]  /*12d0*/  @P1 LDGSTS.E.BYPASS.LTC128B.128 [R84+0x3c80], [R6.64], !P6 ;  /* 0x03c8000006541fae */ /* 0x0003e2000f101d4c */
[----:B------:R-:W-:Y:S01]  /*12e0*/  @P0 IADD3.X R5, R3, UR10, RZ, P2, !PT ;  /* 0x0000000a03050c10 */ /* 0x000fe200097fe4ff */
[----:B------:R-:W-:Y:S01]  /*12f0*/  IMAD R8, R11, c[0x0][0x1e0], RZ ;  /* 0x000078000b087a24 */ /* 0x000fe200078e02ff */
[----:B------:R-:W-:Y:S01]  /*1300*/  @P0 LEA R4, P2, R2, c[0x0][0x220], 0x1 ;  /* 0x0000880002040a11 */ /* 0x000fe200078408ff */
[----:B------:R1:W-:Y:S01]  /*1310*/  @P1 LDGSTS.E.BYPASS.LTC128B.128 [R84+0x4880], [R6.64+0x40], !P5 ;  /* 0x0488004006541fae */ /* 0x0003e2000e901d4c */
[----:B------:R-:W-:Y:S01]  /*1320*/  IMAD R16, R19, c[0x0][0x214], R16 ;  /* 0x0000850013107a24 */ /* 0x000fe200078e0210 */
[----:B------:R-:W-:Y:S01]  /*1330*/  IADD3 R95, R24, 0x30, RZ ;  /* 0x00000030185f7810 */ /* 0x000fe20007ffe0ff */
[----:B------:R-:W-:Y:S01]  /*1340*/  IMAD R8, R9, c[0x0][0x1e4], R8 ;  /* 0x0000790009087a24 */ /* 0x000fe200078e0208 */
[----:B------:R-:W-:Y:S02]  /*1350*/  @P0 LEA.HI.X R5, R2, c[0x0][0x224], R5, 0x1, P2 ;  /* 0x0000890002050a11 */ /* 0x000fe400010f0c05 */
[----:B------:R-:W-:-:S02]  /*1360*/  ISETP.NE.AND P2, PT, R17, RZ, PT ;  /* 0x000000ff1100720c */ /* 0x000fc40003f45270 */
[----:B------:R1:W-:Y:S01]  /*1370*/  @P1 LDGSTS.E.BYPASS.LTC128B.128 [R84+0x5480], [R6.64+0x80], !P4 ;  /* 0x0548008006541fae */ /* 0x0003e2000e101d4c */
[C---:B------:R-:W-:Y:S02]  /*1380*/  IADD3 R94, R24.reuse, 0x40, RZ ;  /* 0x00000040185e7810 */ /* 0x040fe40007ffe0ff */
[----:B------:R-:W-:Y:S01]  /*1390*/  IADD3 R93, R24, 0x50, RZ ;  /* 0x00000050185d7810 */ /* 0x000fe20007ffe0ff */
[----:B------:R2:W-:Y:S04]  /*13a0*/  @P0 LDGSTS.E.BYPASS.LTC128B.128 [R84+0x4480], [R4.64], !P6 ;  /* 0x0448000004540fae */ /* 0x0005e8000f101d4c */
[----:B------:R2:W-:Y:S04]  /*13b0*/  @P0 LDGSTS.E.BYPASS.LTC128B.128 [R84+0x5080], [R4.64+0x40], !P5 ;  /* 0x0508004004540fae */ /* 0x0005e8000e901d4c */
[----:B------:R2:W-:Y:S04]  /*13c0*/  @P0 LDGSTS.E.BYPASS.LTC128B.128 [R84+0x5c80], [R4.64+0x80], !P4 ;  /* 0x05c8008004540fae */ /* 0x0005e8000e101d4c */
[----:B------:R-:W0:Y:S01]  /*13d0*/  LDGDEPBAR ;  /* 0x00000000000079af */ /* 0x000e220000000000 */
[----:B-1----:R-:W-:-:S04]  /*13e0*/  IMAD.WIDE.U32 R6, R9, c[0x0][0x1e0], RZ ;  /* 0x0000780009067a25 */ /* 0x002fc800078e00ff */
[----:B------:R-:W-:Y:S02]  /*13f0*/  IMAD.IADD R7, R7, 0x1, R8 ;  /* 0x0000000107077824 */ /* 0x000fe400078e0208 */
[----:B------:R-:W-:Y:S02]  /*1400*/  IMAD R8, R23, c[0x0][0x1e8], RZ ;  /* 0x00007a0017087a24 */ /* 0x000fe400078e02ff */
[----:B------:R-:W-:-:S04]  /*1410*/  IMAD.WIDE.U32 R6, R19, c[0x0][0x1e8], R6 ;  /* 0x00007a0013067a25 */ /* 0x000fc800078e0006 */
[----:B------:R-:W-:Y:S01]  /*1420*/  IMAD R8, R19, c[0x0][0x1ec], R8 ;  /* 0x00007b0013087a24 */ /* 0x000fe200078e0208 */
[----:B--2---:R-:W-:-:S03]  /*1430*/  LEA.HI R4, R92, R92, RZ, 0x1 ;  /* 0x0000005c5c047211 */ /* 0x004fc600078f08ff */
[----:B------:R-:W-:Y:S01]  /*1440*/  IMAD.IADD R7, R7, 0x1, R8 ;  /* 0x0000000107077824 */ /* 0x000fe200078e0208 */
[----:B------:R-:W-:-:S05]  /*1450*/  LOP3.LUT R4, R4, 0x7fffffe, RZ, 0xc0, !PT ;  /* 0x07fffffe04047812 */ /* 0x000fca00078ec0ff */
[----:B------:R-:W-:Y:S02]  /*1460*/  IMAD.IADD R4, R92, 0x1, -R4 ;  /* 0x000000015c047824 */ /* 0x000fe400078e0a04 */
[--C-:B---3--:R-:W-:Y:S01]  /*1470*/  @P3 IMAD.MOV.U32 R2, RZ, RZ, R15.reuse ;  /* 0x000000ffff023224 */ /* 0x108fe200078e000f */
[----:B------:R-:W-:Y:S01]  /*1480*/  @P3 SHF.R.S32.HI R3, RZ, 0x1f, R15 ;  /* 0x0000001fff033819 */ /* 0x000fe2000001140f */
[----:B------:R-:W-:Y:S01]  /*1490*/  @!P3 IMAD.MOV.U32 R2, RZ, RZ, R21 ;  /* 0x000000ffff02b224 */ /* 0x000fe200078e0015 */
[----:B------:R-:W-:Y:S01]  /*14a0*/  SHF.R.S32.HI R15, RZ, 0x1f, R92 ;  /* 0x0000001fff0f7819 */ /* 0x000fe2000001145c */
[----:B------:R-:W-:Y:S02]  /*14b0*/  @!P3 IMAD.MOV.U32 R3, RZ, RZ, R14 ;  /* 0x000000ffff03b224 */ /* 0x000fe400078e000e */
[----:B------:R-:W-:Y:S01]  /*14c0*/  IMAD.SHL.U32 R14, R153, 0x2, RZ ;  /* 0x00000002990e7824 */ /* 0x000fe200078e00ff */
[----:B------:R-:W-:Y:S02]  /*14d0*/  SEL R42, R2, RZ, !P2 ;  /* 0x000000ff022a7207 */ /* 0x000fe40005000000 */
[----:B------:R-:W-:-:S02]  /*14e0*/  LEA.HI R2, R18, R20, RZ, 0x4 ;  /* 0x0000001412027211 */ /* 0x000fc400078f20ff */
[----:B------:R-:W-:Y:S01]  /*14f0*/  SEL R45, R3, RZ, !P2 ;  /* 0x000000ff032d7207 */ /* 0x000fe20005000000 */
[----:B------:R-:W-:Y:S01]  /*1500*/  IMAD R3, R15, c[0x0][0x1e0], RZ ;  /* 0x000078000f037a24 */ /* 0x000fe200078e02ff */
[----:B------:R-:W-:Y:S01]  /*1510*/  IADD3 R20, -R14, c[0x0][0x1d4], RZ ;  /* 0x000075000e147a10 */ /* 0x000fe20007ffe1ff */
[----:B------:R-:W-:Y:S02]  /*1520*/  IMAD.SHL.U32 R10, R2, 0x10, RZ ;  /* 0x00000010020a7824 */ /* 0x000fe400078e00ff */
[----:B------:R-:W-:Y:S02]  /*1530*/  IMAD R2, R45, c[0x0][0x1f0], RZ ;  /* 0x00007c002d027a24 */ /* 0x000fe400078e02ff */
[----:B------:R-:W-:Y:S02]  /*1540*/  IMAD R3, R92, c[0x0][0x1e4], R3 ;  /* 0x000079005c037a24 */ /* 0x000fe400078e0203 */
[----:B------:R-:W-:-:S04]  /*1550*/  IMAD.WIDE.U32 R88, R42, c[0x0][0x1f0], R6 ;  /* 0x00007c002a587a25 */ /* 0x000fc800078e0006 */
[----:B------:R-:W-:Y:S01]  /*1560*/  IMAD R2, R42, c[0x0][0x1f4], R2 ;  /* 0x00007d002a027a24 */ /* 0x000fe200078e0202 */
[----:B------:R-:W-:Y:S01]  /*1570*/  BAR.SYNC.DEFER_BLOCKING 0x0 ;  /* 0x0000000000007b1d */ /* 0x000fe20000010000 */
[----:B------:R-:W-:Y:S01]  /*1580*/  IMAD.IADD R139, R155, 0x1, R3 ;  /* 0x000000019b8b7824 */ /* 0x000fe200078e0203 */
[----:B------:R-:W-:Y:S01]  /*1590*/  IADD3 R145, P1, P0, R88, R154, R24 ;  /* 0x0000009a58917210 */ /* 0x000fe2000783e018 */
[----:B------:R-:W-:Y:S01]  /*15a0*/  IMAD.IADD R90, R89, 0x1, R2 ;  /* 0x00000001595a7824 */ /* 0x000fe200078e0202 */
[----:B------:R-:W-:Y:S01]  /*15b0*/  LOP3.LUT R2, R10, 0xffffff00, RZ, 0xc0, !PT ;  /* 0xffffff000a027812 */ /* 0x000fe200078ec0ff */
[----:B------:R-:W-:-:S03]  /*15c0*/  IMAD.WIDE.U32 R6, R92, c[0x0][0x280], R32 ;  /* 0x0000a0005c067a25 */ /* 0x000fc600078e0020 */
[----:B------:R-:W-:Y:S01]  /*15d0*/  IADD3.X R144, R90, R139, R25, P1, P0 ;  /* 0x0000008b5a907210 */ /* 0x000fe20000fe0419 */
[----:B------:R-:W-:Y:S01]  /*15e0*/  IMAD.MOV.U32 R40, RZ, RZ, R6 ;  /* 0x000000ffff287224 */ /* 0x000fe200078e0006 */
[----:B------:R-:W-:Y:S01]  /*15f0*/  ISETP.GE.AND P0, PT, R24, c[0x0][0x27c], PT ;  /* 0x00009f0018007a0c */ /* 0x000fe20003f06270 */
[----:B------:R-:W-:Y:S01]  /*1600*/  IMAD R4, R4, 0x20, R2 ;  /* 0x0000002004047824 */ /* 0x000fe200078e0202 */
[----:B------:R-:W-:Y:S01]  /*1610*/  ISETP.GE.AND P1, PT, R26, c[0x0][0x27c], PT ;  /* 0x00009f001a007a0c */ /* 0x000fe20003f26270 */
[----:B------:R-:W-:Y:S01]  /*1620*/  IMAD.WIDE.U32 R2, R92, c[0x0][0x290], R32 ;  /* 0x0000a4005c027a25 */ /* 0x000fe200078e0020 */
[----:B------:R-:W-:Y:S02]  /*1630*/  SEL R5, RZ, c[0x0][0x27c], !P0 ;  /* 0x00009f00ff057a07 */ /* 0x000fe40004000000 */
[-C--:B------:R-:W-:Y:S01]  /*1640*/  SEL R8, R14, R20.reuse, !P0 ;  /* 0x000000140e087207 */ /* 0x080fe20004000000 */
[----:B------:R-:W-:Y:S01]  /*1650*/  IMAD.MOV.U32 R30, RZ, RZ, R2 ;  /* 0x000000ffff1e7224 */ /* 0x000fe200078e0002 */
[----:B------:R-:W-:Y:S01]  /*1660*/  ISETP.GE.AND P0, PT, R27, c[0x0][0x27c], PT ;  /* 0x00009f001b007a0c */ /* 0x000fe20003f06270 */
[----:B------:R-:W-:Y:S01]  /*1670*/  IMAD.IADD R5, R24, 0x1, R5 ;  /* 0x0000000118057824 */ /* 0x000fe200078e0205 */
[----:B------:R-:W-:-:S02]  /*1680*/  SEL R17, R14, R20, !P1 ;  /* 0x000000140e117207 */ /* 0x000fc40004800000 */
[----:B------:R-:W-:Y:S01]  /*1690*/  SEL R20, R14, R20, !P0 ;  /* 0x000000140e147207 */ /* 0x000fe20004000000 */
[----:B------:R-:W-:Y:S01]  /*16a0*/  IMAD R14, R15, c[0x0][0x280], RZ ;  /* 0x0000a0000f0e7a24 */ /* 0x000fe200078e02ff */
[----:B------:R-:W-:Y:S02]  /*16b0*/  SEL R43, RZ, c[0x0][0x27c], !P0 ;  /* 0x00009f00ff2b7a07 */ /* 0x000fe40004000000 */
[----:B------:R-:W-:Y:S01]  /*16c0*/  IADD3 R143, P0, R9, R92, RZ ;  /* 0x0000005c098f7210 */ /* 0x000fe20007f1e0ff */
[----:B------:R-:W-:Y:S01]  /*16d0*/  IMAD R14, R92, c[0x0][0x284], R14 ;  /* 0x0000a1005c0e7a24 */ /* 0x000fe200078e020e */
[----:B------:R-:W-:Y:S02]  /*16e0*/  SHF.R.S32.HI R9, RZ, 0x1f, R5 ;  /* 0x0000001fff097819 */ /* 0x000fe40000011405 */
[----:B------:R-:W-:Y:S01]  /*16f0*/  SHF.R.S32.HI R10, RZ, 0x1f, R8 ;  /* 0x0000001fff0a7819 */ /* 0x000fe20000011408 */
[----:B------:R-:W-:Y:S01]  /*1700*/  IMAD.X R142, R11, 0x1, R15, P0 ;  /* 0x000000010b8e7824 */ /* 0x000fe200000e060f */
[-C--:B------:R-:W-:Y:S01]  /*1710*/  LEA.HI R21, R9, R5.reuse, RZ, 0x3 ;  /* 0x0000000509157211 */ /* 0x080fe200078f18ff */
[----:B------:R-:W-:Y:S01]  /*1720*/  IMAD R15, R15, c[0x0][0x290], RZ ;  /* 0x0000a4000f0f7a24 */ /* 0x000fe200078e02ff */
[----:B------:R-:W-:Y:S01]  /*1730*/  LEA.HI R37, R9, R5, RZ, 0x5 ;  /* 0x0000000509257211 */ /* 0x000fe200078f28ff */
[----:B------:R-:W-:Y:S01]  /*1740*/  IMAD.IADD R41, R7, 0x1, R14 ;  /* 0x0000000107297824 */ /* 0x000fe200078e020e */
[----:B------:R-:W-:Y:S01]  /*1750*/  LEA.HI R36, R10, R8, RZ, 0x4 ;  /* 0x000000080a247211 */ /* 0x000fe200078f20ff */
[----:B------:R-:W-:Y:S01]  /*1760*/  IMAD R5, R23, c[0x0][0x260], RZ ;  /* 0x0000980017057a24 */ /* 0x000fe200078e02ff */
[----:B------:R-:W-:Y:S01]  /*1770*/  SEL R38, RZ, c[0x0][0x27c], !P1 ;  /* 0x00009f00ff267a07 */ /* 0x000fe20004800000 */
[----:B------:R-:W-:Y:S01]  /*1780*/  IMAD.WIDE.U32 R6, R19, c[0x0][0x210], R24 ;  /* 0x0000840013067a25 */ /* 0x000fe200078e0018 */
[----:B------:R-:W-:-:S02]  /*1790*/  LOP3.LUT R120, R21, 0xfffffff8, RZ, 0xc0, !PT ;  /* 0xfffffff815787812 */ /* 0x000fc400078ec0ff */
[----:B------:R-:W-:Y:S01]  /*17a0*/  ISETP.GE.AND P1, PT, R153, 0x1, PT ;  /* 0x000000019900780c */ /* 0x000fe20003f26270 */
[----:B------:R-:W-:Y:S01]  /*17b0*/  IMAD R15, R92, c[0x0][0x294], R15 ;  /* 0x0000a5005c0f7a24 */ /* 0x000fe200078e020f */
[----:B------:R-:W-:Y:S01]  /*17c0*/  SHF.R.S32.HI R134, RZ, 0x1f, R120 ;  /* 0x0000001fff867819 */ /* 0x000fe20000011478 */
[C---:B------:R-:W-:Y:S02]  /*17d0*/  IMAD R5, R19.reuse, c[0x0][0x264], R5 ;  /* 0x0000990013057a24 */ /* 0x040fe400078e0205 */
[----:B------:R-:W-:-:S04]  /*17e0*/  IMAD.WIDE.U32 R8, R19, c[0x0][0x260], R12 ;  /* 0x0000980013087a25 */ /* 0x000fc800078e000c */
[----:B------:R-:W-:Y:S01]  /*17f0*/  IMAD.IADD R19, R7, 0x1, R16 ;  /* 0x0000000107137824 */ /* 0x000fe200078e0210 */
[----:B------:R-:W-:Y:S01]  /*1800*/  SHF.R.S32.HI R7, RZ, 0x1f, R103 ;  /* 0x0000001fff077819 */ /* 0x000fe20000011467 */
[----:B------:R-:W-:Y:S02]  /*1810*/  IMAD.IADD R31, R3, 0x1, R15 ;  /* 0x00000001031f7824 */ /* 0x000fe400078e020f */
[----:B------:R-:W-:Y:S01]  /*1820*/  IMAD.WIDE.U32 R2, R92, c[0x0][0x290], R24 ;  /* 0x0000a4005c027a25 */ /* 0x000fe200078e0018 */
[----:B------:R-:W-:-:S03]  /*1830*/  LEA.HI R7, R7, R103, RZ, 0x2 ;  /* 0x0000006707077211 */ /* 0x000fc600078f10ff */
[----:B------:R-:W-:Y:S01]  /*1840*/  IMAD.IADD R23, R15, 0x1, R3 ;  /* 0x000000010f177824 */ /* 0x000fe200078e0203 */
[----:B------:R-:W-:Y:S01]  /*1850*/  LOP3.LUT R7, R7, 0xfffffffc, RZ, 0xc0, !PT ;  /* 0xfffffffc07077812 */ /* 0x000fe200078ec0ff */
[----:B------:R-:W-:Y:S01]  /*1860*/  IMAD.IADD R3, R9, 0x1, R5 ;  /* 0x0000000109037824 */ /* 0x000fe200078e0205 */
[----:B------:R-:W-:Y:S01]  /*1870*/  SHF.R.S32.HI R5, RZ, 0x1f, R17 ;  /* 0x0000001fff057819 */ /* 0x000fe20000011411 */
[----:B------:R-:W-:Y:S02]  /*1880*/  IMAD.MOV.U32 R18, RZ, RZ, R6 ;  /* 0x000000ffff127224 */ /* 0x000fe400078e0006 */
[----:B------:R-:W-:Y:S01]  /*1890*/  IMAD.MOV.U32 R22, RZ, RZ, R2 ;  /* 0x000000ffff167224 */ /* 0x000fe200078e0002 */
[----:B------:R-:W-:Y:S01]  /*18a0*/  LEA.HI R17, R5, R17, RZ, 0x4 ;  /* 0x0000001105117211 */ /* 0x000fe200078f20ff */
[----:B------:R-:W-:Y:S02]  /*18b0*/  IMAD R6, R44, c[0x0][0x268], RZ ;  /* 0x00009a002c067a24 */ /* 0x000fe400078e02ff */
[----:B------:R-:W-:Y:S01]  /*18c0*/  IMAD.MOV.U32 R2, RZ, RZ, R8 ;  /* 0x000000ffff027224 */ /* 0x000fe200078e0008 */
[----:B------:R-:W-:Y:S01]  /*18d0*/  SHF.R.S32.HI R8, RZ, 0x1f, R20 ;  /* 0x0000001fff087819 */ /* 0x000fe20000011414 */
[----:B------:R-:W-:Y:S01]  /*18e0*/  IMAD.IADD R5, R38, 0x1, R26 ;  /* 0x0000000126057824 */ /* 0x000fe200078e021a */
[----:B------:R-:W-:Y:S01]  /*18f0*/  IADD3 R38, R32, 0x8, RZ ;  /* 0x0000000820267810 */ /* 0x000fe20007ffe0ff */
[----:B------:R-:W-:Y:S01]  /*1900*/  IMAD.IADD R7, R103, 0x1, -R7 ;  /* 0x0000000167077824 */ /* 0x000fe200078e0a07 */
[----:B------:R-:W-:Y:S01]  /*1910*/  LEA.HI R20, R8, R20, RZ, 0x4 ;  /* 0x0000001408147211 */ /* 0x000fe200078f20ff */
[C---:B------:R-:W-:Y:S01]  /*1920*/  IMAD R102, R98.reuse, c[0x0][0x26c], R6 ;  /* 0x00009b0062667a24 */ /* 0x040fe200078e0206 */
[----:B------:R-:W-:Y:S01]  /*1930*/  SHF.R.S32.HI R6, RZ, 0x1f, R5 ;  /* 0x0000001fff067819 */ /* 0x000fe20000011405 */
[----:B------:R-:W-:Y:S01]  /*1940*/  IMAD.WIDE.U32 R98, R98, c[0x0][0x268], R2 ;  /* 0x00009a0062627a25 */ /* 0x000fe200078e0002 */
[----:B------:R-:W-:-:S02]  /*1950*/  LOP3.LUT P0, RZ, R7, 0x2, RZ, 0xc0, !PT ;  /* 0x0000000207ff7812 */ /* 0x000fc4000780c0ff */
[CC--:B------:R-:W-:Y:S01]  /*1960*/  LEA.HI R8, R6.reuse, R5.reuse, RZ, 0x5 ;  /* 0x0000000506087211 */ /* 0x0c0fe200078f28ff */
[----:B------:R-:W-:Y:S01]  /*1970*/  IMAD.SHL.U32 R2, R7, 0x40, RZ ;  /* 0x0000004007027824 */ /* 0x000fe200078e00ff */
[----:B------:R-:W-:Y:S01]  /*1980*/  LEA.HI R15, R6, R5, RZ, 0x3 ;  /* 0x00000005060f7211 */ /* 0x000fe200078f18ff */
[----:B------:R-:W-:Y:S01]  /*1990*/  IMAD.WIDE.U32 R10, R92, c[0x0][0x280], R24 ;  /* 0x0000a0005c0a7a25 */ /* 0x000fe200078e0018 */
[----:B------:R-:W-:Y:S02]  /*19a0*/  SHF.R.S32.HI R8, RZ, 0x5, R8 ;  /* 0x00000005ff087819 */ /* 0x000fe40000011408 */
[----:B------:R-:W-:Y:S01]  /*19b0*/  LOP3.LUT R2, R2, 0xc0, RZ, 0xc0, !PT ;  /* 0x000000c002027812 */ /* 0x000fe200078ec0ff */
[----:B------:R-:W-:Y:S01]  /*19c0*/  IMAD.IADD R29, R14, 0x1, R11 ;  /* 0x000000010e1d7824 */ /* 0x000fe200078e020b */
[----:B------:R-:W-:Y:S01]  /*19d0*/  SHF.R.S32.HI R11, RZ, 0x5, R37 ;  /* 0x00000005ff0b7819 */ /* 0x000fe20000011425 */
[----:B------:R-:W-:Y:S01]  /*19e0*/  IMAD.MOV.U32 R28, RZ, RZ, R10 ;  /* 0x000000ffff1c7224 */ /* 0x000fe200078e000a */
[----:B------:R-:W-:Y:S01]  /*19f0*/  SHF.R.U32.HI R3, RZ, 0x3, R2 ;  /* 0x00000003ff037819 */ /* 0x000fe20000011602 */
[----:B------:R-:W-:Y:S01]  /*1a00*/  IMAD.IADD R6, R43, 0x1, R27 ;  /* 0x000000012b067824 */ /* 0x000fe200078e021b */
[C---:B------:R-:W-:Y:S01]  /*1a10*/  LOP3.LUT R9, R2.reuse, 0x18, R21, 0xf8, !PT ;  /* 0x0000001802097812 */ /* 0x040fe200078ef815 */
[----:B------:R-:W-:Y:S01]  /*1a20*/  IMAD R12, R11, 0x600, R4 ;  /* 0x000006000b0c7824 */ /* 0x000fe200078e0204 */
[----:B------:R-:W-:Y:S01]  /*1a30*/  LOP3.LUT R10, R2, 0x18, R15, 0xf8, !PT ;  /* 0x00000018020a7812 */ /* 0x000fe200078ef80f */
[----:B------:R-:W-:Y:S01]  /*1a40*/  IMAD.WIDE.U32 R114, R42, c[0x0][0x218], R18 ;  /* 0x000086002a727a25 */ /* 0x000fe200078e0012 */
[----:B------:R-:W-:-:S02]  /*1a50*/  SHF.R.S32.HI R5, RZ, 0x4, R36 ;  /* 0x00000004ff057819 */ /* 0x000fc40000011424 */
[-C--:B------:R-:W-:Y:S01]  /*1a60*/  LOP3.LUT R11, R9, R3.reuse, RZ, 0x3c, !PT ;  /* 0x00000003090b7212 */ /* 0x080fe200078e3cff */
[----:B------:R-:W-:Y:S01]  /*1a70*/  IMAD R9, R8, 0x600, R4 ;  /* 0x0000060008097824 */ /* 0x000fe200078e0204 */
[----:B------:R-:W-:Y:S01]  /*1a80*/  LOP3.LUT R8, R10, R3, RZ, 0x3c, !PT ;  /* 0x000000030a087212 */ /* 0x000fe200078e3cff */
[----:B-----5:R-:W-:Y:S01]  /*1a90*/  IMAD.WIDE.U32 R112, R147, c[0x0][0x280], R40 ;  /* 0x0000a00093707a25 */ /* 0x020fe200078e0028 */
[----:B------:R-:W-:Y:S02]  /*1aa0*/  SHF.R.S32.HI R7, RZ, 0x1f, R6 ;  /* 0x0000001fff077819 */ /* 0x000fe40000011406 */
[----:B------:R-:W-:Y:S01]  /*1ab0*/  LEA.HI.SX32 R5, R21, R5, 0x1d ;  /* 0x0000000515057211 */ /* 0x000fe200078feaff */
[----:B------:R-:W-:Y:S01]  /*1ac0*/  IMAD.IADD R130, R9, 0x1, R8 ;  /* 0x0000000109827824 */ /* 0x000fe200078e0208 */
[CC--:B------:R-:W-:Y:S01]  /*1ad0*/  LEA.HI R14, R7.reuse, R6.reuse, RZ, 0x3 ;  /* 0x00000006070e7211 */ /* 0x0c0fe200078f18ff */
[----:B------:R-:W-:Y:S01]  /*1ae0*/  IMAD.IADD R131, R12, 0x1, R11 ;  /* 0x000000010c837824 */ /* 0x000fe200078e020b */
[----:B------:R-:W-:Y:S01]  /*1af0*/  LEA.HI R13, R7, R6, RZ, 0x5 ;  /* 0x00000006070d7211 */ /* 0x000fe200078f28ff */
[----:B------:R-:W-:Y:S01]  /*1b00*/  IMAD.SHL.U32 R100, R5, 0x8, RZ ;  /* 0x0000000805647824 */ /* 0x000fe200078e00ff */
[----:B------:R-:W-:Y:S01]  /*1b10*/  SHF.R.S32.HI R8, RZ, 0x1f, R5 ;  /* 0x0000001fff087819 */ /* 0x000fe20000011405 */
[----:B------:R-:W-:Y:S01]  /*1b20*/  IMAD.WIDE.U32 R110, R147, c[0x0][0x280], R28 ;  /* 0x0000a000936e7a25 */ /* 0x000fe200078e001c */
[----:B------:R-:W-:-:S02]  /*1b30*/  SHF.R.S32.HI R6, RZ, 0x4, R17 ;  /* 0x00000004ff067819 */ /* 0x000fc40000011411 */
[----:B------:R-:W-:Y:S01]  /*1b40*/  SHF.R.S32.HI R9, RZ, 0x4, R20 ;  /* 0x00000004ff097819 */ /* 0x000fe20000011414 */
[C---:B------:R-:W-:Y:S01]  /*1b50*/  IMAD.WIDE.U32 R108, R147.reuse, c[0x0][0x290], R30 ;  /* 0x0000a400936c7a25 */ /* 0x040fe200078e001e */
[----:B------:R-:W-:Y:S02]  /*1b60*/  LOP3.LUT R7, R2, 0x8, R24, 0xf8, !PT ;  /* 0x0000000802077812 */ /* 0x000fe400078ef818 */
[----:B------:R-:W-:Y:S01]  /*1b70*/  LEA.HI R10, R8, R5, RZ, 0x2 ;  /* 0x00000005080a7211 */ /* 0x000fe200078f10ff */
[----:B------:R-:W-:Y:S01]  /*1b80*/  IMAD.WIDE.U32 R104, R147, c[0x0][0x290], R22 ;  /* 0x0000a40093687a25 */ /* 0x000fe200078e0016 */
[----:B------:R-:W-:Y:S02]  /*1b90*/  LEA.HI.SX32 R6, R15, R6, 0x1d ;  /* 0x000000060f067211 */ /* 0x000fe400078feaff */
[----:B------:R-:W-:Y:S01]  /*1ba0*/  SHF.R.S32.HI R11, RZ, 0x5, R13 ;  /* 0x00000005ff0b7819 */ /* 0x000fe2000001140d */
[----:B------:R-:W-:Y:S01]  /*1bb0*/  IMAD.IADD R102, R99, 0x1, R102 ;  /* 0x0000000163667824 */ /* 0x000fe200078e0266 */
[----:B------:R-:W-:Y:S01]  /*1bc0*/  LEA.HI.SX32 R5, R14, R9, 0x1d ;  /* 0x000000090e057211 */ /* 0x000fe200078feaff */
[----:B------:R-:W-:Y:S01]  /*1bd0*/  IMAD.SHL.U32 R97, R6, 0x8, RZ ;  /* 0x0000000806617824 */ /* 0x000fe200078e00ff */
[-C--:B------:R-:W-:Y:S01]  /*1be0*/  LOP3.LUT R85, R7, R3.reuse, RZ, 0x3c, !PT ;  /* 0x0000000307557212 */ /* 0x080fe200078e3cff */
[----:B------:R-:W-:Y:S01]  /*1bf0*/  IMAD R13, R11, 0x600, R4 ;  /* 0x000006000b0d7824 */ /* 0x000fe200078e0204 */
[----:B------:R-:W-:Y:S01]  /*1c00*/  LOP3.LUT R8, R2, 0x18, R14, 0xf8, !PT ;  /* 0x0000001802087812 */ /* 0x000fe200078ef80e */
[----:B------:R-:W-:Y:S01]  /*1c10*/  IMAD.SHL.U32 R101, R5, 0x8, RZ ;  /* 0x0000000805657824 */ /* 0x000fe200078e00ff */
[----:B------:R-:W-:Y:S01]  /*1c20*/  SHF.R.S32.HI R7, RZ, 0x1f, R6 ;  /* 0x0000001fff077819 */ /* 0x000fe20000011406 */
[----:B------:R-:W-:Y:S01]  /*1c30*/  IMAD.IADD R85, R4, 0x1, R85 ;  /* 0x0000000104557824 */ /* 0x000fe200078e0255 */
[----:B------:R-:W-:Y:S01]  /*1c40*/  SHF.R.S32.HI R9, RZ, 0x1f, R5 ;  /* 0x0000001fff097819 */ /* 0x000fe20000011405 */
[----:B------:R-:W-:Y:S01]  /*1c50*/  IMAD.SHL.U32 R131, R131, 0x2, RZ ;  /* 0x0000000283837824 */ /* 0x000fe200078e00ff */
[----:B------:R-:W-:Y:S01]  /*1c60*/  LOP3.LUT R11, R8, R3, RZ, 0x3c, !PT ;  /* 0x00000003080b7212 */ /* 0x000fe200078e3cff */
[----:B------:R-:W-:Y:S01]  /*1c70*/  IMAD.SHL.U32 R130, R130, 0x2, RZ ;  /* 0x0000000282827824 */ /* 0x000fe200078e00ff */
[----:B------:R-:W-:-:S02]  /*1c80*/  LEA.HI R8, R7, R6, RZ, 0x2 ;  /* 0x0000000607087211 */ /* 0x000fc400078f10ff */
[----:B------:R-:W-:Y:S01]  /*1c90*/  LEA.HI R7, R9, R5, RZ, 0x2 ;  /* 0x0000000509077211 */ /* 0x000fe200078f10ff */
[----:B------:R-:W-:Y:S01]  /*1ca0*/  IMAD.IADD R11, R13, 0x1, R11 ;  /* 0x000000010d0b7824 */ /* 0x000fe200078e020b */
[----:B------:R-:W-:Y:S02]  /*1cb0*/  SHF.R.S32.HI R10, RZ, 0x2, R10 ;  /* 0x00000002ff0a7819 */ /* 0x000fe4000001140a */
[----:B------:R-:W-:Y:S01]  /*1cc0*/  SHF.R.S32.HI R8, RZ, 0x2, R8 ;  /* 0x00000002ff087819 */ /* 0x000fe20000011408 */
[----:B------:R-:W-:Y:S01]  /*1cd0*/  IMAD.SHL.U32 R124, R11, 0x2, RZ ;  /* 0x000000020b7c7824 */ /* 0x000fe200078e00ff */
[----:B------:R-:W-:Y:S01]  /*1ce0*/  SHF.R.S32.HI R7, RZ, 0x2, R7 ;  /* 0x00000002ff077819 */ /* 0x000fe20000011407 */
[----:B------:R-:W-:Y:S01]  /*1cf0*/  IMAD R10, R10, 0x600, R4 ;  /* 0x000006000a0a7824 */ /* 0x000fe200078e0204 */
[----:B------:R-:W-:Y:S01]  /*1d00*/  LOP3.LUT R12, R2, 0x18, R100, 0xf8, !PT ;  /* 0x00000018020c7812 */ /* 0x000fe200078ef864 */
[--C-:B------:R-:W-:Y:S01]  /*1d10*/  IMAD R8, R8, 0x600, R4.reuse ;  /* 0x0000060008087824 */ /* 0x100fe200078e0204 */
[----:B------:R-:W-:Y:S01]  /*1d20*/  LEA R85, R85, 0x1880, 0x1 ;  /* 0x0000188055557811 */ /* 0x000fe200078e08ff */
[----:B------:R-:W-:Y:S01]  /*1d30*/  IMAD R7, R7, 0x600, R4 ;  /* 0x0000060007077824 */ /* 0x000fe200078e0204 */
[----:B------:R-:W-:-:S02]  /*1d40*/  LOP3.LUT R4, R2, 0x18, R97, 0xf8, !PT ;  /* 0x0000001802047812 */ /* 0x000fc400078ef861 */
[----:B------:R-:W-:Y:S02]  /*1d50*/  LOP3.LUT R2, R2, 0x18, R101, 0xf8, !PT ;  /* 0x0000001802027812 */ /* 0x000fe400078ef865 */
[-C--:B------:R-:W-:Y:S02]  /*1d60*/  LOP3.LUT R9, R12, R3.reuse, RZ, 0x3c, !PT ;  /* 0x000000030c097212 */ /* 0x080fe400078e3cff */
[-C--:B------:R-:W-:Y:S02]  /*1d70*/  LOP3.LUT R4, R4, R3.reuse, RZ, 0x3c, !PT ;  /* 0x0000000304047212 */ /* 0x080fe400078e3cff */
[----:B------:R-:W-:Y:S01]  /*1d80*/  LOP3.LUT R3, R2, R3, RZ, 0x3c, !PT ;  /* 0x0000000302037212 */ /* 0x000fe200078e3cff */
[----:B------:R-:W-:Y:S01]  /*1d90*/  IMAD.IADD R9, R10, 0x1, R9 ;  /* 0x000000010a097824 */ /* 0x000fe200078e0209 */
[----:B------:R-:W-:Y:S01]  /*1da0*/  SHF.R.S32.HI R2, RZ, 0x1f, R147 ;  /* 0x0000001fff027819 */ /* 0x000fe20000011493 */
[----:B------:R-:W-:Y:S01]  /*1db0*/  IMAD.IADD R8, R8, 0x1, R4 ;  /* 0x0000000108087824 */ /* 0x000fe200078e0204 */
[----:B------:R-:W-:Y:S01]  /*1dc0*/  IADD3 R86, R85, 0x20, RZ ;  /* 0x0000002055567810 */ /* 0x000fe20007ffe0ff */
[----:B------:R-:W-:Y:S01]  /*1dd0*/  IMAD.IADD R7, R7, 0x1, R3 ;  /* 0x0000000107077824 */ /* 0x000fe200078e0203 */
[----:B------:R-:W-:Y:S01]  /*1de0*/  @P0 IADD3 R86, R85, -0x20, RZ ;  /* 0xffffffe055560810 */ /* 0x000fe20007ffe0ff */
[----:B------:R-:W-:Y:S01]  /*1df0*/  IMAD R3, R45, c[0x0][0x218], RZ ;  /* 0x000086002d037a24 */ /* 0x000fe200078e02ff */
[----:B------:R-:W-:Y:S01]  /*1e00*/  ISETP.NE.AND P0, PT, RZ, UR4, PT ;  /* 0x00000004ff007c0c */ /* 0x000fe2000bf05270 */
[----:B------:R-:W-:Y:S01]  /*1e10*/  IMAD.SHL.U32 R123, R9, 0x2, RZ ;  /* 0x00000002097b7824 */ /* 0x000fe200078e00ff */
[----:B------:R-:W-:Y:S01]  /*1e20*/  LOP3.LUT R119, R15, 0xfffffff8, RZ, 0xc0, !PT ;  /* 0xfffffff80f777812 */ /* 0x000fe200078ec0ff */
[----:B------:R-:W-:Y:S01]  /*1e30*/  IMAD R4, R42, c[0x0][0x21c], R3 ;  /* 0x000087002a047a24 */ /* 0x000fe200078e0203 */
[----:B------:R-:W-:Y:S01]  /*1e40*/  LOP3.LUT R118, R14, 0xfffffff8, RZ, 0xc0, !PT ;  /* 0xfffffff80e767812 */ /* 0x000fe200078ec0ff */
[C---:B------:R-:W-:Y:S01]  /*1e50*/  IMAD R3, R2.reuse, c[0x0][0x280], RZ ;  /* 0x0000a00002037a24 */ /* 0x040fe200078e02ff */
[----:B------:R-:W-:Y:S01]  /*1e60*/  P2R R138, PR, RZ, 0x1 ;  /* 0x00000001ff8a7803 */ /* 0x000fe20000000000 */
[----:B------:R-:W-:Y:S01]  /*1e70*/  IMAD R2, R2, c[0x0][0x290], RZ ;  /* 0x0000a40002027a24 */ /* 0x000fe200078e02ff */
[C---:B------:R-:W-:Y:S01]  /*1e80*/  IADD3 R37, R32.reuse, 0x18, RZ ;  /* 0x0000001820257810 */ /* 0x040fe20007ffe0ff */
[C---:B------:R-:W-:Y:S01]  /*1e90*/  IMAD R3, R147.reuse, c[0x0][0x284], R3 ;  /* 0x0000a10093037a24 */ /* 0x040fe200078e0203 */
[----:B------:R-:W-:Y:S01]  /*1ea0*/  IADD3 R36, R32, 0x28, RZ ;  /* 0x0000002820247810 */ /* 0x000fe20007ffe0ff */
[----:B------:R-:W-:Y:S01]  /*1eb0*/  IMAD R2, R147, c[0x0][0x294], R2 ;  /* 0x0000a50093027a24 */ /* 0x000fe200078e0202 */
[----:B------:R-:W-:Y:S01]  /*1ec0*/  SHF.R.S32.HI R127, RZ, 0x1f, R100 ;  /* 0x0000001fff7f7819 */ /* 0x000fe20000011464 */
[----:B------:R-:W-:Y:S01]  /*1ed0*/  IMAD.IADD R137, R113, 0x1, R3 ;  /* 0x0000000171897824 */ /* 0x000fe200078e0203 */
[----:B------:R-:W-:Y:S01]  /*1ee0*/  SHF.R.S32.HI R129, RZ, 0x1f, R119 ;  /* 0x0000001fff817819 */ /* 0x000fe20000011477 */
[----:B------:R-:W-:Y:S01]  /*1ef0*/  IMAD.IADD R135, R3, 0x1, R111 ;  /* 0x0000000103877824 */ /* 0x000fe200078e026f */
[----:B------:R-:W-:Y:S01]  /*1f00*/  SHF.R.S32.HI R128, RZ, 0x1f, R118 ;  /* 0x0000001fff807819 */ /* 0x000fe20000011476 */
[----:B------:R-:W-:Y:S01]  /*1f10*/  IMAD.IADD R136, R109, 0x1, R2 ;  /* 0x000000016d887824 */ /* 0x000fe200078e0202 */
[----:B------:R-:W-:Y:S01]  /*1f20*/  SHF.R.S32.HI R126, RZ, 0x1f, R97 ;  /* 0x0000001fff7e7819 */ /* 0x000fe20000011461 */
[----:B------:R-:W-:Y:S01]  /*1f30*/  IMAD.IADD R133, R2, 0x1, R105 ;  /* 0x0000000102857824 */ /* 0x000fe200078e0269 */
[----:B------:R-:W-:Y:S01]  /*1f40*/  SHF.R.S32.HI R125, RZ, 0x1f, R101 ;  /* 0x0000001fff7d7819 */ /* 0x000fe20000011465 */
[----:B------:R-:W-:-:S02]  /*1f50*/  IMAD.IADD R132, R115, 0x1, R4 ;  /* 0x0000000173847824 */ /* 0x000fc400078e0204 */
[----:B------:R-:W-:Y:S02]  /*1f60*/  IMAD.SHL.U32 R122, R8, 0x2, RZ ;  /* 0x00000002087a7824 */ /* 0x000fe400078e00ff */
[----:B------:R-:W-:Y:S02]  /*1f70*/  IMAD.SHL.U32 R121, R7, 0x2, RZ ;  /* 0x0000000207797824 */ /* 0x000fe400078e00ff */
.L_x_392:
[C---:B-1----:R-:W-:Y:S01]  /*1f80*/  IMAD R2, R39.reuse, UR14, RZ ;  /* 0x0000000e27027c24 */ /* 0x042fe2000f8e02ff */
[----:B------:R-:W-:Y:S01]  /*1f90*/  SHF.R.S32.HI R91, RZ, 0x1f, R39 ;  /* 0x0000001fff5b7819 */ /* 0x000fe20000011427 */
[----:B------:R-:W-:Y:S01]  /*1fa0*/  IMAD.WIDE.U32 R10, R39, UR16, RZ ;  /* 0x00000010270a7c25 */ /* 0x000fe2000f8e00ff */
[----:B------:R-:W-:Y:S04]  /*1fb0*/  DEPBAR.LE SB0, 0x0 ;  /* 0x000080000000791a */ /* 0x000fe80000000000 */
[----:B------:R-:W-:Y:S01]  /*1fc0*/  BAR.SYNC.DEFER_BLOCKING 0x0 ;  /* 0x0000000000007b1d */ /* 0x000fe20000010000 */
[----:B------:R-:W-:Y:S01]  /*1fd0*/  ISETP.GE.AND P1, PT, R153, 0x1, PT ;  /* 0x000000019900780c */ /* 0x000fe20003f26270 */
[----:B------:R-:W-:Y:S04]  /*1fe0*/  IMAD R2, R91, UR16, R2 ;  /* 0x000000105b027c24 */ /* 0x000fe8000f8e0202 */
[----:B------:R-:W-:Y:S01]  /*1ff0*/  IMAD.IADD R12, R11, 0x1, R2 ;  /* 0x000000010b0c7824 */ /* 0x000fe200078e0202 */
[----:B------:R-:W-:Y:S05]  /*2000*/  IADD3 R2, P0, R145, R10, RZ ;  /* 0x0000000a91027210 */ /* 0x000fea0007f1e0ff */
[----:B------:R-:W-:Y:S01]  /*2010*/  IMAD.X R3, R12, 0x1, R144, P0 ;  /* 0x000000010c037824 */ /* 0x000fe200000e0690 */
[C---:B------:R-:W-:Y:S04]  /*2020*/  LEA R60, P0, R2.reuse, c[0x0][0x1c8], 0x1 ;  /* 0x00007200023c7a11 */ /* 0x040fe800078008ff */
[----:B------:R-:W-:Y:S01]  /*2030*/  LEA.HI.X R61, R2, c[0x0][0x1cc], R3, 0x1, P0 ;  /* 0x00007300023d7a11 */ /* 0x000fe200000f0c03 */
[----:B------:R-:W-:Y:S01]  /*2040*/  BSSY B1, `(.L_x_367) ;  /* 0x000038c000017945 */ /* 0x000fe20003800000 */
[----:B------:R-:W-:-:S05]  /*2050*/  @!P1 BRA `(.L_x_368) ;  /* 0x000036d000009947 */ /* 0x000fca0003800000 */
[C---:B------:R-:W-:Y:S01]  /*2060*/  IMAD R4, R39.reuse, UR15, RZ ;  /* 0x0000000f27047c24 */ /* 0x040fe2000f8e02ff */
[----:B------:R-:W-:Y:S01]  /*2070*/  ISETP.NE.AND P1, PT, R138, RZ, PT ;  /* 0x000000ff8a00720c */ /* 0x000fe20003f25270 */
[C---:B------:R-:W-:Y:S02]  /*2080*/  IMAD R3, R39.reuse, UR5, RZ ;  /* 0x0000000527037c24 */ /* 0x040fe4000f8e02ff */
[C---:B------:R-:W-:Y:S02]  /*2090*/  IMAD R2, R39.reuse, -0x30, R0 ;  /* 0xffffffd027027824 */ /* 0x040fe400078e0200 */
[C---:B------:R-:W-:Y:S03]  /*20a0*/  IMAD.WIDE.U32 R8, R39.reuse, UR18, RZ ;  /* 0x0000001227087c25 */ /* 0x040fe6000f8e00ff */
[----:B------:R-:W-:Y:S01]  /*20b0*/  IMNMX R87, R2, 0x30, PT ;  /* 0x0000003002577817 */ /* 0x000fe20003800200 */
[----:B------:R-:W-:Y:S04]  /*20c0*/  IMAD.WIDE.U32 R28, R39, UR20, RZ ;  /* 0x00000014271c7c25 */ /* 0x000fe8000f8e00ff */
[C---:B------:R-:W-:Y:S02]  /*20d0*/  IMAD R4, R91.reuse, UR18, R4 ;  /* 0x000000125b047c24 */ /* 0x040fe4000f8e0204 */
[----:B------:R-:W-:Y:S03]  /*20e0*/  IMAD R3, R91, UR20, R3 ;  /* 0x000000145b037c24 */ /* 0x000fe6000f8e0203 */
        /* <DEDUP_REMOVED lines=38> */
[----:B------:R-:W-:Y:S11]  /*2350*/  CS2R R2, SRZ ;  /* 0x0000000000027805 */ /* 0x000ff6000001ff00 */
[----:B------:R-:W-:Y:S01]  /*2360*/  @!UPT UIADD3 URZ, URZ, URZ, URZ ;  /* 0x0000003f3f3ff290 */ /* 0x000fe2000fffe03f */
[----:B------:R1:W5:Y:S04]  /*2370*/  @!P0 LDG.E.64 R2, [R8.64] ;  /* 0x0000000c08028981 */ /* 0x000368000c1e1b00 */
[----:B------:R1:W5:Y:S01]  /*2380*/  @!P0 LDG.E.64 R14, [R4.64] ;  /* 0x0000000c040e8981 */ /* 0x000362000c1e1b00 */
[----:B------:R-:W-:Y:S11]  /*2390*/  ISETP.GE.AND P0, PT, R38, c[0x0][0x27c], PT ;  /* 0x00009f0026007a0c */ /* 0x000ff60003f06270 */
[----:B------:R-:W-:Y:S02]  /*23a0*/  @!UPT UIADD3 URZ, URZ, URZ, URZ ;  /* 0x0000003f3f3ff290 */ /* 0x000fe4000fffe03f */
[----:B------:R1:W5:Y:S04]  /*23b0*/  @!P0 LDG.E.64 R6, [R8.64+0x10] ;  /* 0x0000100c08068981 */ /* 0x000368000c1e1b00 */
[----:B------:R1:W5:Y:S01]  /*23c0*/  @!P0 LDG.E.64 R46, [R4.64+0x10] ;  /* 0x0000100c042e8981 */ /* 0x000362000c1e1b00 */
        /* <DEDUP_REMOVED lines=15> */
[----:B------:R1:W5:Y:S02]  /*24c0*/  @!P0 LDG.E.64 R54, [R4.64+0x50] ;  /* 0x0000500c04368981 */ /* 0x000364000c1e1b00 */
.L_x_371:
[----:B------:R-:W-:Y:S05]  /*24d0*/  BSYNC B0 ;  /* 0x0000000000007941 */ /* 0x000fea0003800000 */
.L_x_370:
[----:B------:R-:W-:-:S05]  /*24e0*/  @P1 BRA `(.L_x_372) ;  /* 0x0000341000001947 */ /* 0x000fca0003800000 */
[----:B-1---5:R-:W-:Y:S01]  /*24f0*/  MOV R4, R19 ;  /* 0x0000001300047202 */ /* 0x022fe20000000f00 */
[----:B------:R-:W-:Y:S01]  /*2500*/  IMAD.MOV.U32 R9, RZ, RZ, R20 ;  /* 0x000000ffff097224 */ /* 0x000fe200078e0014 */
        /* <DEDUP_REMOVED lines=35> */
[----:B------:R-:W-:Y:S02]  /*2740*/  IMAD.MOV.U32 R41, RZ, RZ, R15 ;  /* 0x000000ffff297224 */ /* 0x000fe400078e000f */
[----:B------:R-:W-:Y:S06]  /*2750*/  IMAD.MOV.U32 R4, RZ, RZ, R3 ;  /* 0x000000ffff047224 */ /* 0x000fec00078e0003 */
[----:B------:R-:W-:Y:S02]  /*2760*/  @!P0 SHF.R.U64 R40, R14, 0x10, R15 ;  /* 0x000000100e288819 */ /* 0x000fe4000000120f */
[----:B------:R-:W-:Y:S02]  /*2770*/  @!P0 SHF.R.U64 R14, R2, 0x10, R3 ;  /* 0x00000010020e8819 */ /* 0x000fe40000001203 */
[----:B------:R-:W-:Y:S02]  /*2780*/  @!P0 SHF.R.U32.HI R15, RZ, 0x10, R15 ;  /* 0x00000010ff0f8819 */ /* 0x000fe4000001160f */
[----:B------:R-:W-:Y:S02]  /*2790*/  @!P0 SHF.R.U32.HI R2, RZ, 0x10, R3 ;  /* 0x00000010ff028819 */ /* 0x000fe40000011603 */
[----:B------:R-:W-:Y:S02]  /*27a0*/  @!P0 PRMT R40, R31, 0x5410, R40 ;  /* 0x000054101f288816 */ /* 0x000fe40000000028 */
[----:B------:R-:W-:Y:S02]  /*27b0*/  @!P0 PRMT R5, R5, 0x5410, R14 ;  /* 0x0000541005058816 */ /* 0x000fe4000000000e */
[----:B------:R-:W-:Y:S01]  /*27c0*/  @!P0 PRMT R43, R41, 0x5410, R15 ;  /* 0x00005410292b8816 */ /* 0x000fe2000000000f */
[----:B------:R-:W-:Y:S01]  /*27d0*/  @!P0 IMAD.U32 R14, R40, 0x10000, RZ ;  /* 0x00010000280e8824 */ /* 0x000fe200078e00ff */
[----:B------:R-:W-:Y:S02]  /*27e0*/  @!P0 PRMT R15, R4, 0x5410, R2 ;  /* 0x00005410040f8816 */ /* 0x000fe40000000002 */
[C---:B------:R-:W-:Y:S02]  /*27f0*/  @!P0 SHF.L.U32 R4, R5.reuse, 0x10, RZ ;  /* 0x0000001005048819 */ /* 0x040fe400000006ff */
[----:B------:R-:W-:Y:S02]  /*2800*/  @!P0 LOP3.LUT R40, R40, 0xffff0000, RZ, 0xc0, !PT ;  /* 0xffff000028288812 */ /* 0x000fe400078ec0ff */
[----:B------:R-:W-:Y:S01]  /*2810*/  @!P0 LOP3.LUT R5, R5, 0xffff0000, RZ, 0xc0, !PT ;  /* 0xffff000005058812 */ /* 0x000fe200078ec0ff */
[C---:B-1----:R-:W-:Y:S01]  /*2820*/  @!P0 IMAD.U32 R31, R8.reuse, 0x10000, RZ ;  /* 0x00010000081f8824 */ /* 0x042fe200078e00ff */
[----:B------:R-:W-:Y:S02]  /*2830*/  @!P0 LOP3.LUT R2, R8, 0xffff0000, RZ, 0xc0, !PT ;  /* 0xffff000008028812 */ /* 0x000fe400078ec0ff */
[C---:B------:R-:W-:Y:S02]  /*2840*/  @!P0 LOP3.LUT R3, R9.reuse, 0xffff0000, RZ, 0xc0, !PT ;  /* 0xffff000009038812 */ /* 0x040fe400078ec0ff */
[----:B------:R-:W-:Y:S01]  /*2850*/  @!P0 SHF.L.U32 R41, R9, 0x10, RZ ;  /* 0x0000001009298819 */ /* 0x000fe200000006ff */
[C---:B------:R-:W-:Y:S02]  /*2860*/  @!P0 FMUL.FTZ R42, R2.reuse, R14 ;  /* 0x0000000e022a8220 */ /* 0x040fe40000410000 */
[----:B------:R-:W-:Y:S02]  /*2870*/  @!P0 FMUL.FTZ R2, R2, R4 ;  /* 0x0000000402028220 */ /* 0x000fe40000410000 */
[----:B------:R-:W-:Y:S02]  /*2880*/  @!P0 FMUL.FTZ R44, R3, R40 ;  /* 0x00000028032c8220 */ /* 0x000fe40000410000 */
[----:B------:R-:W-:Y:S01]  /*2890*/  @!P0 FFMA.FTZ R65, R31, R4, -R42 ;  /* 0x000000041f418223 */ /* 0x000fe2000001082a */
[----:B------:R-:W-:Y:S01]  /*28a0*/  @!P0 LOP3.LUT R4, R10, 0xffff0000, RZ, 0xc0, !PT ;  /* 0xffff00000a048812 */ /* 0x000fe200078ec0ff */
        /* <DEDUP_REMOVED lines=9> */
[C---:B------:R-:W-:Y:S01]  /*2940*/  @!P0 LOP3.LUT R5, R11.reuse, 0xffff0000, RZ, 0xc0, !PT ;  /* 0xffff00000b058812 */ /* 0x040fe200078ec0ff */
[C---:B------:R-:W-:Y:S01]  /*2950*/  @!P0 FMUL.FTZ R62, R4.reuse, R31 ;  /* 0x0000001f043e8220 */ /* 0x040fe20000410000 */
        /* <DEDUP_REMOVED lines=17> */
.L_x_374:
[----:B------:R-:W-:Y:S05]  /*2a70*/  BSYNC B0 ;  /* 0x0000000000007941 */ /* 0x000fea0003800000 */
.L_x_373:
[----:B------:R-:W-:Y:S01]  /*2a80*/  ISETP.GE.AND P0, PT, R26, c[0x0][0x1d4], PT ;  /* 0x000075001a007a0c */ /* 0x000fe20003f06270 */
[----:B------:R-:W-:Y:S01]  /*2a90*/  @!UPT UIADD3 URZ, URZ, URZ, URZ ;  /* 0x0000003f3f3ff290 */ /* 0x000fe2000fffe03f */
[----:B------:R-:W-:Y:S11]  /*2aa0*/  BSSY B0, `(.L_x_375) ;  /* 0x0000036000007945 */ /* 0x000ff60003800000 */
[----:B------:R-:W-:-:S05]  /*2ab0*/  @P0 BRA `(.L_x_376) ;  /* 0x0000034000000947 */ /* 0x000fca0003800000 */
[----:B------:R-:W-:Y:S01]  /*2ac0*/  ISETP.GE.AND P0, PT, R38, c[0x0][0x27c], PT ;  /* 0x00009f0026007a0c */ /* 0x000fe20003f06270 */
[----:B-1----:R-:W1:Y:S11]  /*2ad0*/  LDS.128 R8, [R86+0x2400] ;  /* 0x0024000056087984 */ /* 0x002e760000000c00 */
[----:B------:R-:W-:Y:S01]  /*2ae0*/  @!UPT UIADD3 URZ, URZ, URZ, URZ ;  /* 0x0000003f3f3ff290 */ /* 0x000fe2000fffe03f */
[----:B------:R-:W-:Y:S02]  /*2af0*/  @!P0 SHF.R.U64 R5, R46, 0x10, R47 ;  /* 0x000000102e058819 */ /* 0x000fe4000000122f */
[----:B------:R-:W-:Y:S02]  /*2b00*/  @!P0 SHF.R.U64 R2, R6, 0x10, R7 ;  /* 0x0000001006028819 */ /* 0x000fe40000001207 */
[----:B------:R-:W-:Y:S02]  /*2b10*/  @!P0 PRMT R5, R45, 0x5410, R5 ;  /* 0x000054102d058816 */ /* 0x000fe40000000005 */
[----:B------:R-:W-:Y:S02]  /*2b20*/  @!P0 PRMT R2, R22, 0x5432, R2 ;  /* 0x0000543216028816 */ /* 0x000fe40000000002 */
[----:B------:R-:W-:Y:S01]  /*2b30*/  @!P0 SHF.R.U32.HI R6, RZ, 0x10, R7 ;  /* 0x00000010ff068819 */ /* 0x000fe20000011607 */
[C---:B------:R-:W-:Y:S01]  /*2b40*/  @!P0 IMAD.U32 R14, R5.reuse, 0x10000, RZ ;  /* 0x00010000050e8824 */ /* 0x040fe200078e00ff */
        /* <DEDUP_REMOVED lines=43> */
.L_x_376:
[----:B------:R-:W-:Y:S05]  /*2e00*/  BSYNC B0 ;  /* 0x0000000000007941 */ /* 0x000fea0003800000 */
.L_x_375:
        /* <DEDUP_REMOVED lines=8> */
[--C-:B------:R-:W-:Y:S02]  /*2e90*/  @!P0 SHF.R.U64 R2, R12, 0x10, R13.reuse ;  /* 0x000000100c028819 */ /* 0x100fe4000000120d */
[----:B------:R-:W-:Y:S02]  /*2ea0*/  @!P0 SHF.R.U32.HI R3, RZ, 0x10, R13 ;  /* 0x00000010ff038819 */ /* 0x000fe4000001160d */
[C---:B------:R-:W-:Y:S02]  /*2eb0*/  @!P0 PRMT R2, R23.reuse, 0x5432, R2 ;  /* 0x0000543217028816 */ /* 0x040fe40000000002 */
[----:B------:R-:W-:Y:S02]  /*2ec0*/  @!P0 PRMT R14, R56, 0x5410, R14 ;  /* 0x00005410380e8816 */ /* 0x000fe4000000000e */
[----:B------:R-:W-:Y:S01]  /*2ed0*/  @!P0 PRMT R6, R23, 0x5410, R3 ;  /* 0x0000541017068816 */ /* 0x000fe20000000003 */
[----:B------:R-:W-:Y:S01]  /*2ee0*/  @!P0 IMAD.U32 R7, R2, 0x10000, RZ ;  /* 0x0001000002078824 */ /* 0x000fe200078e00ff */
        /* <DEDUP_REMOVED lines=28> */
[-C--:B------:R-:W-:Y:S02]  /*30b0*/  @!P0 FMUL.FTZ R5, R5, R6.reuse ;  /* 0x0000000605058220 */ /* 0x080fe40000410000 */
        /* <DEDUP_REMOVED lines=13> */
.L_x_378:
[----:B------:R-:W-:Y:S05]  /*3190*/  BSYNC B0 ;  /* 0x0000000000007941 */ /* 0x000fea0003800000 */
.L_x_377:
        /* <DEDUP_REMOVED lines=11> */
[C---:B------:R-:W-:Y:S02]  /*3250*/  @!P0 PRMT R14, R57.reuse, 0x5410, R14 ;  /* 0x00005410390e8816 */ /* 0x040fe4000000000e */
        /* <DEDUP_REMOVED lines=44> */
.L_x_380:
[----:B------:R-:W-:Y:S05]  /*3520*/  BSYNC B0 ;  /* 0x0000000000007941 */ /* 0x000fea0003800000 */
.L_x_379:
        /* <DEDUP_REMOVED lines=56> */
.L_x_382:
[----:B------:R-:W-:Y:S05]  /*38b0*/  BSYNC B0 ;  /* 0x0000000000007941 */ /* 0x000fea0003800000 */
.L_x_381:
[----:B------:R-:W-:Y:S11]  /*38c0*/  ISETP.GE.AND P0, PT, R93, c[0x0][0x1d4], PT ;  /* 0x000075005d007a0c */ /* 0x000ff60003f06270 */
[----:B------:R-:W-:Y:S02]  /*38d0*/  @!UPT UIADD3 URZ, URZ, URZ, URZ ;  /* 0x0000003f3f3ff290 */ /* 0x000fe4000fffe03f */
        /* <DEDUP_REMOVED lines=54> */
.L_x_369:
        /* <DEDUP_REMOVED lines=37> */
[----:B------:R1:W5:Y:S04]  /*3e90*/  @!P0 LDG.E.128 R4, [R8.64] ;  /* 0x0000000c08048981 */ /* 0x000368000c1e1d00 */
[----:B------:R1:W5:Y:S01]  /*3ea0*/  @!P0 LDG.E.128 R40, [R2.64] ;  /* 0x0000000c02288981 */ /* 0x000362000c1e1d00 */
[----:B------:R-:W-:Y:S11]  /*3eb0*/  ISETP.GE.AND P0, PT, R26, c[0x0][0x27c], PT ;  /* 0x00009f001a007a0c */ /* 0x000ff60003f06270 */
[----:B------:R-:W-:Y:S02]  /*3ec0*/  @!UPT UIADD3 URZ, URZ, URZ, URZ ;  /* 0x0000003f3f3ff290 */ /* 0x000fe4000fffe03f */
[----:B------:R1:W5:Y:S04]  /*3ed0*/  @!P0 LDG.E.128 R16, [R8.64+0x20] ;  /* 0x0000200c08108981 */ /* 0x000368000c1e1d00 */
[----:B------:R1:W5:Y:S01]  /*3ee0*/  @!P0 LDG.E.128 R60, [R2.64+0x20] ;  /* 0x0000200c023c8981 */ /* 0x000362000c1e1d00 */
[----:B------:R-:W-:Y:S11]  /*3ef0*/  ISETP.GE.AND P0, PT, R27, c[0x0][0x27c], PT ;  /* 0x00009f001b007a0c */ /* 0x000ff60003f06270 */
[----:B------:R-:W-:Y:S02]  /*3f00*/  @!UPT UIADD3 URZ, URZ, URZ, URZ ;  /* 0x0000003f3f3ff290 */ /* 0x000fe4000fffe03f */
[----:B------:R1:W5:Y:S04]  /*3f10*/  @!P0 LDG.E.128 R20, [R8.64+0x40] ;  /* 0x0000400c08148981 */ /* 0x000368000c1e1d00 */
[----:B------:R1:W5:Y:S02]  /*3f20*/  @!P0 LDG.E.128 R64, [R2.64+0x40] ;  /* 0x0000400c02408981 */ /* 0x000364000c1e1d00 */
.L_x_384:
[----:B------:R-:W-:Y:S05]  /*3f30*/  BSYNC B0 ;  /* 0x0000000000007941 */ /* 0x000fea0003800000 */
.L_x_383:
[----:B------:R-:W-:Y:S04]  /*3f40*/  IADD3 R81, P0, R154, R10, RZ ;  /* 0x0000000a9a517210 */ /* 0x000fe80007f1e0ff */
[----:B------:R-:W-:Y:S01]  /*3f50*/  IADD3.X R80, R139, R12, RZ, P0, !PT ;  /* 0x0000000c8b507210 */ /* 0x000fe200007fe4ff */
        /* <DEDUP_REMOVED lines=30> */
[-C--:B------:R-:W-:Y:S01]  /*4140*/  IADD3 R2, P1, P0, R88, R81.reuse, R120 ;  /* 0x0000005158027210 */ /* 0x080fe2000783e078 */
[----:B------:R-:W-:Y:S02]  /*4150*/  IMAD.MOV.U32 R44, RZ, RZ, R43 ;  /* 0x000000ffff2c7224 */ /* 0x000fe400078e002b */
        /* <DEDUP_REMOVED lines=13> */
[----:B------:R-:W-:Y:S11]  /*4230*/  IMAD.MOV.U32 R3, RZ, RZ, R7 ;  /* 0x000000ffff037224 */ /* 0x000ff600078e0007 */
[----:B------:R-:W-:Y:S01]  /*4240*/  @!UPT UIADD3 URZ, URZ, URZ, URZ ;  /* 0x0000003f3f3ff290 */ /* 0x000fe2000fffe03f */
[--C-:B------:R-:W-:Y:S02]  /*4250*/  @!P0 SHF.R.U64 R47, R40, 0x10, R41.reuse ;  /* 0x00000010282f8819 */ /* 0x100fe40000001229 */
[----:B------:R-:W-:Y:S02]  /*4260*/  @!P0 SHF.R.U32.HI R45, RZ, 0x10, R41 ;  /* 0x00000010ff2d8819 */ /* 0x000fe40000011629 */
[----:B------:R-:W-:Y:S02]  /*4270*/  @!P0 PRMT R46, R46, 0x5410, R47 ;  /* 0x000054102e2e8816 */ /* 0x000fe4000000002f */
[----:B-1----:R-:W-:Y:S02]  /*4280*/  @!P0 SHF.L.U32 R47, R58, 0x10, RZ ;  /* 0x000000103a2f8819 */ /* 0x002fe400000006ff */
[C---:B------:R-:W-:Y:S02]  /*4290*/  @!P0 SHF.L.U32 R51, R59.reuse, 0x10, RZ ;  /* 0x000000103b338819 */ /* 0x040fe400000006ff */
[----:B------:R-:W-:Y:S02]  /*42a0*/  @!P0 LOP3.LUT R53, R59, 0xffff0000, RZ, 0xc0, !PT ;  /* 0xffff00003b358812 */ /* 0x000fe400078ec0ff */
[----:B------:R-:W-:Y:S02]  /*42b0*/  @!P0 SHF.R.U32.HI R11, RZ, 0x10, R43 ;  /* 0x00000010ff0b8819 */ /* 0x000fe4000001162b */
[----:B------:R-:W-:Y:S02]  /*42c0*/  @!P0 SHF.R.U32.HI R2, RZ, 0x10, R7 ;  /* 0x00000010ff028819 */ /* 0x000fe40000011607 */
[----:B------:R-:W-:Y:S02]  /*42d0*/  @!P0 PRMT R48, R48, 0x5410, R45 ;  /* 0x0000541030308816 */ /* 0x000fe4000000002d */
[C---:B------:R-:W-:Y:S02]  /*42e0*/  @!P0 LOP3.LUT R45, R57.reuse, 0xffff0000, RZ, 0xc0, !PT ;  /* 0xffff0000392d8812 */ /* 0x040fe400078ec0ff */
[----:B------:R-:W-:Y:S01]  /*42f0*/  @!P0 SHF.R.U64 R41, R42, 0x10, R43 ;  /* 0x000000102a298819 */ /* 0x000fe2000000122b */
[----:B------:R-:W-:Y:S01]  /*4300*/  @!P0 IMAD.U32 R43, R57, 0x10000, RZ ;  /* 0x00010000392b8824 */ /* 0x000fe200078e00ff */
[----:B------:R-:W-:Y:S01]  /*4310*/  MOV R40, R42 ;  /* 0x0000002a00287202 */ /* 0x000fe20000000f00 */
[----:B------:R-:W-:Y:S01]  /*4320*/  @!P0 IMAD.U32 R42, R48, 0x10000, RZ ;  /* 0x00010000302a8824 */ /* 0x000fe200078e00ff */
[----:B------:R-:W-:Y:S02]  /*4330*/  @!P0 PRMT R52, R44, 0x5410, R11 ;  /* 0x000054102c348816 */ /* 0x000fe4000000000b */
[----:B------:R-:W-:Y:S01]  /*4340*/  @!P0 PRMT R11, R3, 0x5410, R2 ;  /* 0x00005410030b8816 */ /* 0x000fe20000000002 */
[----:B------:R-:W-:Y:S01]  /*4350*/  @!P0 IMAD.U32 R2, R12, 0x10000, RZ ;  /* 0x000100000c028824 */ /* 0x000fe200078e00ff */
[----:B------:R-:W-:Y:S02]  /*4360*/  @!P0 SHF.L.U32 R3, R13, 0x10, RZ ;  /* 0x000000100d038819 */ /* 0x000fe400000006ff */
[----:B------:R-:W-:Y:S02]  /*4370*/  @!P0 PRMT R49, R40, 0x5410, R41 ;  /* 0x0000541028318816 */ /* 0x000fe40000000029 */
[----:B------:R-:W-:Y:S01]  /*4380*/  @!P0 LOP3.LUT R44, R48, 0xffff0000, RZ, 0xc0, !PT ;  /* 0xffff0000302c8812 */ /* 0x000fe200078ec0ff */
[----:B------:R-:W-:Y:S01]  /*4390*/  @!P0 FMUL.FTZ R41, R3, R42 ;  /* 0x0000002a03298220 */ /* 0x000fe20000410000 */
[----:B------:R-:W-:Y:S02]  /*43a0*/  @!P0 LOP3.LUT R48, R49, 0xffff0000, RZ, 0xc0, !PT ;  /* 0xffff000031308812 */ /* 0x000fe400078ec0ff */
[--C-:B------:R-:W-:Y:S01]  /*43b0*/  @!P0 SHF.R.U64 R10, R4, 0x10, R5.reuse ;  /* 0x00000010040a8819 */ /* 0x100fe20000001205 */
[----:B------:R-:W-:Y:S01]  /*43c0*/  IMAD.MOV.U32 R4, RZ, RZ, R6 ;  /* 0x000000ffff047224 */ /* 0x000fe200078e0006 */
[----:B------:R-:W-:Y:S02]  /*43d0*/  @!P0 SHF.R.U32.HI R5, RZ, 0x10, R5 ;  /* 0x00000010ff058819 */ /* 0x000fe40000011605 */
[----:B------:R-:W-:Y:S02]  /*43e0*/  @!P0 SHF.R.U64 R6, R6, 0x10, R7 ;  /* 0x0000001006068819 */ /* 0x000fe40000001207 */
[----:B------:R-:W-:Y:S02]  /*43f0*/  @!P0 PRMT R7, R8, 0x5410, R5 ;  /* 0x0000541008078816 */ /* 0x000fe40000000005 */
[----:B------:R-:W-:Y:S02]  /*4400*/  @!P0 SHF.L.U32 R8, R56, 0x10, RZ ;  /* 0x0000001038088819 */ /* 0x000fe400000006ff */
[----:B------:R-:W-:Y:S01]  /*4410*/  @!P0 PRMT R9, R9, 0x5410, R10 ;  /* 0x0000541009098816 */ /* 0x000fe2000000000a */
[C---:B------:R-:W-:Y:S01]  /*4420*/  @!P0 IMAD.U32 R5, R7.reuse, 0x10000, RZ ;  /* 0x0001000007058824 */ /* 0x040fe200078e00ff */
[----:B------:R-:W-:Y:S02]  /*4430*/  @!P0 LOP3.LUT R7, R7, 0xffff0000, RZ, 0xc0, !PT ;  /* 0xffff000007078812 */ /* 0x000fe400078ec0ff */
[----:B------:R-:W-:Y:S01]  /*4440*/  @!P0 PRMT R10, R4, 0x5410, R6 ;  /* 0x00005410040a8816 */ /* 0x000fe20000000006 */
[----:B------:R-:W-:Y:S02]  /*4450*/  @!P0 IMAD.U32 R6, R46, 0x10000, RZ ;  /* 0x000100002e068824 */ /* 0x000fe400078e00ff */
[----:B------:R-:W-:Y:S02]  /*4460*/  @!P0 IMAD.U32 R4, R9, 0x10000, RZ ;  /* 0x0001000009048824 */ /* 0x000fe400078e00ff */
[C---:B------:R-:W-:Y:S02]  /*4470*/  @!P0 FMUL.FTZ R40, R2.reuse, R6 ;  /* 0x0000000602288220 */ /* 0x040fe40000410000 */
[-C--:B------:R-:W-:Y:S02]  /*4480*/  @!P0 FMUL.FTZ R2, R2, R4.reuse ;  /* 0x0000000402028220 */ /* 0x080fe40000410000 */
[----:B------:R-:W-:Y:S01]  /*4490*/  @!P0 FFMA.FTZ R83, R8, R4, -R40 ;  /* 0x0000000408538223 */ /* 0x000fe20000010828 */
[----:B------:R-:W-:Y:S01]  /*44a0*/  @!P0 LOP3.LUT R40, R46, 0xffff0000, RZ, 0xc0, !PT ;  /* 0xffff00002e288812 */ /* 0x000fe200078ec0ff */
[-C--:B------:R-:W-:Y:S01]  /*44b0*/  @!P0 FMUL.FTZ R4, R3, R5.reuse ;  /* 0x0000000503048220 */ /* 0x080fe20000410000 */
[----:B------:R-:W-:Y:S01]  /*44c0*/  @!P0 LOP3.LUT R3, R13, 0xffff0000, RZ, 0xc0, !PT ;  /* 0xffff00000d038812 */ /* 0x000fe200078ec0ff */
[----:B------:R-:W-:Y:S01]  /*44d0*/  @!P0 FFMA.FTZ R2, R6, R8, R2 ;  /* 0x0000000806028223 */ /* 0x000fe20000010002 */
[----:B------:R-:W-:Y:S01]  /*44e0*/  @!P0 LOP3.LUT R6, R12, 0xffff0000, RZ, 0xc0, !PT ;  /* 0xffff00000c068812 */ /* 0x000fe200078ec0ff */
[----:B------:R-:W-:Y:S01]  /*44f0*/  @!P0 FFMA.FTZ R82, R43, R5, -R41 ;  /* 0x000000052b528223 */ /* 0x000fe20000010829 */
[----:B------:R-:W-:Y:S01]  /*4500*/  @!P0 LOP3.LUT R41, R56, 0xffff0000, RZ, 0xc0, !PT ;  /* 0xffff000038298812 */ /* 0x000fe200078ec0ff */
[-C--:B------:R-:W-:Y:S01]  /*4510*/  @!P0 FMUL.FTZ R5, R3, R7.reuse ;  /* 0x0000000703058220 */ /* 0x080fe20000410000 */
[----:B------:R-:W-:Y:S01]  /*4520*/  @!P0 LOP3.LUT R8, R9, 0xffff0000, RZ, 0xc0, !PT ;  /* 0xffff000009088812 */ /* 0x000fe200078ec0ff */
[----:B------:R-:W-:Y:S02]  /*4530*/  @!P0 FMUL.FTZ R9, R3, R44 ;  /* 0x0000002c03098220 */ /* 0x000fe40000410000 */
[----:B------:R-:W-:Y:S02]  /*4540*/  @!P0 FMUL.FTZ R46, R6, R40 ;  /* 0x00000028062e8220 */ /* 0x000fe40000410000 */
[----:B------:R-:W-:Y:S01]  /*4550*/  @!P0 FFMA.FTZ R79, R45, R7, -R9 ;  /* 0x000000072d4f8223 */ /* 0x000fe20000010809 */
[----:B------:R-:W-:Y:S01]  /*4560*/  @!P0 LOP3.LUT R7, R14, 0xffff0000, RZ, 0xc0, !PT ;  /* 0xffff00000e078812 */ /* 0x000fe200078ec0ff */
[-C--:B------:R-:W-:Y:S01]  /*4570*/  @!P0 FMUL.FTZ R3, R6, R8.reuse ;  /* 0x0000000806038220 */ /* 0x080fe20000410000 */
[----:B------:R-:W-:Y:S01]  /*4580*/  @!P0 LOP3.LUT R9, R10, 0xffff0000, RZ, 0xc0, !PT ;  /* 0xffff00000a098812 */ /* 0x000fe200078ec0ff */
[----:B------:R-:W-:Y:S02]  /*4590*/  @!P0 FFMA.FTZ R78, R41, R8, -R46 ;  /* 0x00000008294e8223 */ /* 0x000fe4000001082e */
[----:B------:R-:W-:Y:S02]  /*45a0*/  @!P0 IMAD.U32 R6, R14, 0x10000, RZ ;  /* 0x000100000e068824 */ /* 0x000fe400078e00ff */
[----:B------:R-:W-:Y:S01]  /*45b0*/  @!P0 IMAD.U32 R46, R49, 0x10000, RZ ;  /* 0x00010000312e8824 */ /* 0x000fe200078e00ff */
[----:B------:R-:W-:Y:S01]  /*45c0*/  @!P0 LOP3.LUT R49, R58, 0xffff0000, RZ, 0xc0, !PT ;  /* 0xffff00003a318812 */ /* 0x000fe200078ec0ff */
[C---:B------:R-:W-:Y:S02]  /*45d0*/  @!P0 FMUL.FTZ R50, R7.reuse, R48 ;  /* 0x0000003007328220 */ /* 0x040fe40000410000 */
[----:B------:R-:W-:Y:S02]  /*45e0*/  @!P0 IMAD.U32 R8, R10, 0x10000, RZ ;  /* 0x000100000a088824 */ /* 0x000fe400078e00ff */
        /* <DEDUP_REMOVED lines=13> */
[----:B------:R-:W-:Y:S01]  /*46c0*/  @!P0 FMUL.FTZ R70, R8, R50 ;  /* 0x0000003208468220 */ /* 0x000fe20000410000 */
[----:B------:R-:W-:Y:S01]  /*46d0*/  @!P0 F2FP.BF16.PACK_AB R40, R78, R83 ;  /* 0x000000534e28823e */ /* 0x000fe200000010ff */
[----:B------:R-:W-:Y:S01]  /*46e0*/  @!P0 FMUL.FTZ R71, R9, R52 ;  /* 0x0000003409478220 */ /* 0x000fe20000410000 */
[----:B------:R-:W-:Y:S01]  /*46f0*/  @!P0 F2FP.BF16.PACK_AB R2, R3, R2 ;  /* 0x000000020302823e */ /* 0x000fe200000010ff */
[----:B------:R-:W-:Y:S01]  /*4700*/  @!P0 FFMA.FTZ R4, R42, R43, R4 ;  /* 0x0000002b2a048223 */ /* 0x000fe20000010004 */
[----:B------:R-:W-:Y:S01]  /*4710*/  @!P0 MOV R56, R40 ;  /* 0x0000002800388202 */ /* 0x000fe20000000f00 */
[----:B------:R-:W-:Y:S02]  /*4720*/  @!P0 FFMA.FTZ R5, R44, R45, R5 ;  /* 0x0000002d2c058223 */ /* 0x000fe40000010005 */
[----:B------:R-:W-:Y:S02]  /*4730*/  @!P0 FFMA.FTZ R70, R51, R10, -R70 ;  /* 0x0000000a33468223 */ /* 0x000fe40000010846 */
[----:B------:R-:W-:Y:S01]  /*4740*/  @!P0 FFMA.FTZ R71, R53, R11, -R71 ;  /* 0x0000000b35478223 */ /* 0x000fe20000010847 */
[----:B------:R-:W-:Y:S01]  /*4750*/  @!P0 F2FP.BF16.PACK_AB R4, R5, R4 ;  /* 0x000000040504823e */ /* 0x000fe200000010ff */
[----:B------:R-:W-:Y:S02]  /*4760*/  @!P0 FMUL.FTZ R8, R8, R10 ;  /* 0x0000000a08088220 */ /* 0x000fe40000410000 */
[----:B------:R-:W-:Y:S01]  /*4770*/  @!P0 FFMA.FTZ R6, R46, R47, R6 ;  /* 0x0000002f2e068223 */ /* 0x000fe20000010006 */
[----:B------:R-:W-:Y:S01]  /*4780*/  @!P0 F2FP.BF16.PACK_AB R10, R71, R70 ;  /* 0x00000046470a823e */ /* 0x000fe200000010ff */
[----:B------:R-:W-:Y:S01]  /*4790*/  @!P0 FMUL.FTZ R9, R9, R11 ;  /* 0x0000000b09098220 */ /* 0x000fe20000410000 */
[----:B------:R-:W-:Y:S01]  /*47a0*/  @!P0 F2FP.BF16.PACK_AB R11, R72, R73 ;  /* 0x00000049480b823e */ /* 0x000fe200000010ff */
[----:B------:R-:W-:Y:S01]  /*47b0*/  @!P0 FFMA.FTZ R7, R48, R49, R7 ;  /* 0x0000003130078223 */ /* 0x000fe20000010007 */
[----:B------:R-:W-:Y:S01]  /*47c0*/  @!P0 MOV R59, R10 ;  /* 0x0000000a003b8202 */ /* 0x000fe20000000f00 */
[----:B------:R-:W-:Y:S02]  /*47d0*/  @!P0 FFMA.FTZ R8, R50, R51, R8 ;  /* 0x0000003332088223 */ /* 0x000fe40000010008 */
        /* <DEDUP_REMOVED lines=11> */
.L_x_386:
[----:B------:R-:W-:Y:S05]  /*4890*/  BSYNC B0 ;  /* 0x0000000000007941 */ /* 0x000fea0003800000 */
.L_x_385:
[----:B------:R-:W-:Y:S01]  /*48a0*/  ISETP.GE.AND P0, PT, R26, c[0x0][0x1d4], PT ;  /* 0x000075001a007a0c */ /* 0x000fe20003f06270 */
[----:B------:R-:W-:Y:S01]  /*48b0*/  @!UPT UIADD3 URZ, URZ, URZ, URZ ;  /* 0x0000003f3f3ff290 */ /* 0x000fe2000fffe03f */
[----:B------:R-:W-:Y:S11]  /*48c0*/  BSSY B0, `(.L_x_387) ;  /* 0x0000071000007945 */ /* 0x000ff60003800000 */
        /* <DEDUP_REMOVED lines=12> */
[----:B------:R-:W-:Y:S11]  /*4990*/  ISETP.GE.AND P0, PT, R26, c[0x0][0x27c], PT ;  /* 0x00009f001a007a0c */ /* 0x000ff60003f06270 */
[----:B------:R-:W-:Y:S02]  /*49a0*/  @!UPT UIADD3 URZ, URZ, URZ, URZ ;  /* 0x0000003f3f3ff290 */ /* 0x000fe4000fffe03f */
[----:B------:R-:W-:Y:S02]  /*49b0*/  @!P0 SHF.R.U64 R2, R16, 0x10, R17 ;  /* 0x0000001010028819 */ /* 0x000fe40000001211 */
[--C-:B------:R-:W-:Y:S02]  /*49c0*/  @!P0 SHF.R.U32.HI R4, RZ, 0x10, R19.reuse ;  /* 0x00000010ff048819 */ /* 0x100fe40000011613 */
[----:B------:R-:W-:Y:S01]  /*49d0*/  @!P0 SHF.R.U64 R3, R18, 0x10, R19 ;  /* 0x0000001012038819 */ /* 0x000fe20000001213 */
[----:B-1----:R-:W-:Y:S01]  /*49e0*/  @!P0 IMAD.U32 R11, R48, 0x10000, RZ ;  /* 0x00010000300b8824 */ /* 0x002fe200078e00ff */
[C---:B------:R-:W-:Y:S01]  /*49f0*/  @!P0 LOP3.LUT R47, R51.reuse, 0xffff0000, RZ, 0xc0, !PT ;  /* 0xffff0000332f8812 */ /* 0x040fe200078ec0ff */
[----:B------:R-:W-:Y:S01]  /*4a00*/  @!P0 IMAD.U32 R45, R51, 0x10000, RZ ;  /* 0x00010000332d8824 */ /* 0x000fe200078e00ff */
[----:B------:R-:W-:Y:S02]  /*4a10*/  @!P0 LOP3.LUT R43, R50, 0xffff0000, RZ, 0xc0, !PT ;  /* 0xffff0000322b8812 */ /* 0x000fe400078ec0ff */
[C---:B------:R-:W-:Y:S02]  /*4a20*/  @!P0 PRMT R8, R29.reuse, 0x5410, R4 ;  /* 0x000054101d088816 */ /* 0x040fe40000000004 */
[C---:B------:R-:W-:Y:S02]  /*4a30*/  @!P0 LOP3.LUT R4, R12.reuse, 0xffff0000, RZ, 0xc0, !PT ;  /* 0xffff00000c048812 */ /* 0x040fe400078ec0ff */
[----:B------:R-:W-:Y:S01]  /*4a40*/  @!P0 PRMT R10, R29, 0x5432, R3 ;  /* 0x000054321d0a8816 */ /* 0x000fe20000000003 */
[----:B------:R-:W-:Y:S01]  /*4a50*/  @!P0 IMAD.U32 R3, R12, 0x10000, RZ ;  /* 0x000100000c038824 */ /* 0x000fe200078e00ff */
[----:B------:R-:W-:Y:S02]  /*4a60*/  @!P0 LOP3.LUT R29, R49, 0xffff0000, RZ, 0xc0, !PT ;  /* 0xffff0000311d8812 */ /* 0x000fe400078ec0ff */
[----:B------:R-:W-:Y:S02]  /*4a70*/  @!P0 SHF.R.U32.HI R6, RZ, 0x10, R17 ;  /* 0x00000010ff068819 */ /* 0x000fe40000011611 */
[----:B------:R-:W-:Y:S02]  /*4a80*/  @!P0 LOP3.LUT R17, R48, 0xffff0000, RZ, 0xc0, !PT ;  /* 0xffff000030118812 */ /* 0x000fe400078ec0ff */
[----:B------:R-:W-:Y:S02]  /*4a90*/  @!P0 SHF.R.U64 R5, R60, 0x10, R61 ;  /* 0x000000103c058819 */ /* 0x000fe4000000123d */
[----:B------:R-:W-:Y:S02]  /*4aa0*/  @!P0 PRMT R2, R28, 0x5432, R2 ;  /* 0x000054321c028816 */ /* 0x000fe40000000002 */
[----:B------:R-:W-:Y:S02]  /*4ab0*/  @!P0 PRMT R5, R54, 0x5410, R5 ;  /* 0x0000541036058816 */ /* 0x000fe40000000005 */
[----:B------:R-:W-:Y:S02]  /*4ac0*/  @!P0 SHF.R.U32.HI R7, RZ, 0x10, R61 ;  /* 0x00000010ff078819 */ /* 0x000fe4000001163d */
[C---:B------:R-:W-:Y:S01]  /*4ad0*/  @!P0 LOP3.LUT R16, R5.reuse, 0xffff0000, RZ, 0xc0, !PT ;  /* 0xffff000005108812 */ /* 0x040fe200078ec0ff */
[----:B------:R-:W-:Y:S01]  /*4ae0*/  @!P0 IMAD.U32 R9, R5, 0x10000, RZ ;  /* 0x0001000005098824 */ /* 0x000fe200078e00ff */
[----:B------:R-:W-:Y:S02]  /*4af0*/  @!P0 LOP3.LUT R5, R2, 0xffff0000, RZ, 0xc0, !PT ;  /* 0xffff000002058812 */ /* 0x000fe400078ec0ff */
[----:B------:R-:W-:Y:S01]  /*4b00*/  @!P0 PRMT R40, R54, 0x5432, R7 ;  /* 0x0000543236288816 */ /* 0x000fe20000000007 */
[----:B------:R-:W-:Y:S01]  /*4b10*/  @!P0 IMAD.U32 R7, R2, 0x10000, RZ ;  /* 0x0001000002078824 */ /* 0x000fe200078e00ff */
[----:B------:R-:W-:Y:S01]  /*4b20*/  @!P0 PRMT R6, R28, 0x5410, R6 ;  /* 0x000054101c068816 */ /* 0x000fe20000000006 */
[----:B------:R-:W-:Y:S01]  /*4b30*/  @!P0 FMUL.FTZ R19, R4, R16 ;  /* 0x0000001004138220 */ /* 0x000fe20000410000 */
[----:B------:R-:W-:Y:S01]  /*4b40*/  @!P0 LOP3.LUT R28, R40, 0xffff0000, RZ, 0xc0, !PT ;  /* 0xffff0000281c8812 */ /* 0x000fe200078ec0ff */
[C---:B------:R-:W-:Y:S01]  /*4b50*/  @!P0 FMUL.FTZ R18, R3.reuse, R9 ;  /* 0x0000000903128220 */ /* 0x040fe20000410000 */
[--C-:B------:R-:W-:Y:S01]  /*4b60*/  @!P0 SHF.R.U32.HI R41, RZ, 0x10, R63.reuse ;  /* 0x00000010ff298819 */ /* 0x100fe2000001163f */
[----:B------:R-:W-:Y:S01]  /*4b70*/  @!P0 FMUL.FTZ R2, R3, R7 ;  /* 0x0000000703028220 */ /* 0x000fe20000410000 */
[----:B------:R-:W-:Y:S01]  /*4b80*/  @!P0 SHF.R.U64 R62, R62, 0x10, R63 ;  /* 0x000000103e3e8819 */ /* 0x000fe2000000123f */
[-C--:B------:R-:W-:Y:S01]  /*4b90*/  @!P0 FMUL.FTZ R3, R4, R5.reuse ;  /* 0x0000000504038220 */ /* 0x080fe20000410000 */
[----:B------:R-:W-:Y:S01]  /*4ba0*/  @!P0 PRMT R41, R55, 0x5410, R41 ;  /* 0x0000541037298816 */ /* 0x000fe20000000029 */
[----:B------:R-:W-:Y:S01]  /*4bb0*/  @!P0 FFMA.FTZ R60, R17, R5, -R19 ;  /* 0x00000005113c8223 */ /* 0x000fe20000010813 */
[----:B------:R-:W-:Y:S01]  /*4bc0*/  @!P0 LOP3.LUT R5, R13, 0xffff0000, RZ, 0xc0, !PT ;  /* 0xffff00000d058812 */ /* 0x000fe200078ec0ff */
[----:B------:R-:W-:Y:S01]  /*4bd0*/  @!P0 FFMA.FTZ R61, R11, R7, -R18 ;  /* 0x000000070b3d8223 */ /* 0x000fe20000010812 */
[----:B------:R-:W-:Y:S01]  /*4be0*/  @!P0 SHF.L.U32 R18, R40, 0x10, RZ ;  /* 0x0000001028128819 */ /* 0x000fe200000006ff */
[----:B------:R-:W-:Y:S01]  /*4bf0*/  @!P0 IMAD.U32 R4, R13, 0x10000, RZ ;  /* 0x000100000d048824 */ /* 0x000fe200078e00ff */
[----:B------:R-:W-:Y:S01]  /*4c00*/  @!P0 LOP3.LUT R46, R41, 0xffff0000, RZ, 0xc0, !PT ;  /* 0xffff0000292e8812 */ /* 0x000fe200078ec0ff */
[C---:B------:R-:W-:Y:S01]  /*4c10*/  @!P0 IMAD.U32 R7, R6.reuse, 0x10000, RZ ;  /* 0x0001000006078824 */ /* 0x040fe200078e00ff */
[----:B------:R-:W-:Y:S01]  /*4c20*/  @!P0 LOP3.LUT R6, R6, 0xffff0000, RZ, 0xc0, !PT ;  /* 0xffff000006068812 */ /* 0x000fe200078ec0ff */
[----:B------:R-:W-:Y:S01]  /*4c30*/  @!P0 FFMA.FTZ R2, R9, R11, R2 ;  /* 0x0000000b09028223 */ /* 0x000fe20000010002 */
[----:B------:R-:W-:Y:S01]  /*4c40*/  @!P0 PRMT R62, R55, 0x5432, R62 ;  /* 0x00005432373e8816 */ /* 0x000fe2000000003e */
[----:B------:R-:W-:Y:S02]  /*4c50*/  @!P0 FMUL.FTZ R11, R5, R28 ;  /* 0x0000001c050b8220 */ /* 0x000fe40000410000 */
[----:B------:R-:W-:Y:S01]  /*4c60*/  @!P0 IMAD.U32 R19, R49, 0x10000, RZ ;  /* 0x0001000031138824 */ /* 0x000fe200078e00ff */
[----:B------:R-:W-:Y:S01]  /*4c70*/  @!P0 LOP3.LUT R42, R62, 0xffff0000, RZ, 0xc0, !PT ;  /* 0xffff00003e2a8812 */ /* 0x000fe200078ec0ff */
[----:B------:R-:W-:Y:S02]  /*4c80*/  @!P0 FMUL.FTZ R9, R4, R18 ;  /* 0x0000001204098220 */ /* 0x000fe40000410000 */
[-C--:B------:R-:W-:Y:S02]  /*4c90*/  @!P0 FMUL.FTZ R5, R5, R6.reuse ;  /* 0x0000000605058220 */ /* 0x080fe40000410000 */
[----:B------:R-:W-:Y:S01]  /*4ca0*/  @!P0 FFMA.FTZ R56, R29, R6, -R11 ;  /* 0x000000061d388223 */ /* 0x000fe2000001080b */
[----:B------:R-:W-:Y:S01]  /*4cb0*/  @!P0 LOP3.LUT R11, R8, 0xffff0000, RZ, 0xc0, !PT ;  /* 0xffff0000080b8812 */ /* 0x000fe200078ec0ff */
[----:B------:R-:W-:Y:S02]  /*4cc0*/  @!P0 IMAD.U32 R6, R15, 0x10000, RZ ;  /* 0x000100000f068824 */ /* 0x000fe400078e00ff */
[----:B------:R-:W-:Y:S02]  /*4cd0*/  @!P0 IMAD.U32 R44, R41, 0x10000, RZ ;  /* 0x00010000292c8824 */ /* 0x000fe400078e00ff */
[-C--:B------:R-:W-:Y:S02]  /*4ce0*/  @!P0 FMUL.FTZ R4, R4, R7.reuse ;  /* 0x0000000704048220 */ /* 0x080fe40000410000 */
[----:B------:R-:W-:Y:S01]  /*4cf0*/  @!P0 FFMA.FTZ R57, R19, R7, -R9 ;  /* 0x0000000713398223 */ /* 0x000fe20000010809 */
[----:B------:R-:W-:Y:S01]  /*4d00*/  @!P0 LOP3.LUT R7, R15, 0xffff0000, RZ, 0xc0, !PT ;  /* 0xffff00000f078812 */ /* 0x000fe200078ec0ff */
[----:B------:R-:W-:Y:S01]  /*4d10*/  @!P0 FMUL.FTZ R40, R6, R44 ;  /* 0x0000002c06288220 */ /* 0x000fe20000410000 */
[----:B------:R-:W-:Y:S01]  /*4d20*/  @!P0 SHF.L.U32 R9, R8, 0x10, RZ ;  /* 0x0000001008098819 */ /* 0x000fe200000006ff */
[----:B------:R-:W-:Y:S01]  /*4d30*/  @!P0 FFMA.FTZ R3, R16, R17, R3 ;  /* 0x0000001110038223 */ /* 0x000fe20000010003 */
[----:B------:R-:W-:Y:S01]  /*4d40*/  @!P0 F2FP.BF16.PACK_AB R17, R56, R57 ;  /* 0x000000393811823e */ /* 0x000fe200000010ff */
[----:B------:R-:W-:Y:S01]  /*4d50*/  @!P0 FMUL.FTZ R41, R7, R46 ;  /* 0x0000002e07298220 */ /* 0x000fe20000410000 */
[----:B------:R-:W-:Y:S01]  /*4d60*/  @!P0 F2FP.BF16.PACK_AB R16, R60, R61 ;  /* 0x0000003d3c10823e */ /* 0x000fe200000010ff */
[-C--:B------:R-:W-:Y:S01]  /*4d70*/  @!P0 FMUL.FTZ R8, R6, R9.reuse ;  /* 0x0000000906088220 */ /* 0x080fe20000410000 */
[----:B------:R-:W-:Y:S01]  /*4d80*/  @!P0 F2FP.BF16.PACK_AB R2, R3, R2 ;  /* 0x000000020302823e */ /* 0x000fe200000010ff */
[----:B------:R-:W-:Y:S01]  /*4d90*/  @!P0 FFMA.FTZ R55, R45, R9, -R40 ;  /* 0x000000092d378223 */ /* 0x000fe20000010828 */
[----:B------:R-:W-:Y:S01]  /*4da0*/  @!P0 MOV R48, R16 ;  /* 0x0000001000308202 */ /* 0x000fe20000000f00 */
[-C--:B------:R-:W-:Y:S01]  /*4db0*/  @!P0 FMUL.FTZ R9, R7, R11.reuse ;  /* 0x0000000b07098220 */ /* 0x080fe20000410000 */
[C---:B------:R-:W-:Y:S01]  /*4dc0*/  @!P0 LOP3.LUT R7, R14.reuse, 0xffff0000, RZ, 0xc0, !PT ;  /* 0xffff00000e078812 */ /* 0x040fe200078ec0ff */
[----:B------:R-:W-:Y:S02]  /*4dd0*/  @!P0 IMAD.U32 R6, R14, 0x10000, RZ ;  /* 0x000100000e068824 */ /* 0x000fe400078e00ff */
[----:B------:R-:W-:Y:S02]  /*4de0*/  @!P0 IMAD.U32 R40, R62, 0x10000, RZ ;  /* 0x000100003e288824 */ /* 0x000fe400078e00ff */
[----:B------:R-:W-:Y:S02]  /*4df0*/  @!P0 FFMA.FTZ R54, R47, R11, -R41 ;  /* 0x0000000b2f368223 */ /* 0x000fe40000010829 */
[C---:B------:R-:W-:Y:S01]  /*4e00*/  @!P0 IMAD.U32 R11, R10.reuse, 0x10000, RZ ;  /* 0x000100000a0b8824 */ /* 0x040fe200078e00ff */
[----:B------:R-:W-:Y:S01]  /*4e10*/  @!P0 LOP3.LUT R10, R10, 0xffff0000, RZ, 0xc0, !PT ;  /* 0xffff00000a0a8812 */ /* 0x000fe200078ec0ff */
[----:B------:R-:W-:Y:S02]  /*4e20*/  @!P0 IMAD.U32 R41, R50, 0x10000, RZ ;  /* 0x0001000032298824 */ /* 0x000fe400078e00ff */
[C---:B------:R-:W-:Y:S02]  /*4e30*/  @!P0 FMUL.FTZ R52, R6.reuse, R40 ;  /* 0x0000002806348220 */ /* 0x040fe40000410000 */
[----:B------:R-:W-:Y:S02]  /*4e40*/  @!P0 FMUL.FTZ R53, R7, R42 ;  /* 0x0000002a07358220 */ /* 0x000fe40000410000 */
[----:B------:R-:W-:Y:S02]  /*4e50*/  @!P0 FMUL.FTZ R6, R6, R11 ;  /* 0x0000000b06068220 */ /* 0x000fe40000410000 */
[----:B------:R-:W-:Y:S02]  /*4e60*/  @!P0 FFMA.FTZ R4, R18, R19, R4 ;  /* 0x0000001312048223 */ /* 0x000fe40000010004 */
[----:B------:R-:W-:Y:S01]  /*4e70*/  @!P0 FFMA.FTZ R52, R41, R11, -R52 ;  /* 0x0000000b29348223 */ /* 0x000fe20000010834 */
[----:B------:R-:W-:Y:S01]  /*4e80*/  @!P0 F2FP.BF16.PACK_AB R11, R54, R55 ;  /* 0x00000037360b823e */ /* 0x000fe200000010ff */
[-C--:B------:R-:W-:Y:S02]  /*4e90*/  @!P0 FMUL.FTZ R7, R7, R10.reuse ;  /* 0x0000000a07078220 */ /* 0x080fe40000410000 */
[----:B------:R-:W-:Y:S02]  /*4ea0*/  @!P0 FFMA.FTZ R53, R43, R10, -R53 ;  /* 0x0000000a2b358223 */ /* 0x000fe40000010835 */
[----:B------:R-:W-:Y:S02]  /*4eb0*/  @!P0 FFMA.FTZ R5, R28, R29, R5 ;  /* 0x0000001d1c058223 */ /* 0x000fe40000010005 */
[----:B------:R-:W-:Y:S01]  /*4ec0*/  @!P0 FFMA.FTZ R6, R40, R41, R6 ;  /* 0x0000002928068223 */ /* 0x000fe20000010006 */
[----:B------:R-:W-:Y:S01]  /*4ed0*/  @!P0 F2FP.BF16.PACK_AB R10, R53, R52 ;  /* 0x00000034350a823e */ /* 0x000fe200000010ff */
[----:B------:R-:W-:Y:S01]  /*4ee0*/  @!P0 FFMA.FTZ R7, R42, R43, R7 ;  /* 0x0000002b2a078223 */ /* 0x000fe20000010007 */
[----:B------:R-:W-:Y:S01]  /*4ef0*/  @!P0 F2FP.BF16.PACK_AB R4, R5, R4 ;  /* 0x000000040504823e */ /* 0x000fe200000010ff */
[----:B------:R-:W-:Y:S02]  /*4f00*/  @!P0 FFMA.FTZ R8, R44, R45, R8 ;  /* 0x0000002d2c088223 */ /* 0x000fe40000010008 */
        /* <DEDUP_REMOVED lines=12> */
.L_x_388:
[----:B------:R-:W-:Y:S05]  /*4fd0*/  BSYNC B0 ;  /* 0x0000000000007941 */ /* 0x000fea0003800000 */
.L_x_387:
[----:B------:R-:W-:Y:S11]  /*4fe0*/  ISETP.GE.AND P0, PT, R27, c[0x0][0x1d4], PT ;  /* 0x000075001b007a0c */ /* 0x000ff60003f06270 */
[----:B------:R-:W-:Y:S02]  /*4ff0*/  @!UPT UIADD3 URZ, URZ, URZ, URZ ;  /* 0x0000003f3f3ff290 */ /* 0x000fe4000fffe03f */
[----:B------:R-:W-:-:S05]  /*5000*/  @P0 BRA `(.L_x_372) ;  /* 0x000008f000000947 */ /* 0x000fca0003800000 */
[----:B------:R-:W-:Y:S01]  /*5010*/  IADD3 R2, P1, P0, R88, R81, R118 ;  /* 0x0000005158027210 */ /* 0x000fe2000783e076 */
[----:B-1----:R-:W-:Y:S03]  /*5020*/  LDS.128 R12, [R121+0x3c80] ;  /* 0x003c8000790c7984 */ /* 0x002fe60000000c00 */
[----:B------:R-:W-:Y:S02]  /*5030*/  IADD3.X R3, R90, R80, R128, P1, P0 ;  /* 0x000000505a037210 */ /* 0x000fe40000fe0480 */
[C---:B------:R-:W-:Y:S03]  /*5040*/  LEA R52, P0, R2.reuse, c[0x0][0x1c8], 0x1 ;  /* 0x0000720002347a11 */ /* 0x040fe600078008ff */
[----:B------:R-:W1:Y:S01]  /*5050*/  LDS.128 R44, [R124+0x3c80] ;  /* 0x003c80007c2c7984 */ /* 0x000e620000000c00 */
[----:B------:R-:W-:Y:S02]  /*5060*/  LEA.HI.X R53, R2, c[0x0][0x1cc], R3, 0x1, P0 ;  /* 0x0000730002357a11 */ /* 0x000fe400000f0c03 */
[----:B------:R-:W-:Y:S11]  /*5070*/  ISETP.GE.AND P0, PT, R27, c[0x0][0x27c], PT ;  /* 0x00009f001b007a0c */ /* 0x000ff60003f06270 */
[----:B------:R-:W-:Y:S02]  /*5080*/  @!UPT UIADD3 URZ, URZ, URZ, URZ ;  /* 0x0000003f3f3ff290 */ /* 0x000fe4000fffe03f */
[----:B------:R-:W-:Y:S02]  /*5090*/  @!P0 SHF.R.U32.HI R8, RZ, 0x10, R65 ;  /* 0x00000010ff088819 */ /* 0x000fe40000011641 */
[--C-:B------:R-:W-:Y:S02]  /*50a0*/  @!P0 SHF.R.U64 R2, R20, 0x10, R21.reuse ;  /* 0x0000001014028819 */ /* 0x100fe40000001215 */
[----:B------:R-:W-:Y:S02]  /*50b0*/  @!P0 SHF.R.U32.HI R3, RZ, 0x10, R21 ;  /* 0x00000010ff038819 */ /* 0x000fe40000011615 */
[----:B------:R-:W-:Y:S02]  /*50c0*/  @!P0 PRMT R20, R68, 0x5432, R8 ;  /* 0x0000543244148816 */ /* 0x000fe40000000008 */
[----:B------:R-:W-:Y:S02]  /*50d0*/  @!P0 SHF.R.U64 R10, R66, 0x10, R67 ;  /* 0x00000010420a8819 */ /* 0x000fe40000001243 */
[--C-:B------:R-:W-:Y:S01]  /*50e0*/  @!P0 SHF.R.U64 R4, R22, 0x10, R23.reuse ;  /* 0x0000001016048819 */ /* 0x100fe20000001217 */
[----:B------:R-:W-:Y:S01]  /*50f0*/  @!P0 IMAD.U32 R18, R20, 0x10000, RZ ;  /* 0x0001000014128824 */ /* 0x000fe200078e00ff */
[----:B------:R-:W-:Y:S02]  /*5100*/  @!P0 SHF.R.U32.HI R6, RZ, 0x10, R23 ;  /* 0x00000010ff068819 */ /* 0x000fe40000011617 */
[----:B------:R-:W-:Y:S02]  /*5110*/  @!P0 PRMT R28, R69, 0x5432, R10 ;  /* 0x00005432451c8816 */ /* 0x000fe4000000000a */
[C---:B------:R-:W-:Y:S02]  /*5120*/  @!P0 PRMT R10, R31.reuse, 0x5432, R4 ;  /* 0x000054321f0a8816 */ /* 0x040fe40000000004 */
[----:B------:R-:W-:Y:S02]  /*5130*/  @!P0 PRMT R8, R31, 0x5410, R6 ;  /* 0x000054101f088816 */ /* 0x000fe40000000006 */
[----:B------:R-:W-:Y:S02]  /*5140*/  @!P0 SHF.R.U64 R5, R64, 0x10, R65 ;  /* 0x0000001040058819 */ /* 0x000fe40000001241 */
[----:B------:R-:W-:Y:S01]  /*5150*/  @!P0 SHF.R.U32.HI R9, RZ, 0x10, R67 ;  /* 0x00000010ff098819 */ /* 0x000fe20000011643 */
[----:B-1----:R-:W-:Y:S01]  /*5160*/  @!P0 IMAD.U32 R11, R44, 0x10000, RZ ;  /* 0x000100002c0b8824 */ /* 0x002fe200078e00ff */
[----:B------:R-:W-:Y:S01]  /*5170*/  @!P0 SHF.L.U32 R31, R47, 0x10, RZ ;  /* 0x000000102f1f8819 */ /* 0x000fe200000006ff */
[----:B------:R-:W-:Y:S01]  /*5180*/  @!P0 IMAD.U32 R19, R45, 0x10000, RZ ;  /* 0x000100002d138824 */ /* 0x000fe200078e00ff */
[----:B------:R-:W-:Y:S02]  /*5190*/  @!P0 LOP3.LUT R41, R47, 0xffff0000, RZ, 0xc0, !PT ;  /* 0xffff00002f298812 */ /* 0x000fe400078ec0ff */
[----:B------:R-:W-:Y:S02]  /*51a0*/  @!P0 LOP3.LUT R29, R46, 0xffff0000, RZ, 0xc0, !PT ;  /* 0xffff00002e1d8812 */ /* 0x000fe400078ec0ff */
[----:B------:R-:W-:Y:S02]  /*51b0*/  @!P0 PRMT R16, R68, 0x5410, R5 ;  /* 0x0000541044108816 */ /* 0x000fe40000000005 */
[----:B------:R-:W-:Y:S01]  /*51c0*/  @!P0 PRMT R7, R30, 0x5432, R2 ;  /* 0x000054321e078816 */ /* 0x000fe20000000002 */
[----:B------:R-:W-:Y:S01]  /*51d0*/  @!P0 IMAD.U32 R2, R12, 0x10000, RZ ;  /* 0x000100000c028824 */ /* 0x000fe200078e00ff */
[----:B------:R-:W-:Y:S02]  /*51e0*/  @!P0 PRMT R5, R30, 0x5410, R3 ;  /* 0x000054101e058816 */ /* 0x000fe40000000003 */
[----:B------:R-:W-:Y:S01]  /*51f0*/  @!P0 SHF.L.U32 R3, R13, 0x10, RZ ;  /* 0x000000100d038819 */ /* 0x000fe200000006ff */
[C---:B------:R-:W-:Y:S01]  /*5200*/  @!P0 IMAD.U32 R4, R7.reuse, 0x10000, RZ ;  /* 0x0001000007048824 */ /* 0x040fe200078e00ff */
[----:B------:R-:W-:Y:S01]  /*5210*/  @!P0 LOP3.LUT R7, R7, 0xffff0000, RZ, 0xc0, !PT ;  /* 0xffff000007078812 */ /* 0x000fe200078ec0ff */
[----:B------:R-:W-:Y:S01]  /*5220*/  @!P0 IMAD.U32 R6, R5, 0x10000, RZ ;  /* 0x0001000005068824 */ /* 0x000fe200078e00ff */
[----:B------:R-:W-:Y:S01]  /*5230*/  @!P0 PRMT R40, R69, 0x5410, R9 ;  /* 0x0000541045288816 */ /* 0x000fe20000000009 */
[C---:B------:R-:W-:Y:S01]  /*5240*/  @!P0 IMAD.U32 R9, R16.reuse, 0x10000, RZ ;  /* 0x0001000010098824 */ /* 0x040fe200078e00ff */
[----:B------:R-:W-:Y:S01]  /*5250*/  @!P0 LOP3.LUT R16, R16, 0xffff0000, RZ, 0xc0, !PT ;  /* 0xffff000010108812 */ /* 0x000fe200078ec0ff */
[----:B------:R-:W-:Y:S01]  /*5260*/  @!P0 FMUL.FTZ R21, R3, R18 ;  /* 0x0000001203158220 */ /* 0x000fe20000410000 */
[----:B------:R-:W-:Y:S01]  /*5270*/  @!P0 LOP3.LUT R20, R20, 0xffff0000, RZ, 0xc0, !PT ;  /* 0xffff000014148812 */ /* 0x000fe200078ec0ff */
[C---:B------:R-:W-:Y:S02]  /*5280*/  @!P0 FMUL.FTZ R17, R2.reuse, R9 ;  /* 0x0000000902118220 */ /* 0x040fe40000410000 */
[-C--:B------:R-:W-:Y:S02]  /*5290*/  @!P0 FMUL.FTZ R2, R2, R4.reuse ;  /* 0x0000000402028220 */ /* 0x080fe40000410000 */
[----:B------:R-:W-:Y:S01]  /*52a0*/  @!P0 FFMA.FTZ R55, R11, R4, -R17 ;  /* 0x000000040b378223 */ /* 0x000fe20000010811 */
[----:B------:R-:W-:Y:S01]  /*52b0*/  @!P0 LOP3.LUT R17, R44, 0xffff0000, RZ, 0xc0, !PT ;  /* 0xffff00002c118812 */ /* 0x000fe200078ec0ff */
[-C--:B------:R-:W-:Y:S01]  /*52c0*/  @!P0 FMUL.FTZ R4, R3, R6.reuse ;  /* 0x0000000603048220 */ /* 0x080fe20000410000 */
[----:B------:R-:W-:Y:S01]  /*52d0*/  @!P0 LOP3.LUT R3, R13, 0xffff0000, RZ, 0xc0, !PT ;  /* 0xffff00000d038812 */ /* 0x000fe200078ec0ff */
[----:B------:R-:W-:Y:S01]  /*52e0*/  @!P0 FFMA.FTZ R54, R19, R6, -R21 ;  /* 0x0000000613368223 */ /* 0x000fe20000010815 */
[----:B------:R-:W-:Y:S01]  /*52f0*/  @!P0 LOP3.LUT R21, R45, 0xffff0000, RZ, 0xc0, !PT ;  /* 0xffff00002d158812 */ /* 0x000fe200078ec0ff */
[----:B------:R-:W-:Y:S01]  /*5300*/  @!P0 FFMA.FTZ R2, R9, R11, R2 ;  /* 0x0000000b09028223 */ /* 0x000fe20000010002 */
[----:B------:R-:W-:Y:S01]  /*5310*/  @!P0 LOP3.LUT R6, R12, 0xffff0000, RZ, 0xc0, !PT ;  /* 0xffff00000c068812 */ /* 0x000fe200078ec0ff */
[----:B------:R-:W-:Y:S01]  /*5320*/  @!P0 FMUL.FTZ R11, R3, R20 ;  /* 0x00000014030b8220 */ /* 0x000fe20000410000 */
[----:B------:R-:W-:Y:S01]  /*5330*/  @!P0 LOP3.LUT R9, R5, 0xffff0000, RZ, 0xc0, !PT ;  /* 0xffff000005098812 */ /* 0x000fe200078ec0ff */
[C---:B------:R-:W-:Y:S01]  /*5340*/  @!P0 IMAD.U32 R30, R40.reuse, 0x10000, RZ ;  /* 0x00010000281e8824 */ /* 0x040fe200078e00ff */
[----:B------:R-:W-:Y:S01]  /*5350*/  @!P0 LOP3.LUT R40, R40, 0xffff0000, RZ, 0xc0, !PT ;  /* 0xffff000028288812 */ /* 0x000fe200078ec0ff */
[C---:B------:R-:W-:Y:S02]  /*5360*/  @!P0 FMUL.FTZ R22, R6.reuse, R16 ;  /* 0x0000001006168220 */ /* 0x040fe40000410000 */
[----:B------:R-:W-:Y:S02]  /*5370*/  @!P0 FMUL.FTZ R5, R3, R9 ;  /* 0x0000000903058220 */ /* 0x000fe40000410000 */
[----:B------:R-:W-:Y:S02]  /*5380*/  @!P0 FMUL.FTZ R3, R6, R7 ;  /* 0x0000000706038220 */ /* 0x000fe40000410000 */
[----:B------:R-:W-:Y:S02]  /*5390*/  @!P0 IMAD.U32 R6, R15, 0x10000, RZ ;  /* 0x000100000f068824 */ /* 0x000fe400078e00ff */
[----:B------:R-:W-:Y:S01]  /*53a0*/  @!P0 FFMA.FTZ R51, R21, R9, -R11 ;  /* 0x0000000915338223 */ /* 0x000fe2000001080b */
[C---:B------:R-:W-:Y:S01]  /*53b0*/  @!P0 LOP3.LUT R11, R8.reuse, 0xffff0000, RZ, 0xc0, !PT ;  /* 0xffff0000080b8812 */ /* 0x040fe200078ec0ff */
[----:B------:R-:W-:Y:S01]  /*53c0*/  @!P0 FFMA.FTZ R50, R17, R7, -R22 ;  /* 0x0000000711328223 */ /* 0x000fe20000010816 */
[----:B------:R-:W-:Y:S01]  /*53d0*/  @!P0 LOP3.LUT R7, R15, 0xffff0000, RZ, 0xc0, !PT ;  /* 0xffff00000f078812 */ /* 0x000fe200078ec0ff */
[----:B------:R-:W-:Y:S02]  /*53e0*/  @!P0 IMAD.U32 R9, R8, 0x10000, RZ ;  /* 0x0001000008098824 */ /* 0x000fe400078e00ff */
[C---:B------:R-:W-:Y:S02]  /*53f0*/  @!P0 FMUL.FTZ R22, R6.reuse, R30 ;  /* 0x0000001e06168220 */ /* 0x040fe40000410000 */
[----:B------:R-:W-:Y:S02]  /*5400*/  @!P0 FMUL.FTZ R23, R7, R40 ;  /* 0x0000002807178220 */ /* 0x000fe40000410000 */
[-C--:B------:R-:W-:Y:S02]  /*5410*/  @!P0 FMUL.FTZ R8, R6, R9.reuse ;  /* 0x0000000906088220 */ /* 0x080fe40000410000 */
[----:B------:R-:W-:Y:S02]  /*5420*/  @!P0 FFMA.FTZ R49, R31, R9, -R22 ;  /* 0x000000091f318223 */ /* 0x000fe40000010816 */
[-C--:B------:R-:W-:Y:S01]  /*5430*/  @!P0 FMUL.FTZ R9, R7, R11.reuse ;  /* 0x0000000b07098220 */ /* 0x080fe20000410000 */
[----:B------:R-:W-:Y:S01]  /*5440*/  @!P0 LOP3.LUT R7, R14, 0xffff0000, RZ, 0xc0, !PT ;  /* 0xffff00000e078812 */ /* 0x000fe200078ec0ff */
[C---:B------:R-:W-:Y:S01]  /*5450*/  @!P0 IMAD.U32 R22, R28.reuse, 0x10000, RZ ;  /* 0x000100001c168824 */ /* 0x040fe200078e00ff */
[----:B------:R-:W-:Y:S01]  /*5460*/  @!P0 LOP3.LUT R28, R28, 0xffff0000, RZ, 0xc0, !PT ;  /* 0xffff00001c1c8812 */ /* 0x000fe200078ec0ff */
[----:B------:R-:W-:Y:S02]  /*5470*/  @!P0 IMAD.U32 R6, R14, 0x10000, RZ ;  /* 0x000100000e068824 */ /* 0x000fe400078e00ff */
[----:B------:R-:W-:Y:S01]  /*5480*/  @!P0 FFMA.FTZ R48, R41, R11, -R23 ;  /* 0x0000000b29308223 */ /* 0x000fe20000010817 */
[----:B------:R-:W-:Y:S01]  /*5490*/  @!P0 SHF.L.U32 R23, R46, 0x10, RZ ;  /* 0x000000102e178819 */ /* 0x000fe200000006ff */
[C---:B------:R-:W-:Y:S01]  /*54a0*/  @!P0 IMAD.U32 R11, R10.reuse, 0x10000, RZ ;  /* 0x000100000a0b8824 */ /* 0x040fe200078e00ff */
[----:B------:R-:W-:Y:S01]  /*54b0*/  @!P0 LOP3.LUT R10, R10, 0xffff0000, RZ, 0xc0, !PT ;  /* 0xffff00000a0a8812 */ /* 0x000fe200078ec0ff */
[----:B------:R-:W-:Y:S02]  /*54c0*/  @!P0 FMUL.FTZ R42, R6, R22 ;  /* 0x00000016062a8220 */ /* 0x000fe40000410000 */
[----:B------:R-:W-:Y:S02]  /*54d0*/  @!P0 FMUL.FTZ R43, R7, R28 ;  /* 0x0000001c072b8220 */ /* 0x000fe40000410000 */
[----:B------:R-:W-:Y:S01]  /*54e0*/  @!P0 FFMA.FTZ R3, R16, R17, R3 ;  /* 0x0000001110038223 */ /* 0x000fe20000010003 */
[----:B------:R-:W-:Y:S01]  /*54f0*/  @!P0 F2FP.BF16.PACK_AB R17, R51, R54 ;  /* 0x000000363311823e */ /* 0x000fe200000010ff */
[----:B------:R-:W-:Y:S01]  /*5500*/  @!P0 FMUL.FTZ R6, R6, R11 ;  /* 0x0000000b06068220 */ /* 0x000fe20000410000 */
[----:B------:R-:W-:Y:S01]  /*5510*/  @!P0 F2FP.BF16.PACK_AB R16, R50, R55 ;  /* 0x000000373210823e */ /* 0x000fe200000010ff */
[----:B------:R-:W-:Y:S01]  /*5520*/  @!P0 FFMA.FTZ R42, R23, R11, -R42 ;  /* 0x0000000b172a8223 */ /* 0x000fe2000001082a */
[----:B------:R-:W-:Y:S01]  /*5530*/  @!P0 F2FP.BF16.PACK_AB R11, R48, R49 ;  /* 0x00000031300b823e */ /* 0x000fe200000010ff */
[----:B------:R-:W-:Y:S01]  /*5540*/  @!P0 FFMA.FTZ R43, R29, R10, -R43 ;  /* 0x0000000a1d2b8223 */ /* 0x000fe2000001082b */
[----:B------:R-:W-:Y:S01]  /*5550*/  @!P0 MOV R44, R16 ;  /* 0x00000010002c8202 */ /* 0x000fe20000000f00 */
[----:B------:R-:W-:Y:S01]  /*5560*/  @!P0 FFMA.FTZ R4, R18, R19, R4 ;  /* 0x0000001312048223 */ /* 0x000fe20000010004 */
[----:B------:R-:W-:Y:S01]  /*5570*/  @!P0 MOV R47, R11 ;  /* 0x0000000b002f8202 */ /* 0x000fe20000000f00 */
[----:B------:R-:W-:Y:S01]  /*5580*/  @!P0 FMUL.FTZ R7, R7, R10 ;  /* 0x0000000a07078220 */ /* 0x000fe20000410000 */
[----:B------:R-:W-:Y:S01]  /*5590*/  @!P0 F2FP.BF16.PACK_AB R10, R43, R42 ;  /* 0x0000002a2b0a823e */ /* 0x000fe200000010ff */
[----:B------:R-:W-:Y:S01]  /*55a0*/  @!P0 FFMA.FTZ R5, R20, R21, R5 ;  /* 0x0000001514058223 */ /* 0x000fe20000010005 */
[----:B------:R-:W-:Y:S01]  /*55b0*/  @!P0 F2FP.BF16.PACK_AB R2, R3, R2 ;  /* 0x000000020302823e */ /* 0x000fe200000010ff */
[----:B------:R-:W-:Y:S02]  /*55c0*/  @!P0 FFMA.FTZ R6, R22, R23, R6 ;  /* 0x0000001716068223 */ /* 0x000fe40000010006 */
[----:B------:R-:W-:Y:S01]  /*55d0*/  @!P0 FFMA.FTZ R7, R28, R29, R7 ;  /* 0x0000001d1c078223 */ /* 0x000fe20000010007 */
[----:B------:R-:W-:Y:S01]  /*55e0*/  @!P0 F2FP.BF16.PACK_AB R4, R5, R4 ;  /* 0x000000040504823e */ /* 0x000fe200000010ff */
        /* <DEDUP_REMOVED lines=10> */
[----:B------:R-:W-:Y:S01]  /*5690*/  @!P0 IMAD.MOV.U32 R15, RZ, RZ, R8 ;  /* 0x000000ffff0f8224 */ /* 0x000fe200078e0008 */
[----:B------:R-:W-:Y:S11]  /*56a0*/  ISETP.GE.AND P0, PT, R101, c[0x0][0x1d4], PT ;  /* 0x0000750065007a0c */ /* 0x000ff60003f06270 */
[----:B------:R-:W-:Y:S02]  /*56b0*/  @!UPT UIADD3 URZ, URZ, URZ, URZ ;  /* 0x0000003f3f3ff290 */ /* 0x000fe4000fffe03f */
[----:B------:R-:W-:-:S05]  /*56c0*/  @P0 BRA `(.L_x_372) ;  /* 0x0000023000000947 */ /* 0x000fca0003800000 */
[----:B------:R-:W-:Y:S04]  /*56d0*/  IADD3 R3, P1, P0, R88, R81, R101 ;  /* 0x0000005158037210 */ /* 0x000fe8000783e065 */
[----:B------:R-:W-:Y:S02]  /*56e0*/  IADD3.X R4, R90, R80, R125, P1, P0 ;  /* 0x000000505a047210 */ /* 0x000fe40000fe047d */
[C---:B------:R-:W-:Y:S04]  /*56f0*/  LEA R2, P0, R3.reuse, c[0x0][0x1c8], 0x1 ;  /* 0x0000720003027a11 */ /* 0x040fe800078008ff */
[----:B------:R-:W-:Y:S05]  /*5700*/  LEA.HI.X R3, R3, c[0x0][0x1cc], R4, 0x1, P0 ;  /* 0x0000730003037a11 */ /* 0x000fea00000f0c04 */
[----:B------:R2:W-:Y:S01]  /*5710*/  STG.E.128 [R2.64], R12 ;  /* 0x0000000c02007986 */ /* 0x0005e2000c101d0c */
[----:B------:R-:W-:-:S05]  /*5720*/  BRA `(.L_x_372) ;  /* 0x000001d000007947 */ /* 0x000fca0003800000 */
.L_x_368:
[----:B------:R-:W-:Y:S05]  /*5730*/  IMAD R2, R39, -0x30, R0 ;  /* 0xffffffd027027824 */ /* 0x000fea00078e0200 */
[----:B------:R-:W-:Y:S04]  /*5740*/  IMNMX R87, R2, 0x30, PT ;  /* 0x0000003002577817 */ /* 0x000fe80003800200 */
[----:B------:R-:W-:Y:S11]  /*5750*/  ISETP.GE.AND P0, PT, R92, R87, PT ;  /* 0x000000575c00720c */ /* 0x000ff60003f06270 */
[----:B------:R-:W-:Y:S02]  /*5760*/  @!UPT UIADD3 URZ, URZ, URZ, URZ ;  /* 0x0000003f3f3ff290 */ /* 0x000fe4000fffe03f */
[----:B------:R-:W-:-:S05]  /*5770*/  @P0 BRA `(.L_x_372) ;  /* 0x0000018000000947 */ /* 0x000fca0003800000 */
[----:B------:R-:W-:Y:S11]  /*5780*/  ISETP.GE.AND P0, PT, R24, c[0x0][0x1d4], PT ;  /* 0x0000750018007a0c */ /* 0x000ff60003f06270 */
[----:B------:R-:W-:Y:S02]  /*5790*/  @!UPT UIADD3 URZ, URZ, URZ, URZ ;  /* 0x0000003f3f3ff290 */ /* 0x000fe4000fffe03f */
[----:B------:R-:W1:Y:S04]  /*57a0*/  @!P0 LDS.128 R4, [R85+0x2400] ;  /* 0x0024000055048984 */ /* 0x000e680000000c00 */
[----:B-1----:R-:W-:Y:S01]  /*57b0*/  @!P0 STG.E.128 [R60.64], R4 ;  /* 0x000000043c008986 */ /* 0x002fe2000c101d0c */
[----:B------:R-:W-:Y:S11]  /*57c0*/  ISETP.GE.AND P0, PT, R26, c[0x0][0x1d4], PT ;  /* 0x000075001a007a0c */ /* 0x000ff60003f06270 */
[----:B------:R-:W-:Y:S02]  /*57d0*/  @!UPT UIADD3 URZ, URZ, URZ, URZ ;  /* 0x0000003f3f3ff290 */ /* 0x000fe4000fffe03f */
[----:B------:R-:W1:Y:S04]  /*57e0*/  @!P0 LDS.128 R4, [R86+0x2400] ;  /* 0x0024000056048984 */ /* 0x000e680000000c00 */
[----:B-1----:R-:W-:Y:S01]  /*57f0*/  @!P0 STG.E.128 [R60.64+0x20], R4 ;  /* 0x000020043c008986 */ /* 0x002fe2000c101d0c */
        /* <DEDUP_REMOVED lines=15> */
[----:B-1----:R1:W-:Y:S02]  /*58f0*/  @!P0 STG.E.128 [R60.64+0xa0], R4 ;  /* 0x0000a0043c008986 */ /* 0x0023e4000c101d0c */
.L_x_372:
[----:B------:R-:W-:Y:S05]  /*5900*/  BSYNC B1 ;  /* 0x0000000000017941 */ /* 0x000fea0003800000 */
.L_x_367:
[----:B-1----:R-:W-:Y:S01]  /*5910*/  IMAD.WIDE.U32 R8, R39, 0x30, RZ ;  /* 0x0000003027087825 */ /* 0x002fe200078e00ff */
[-C--:B--2--5:R-:W-:Y:S01]  /*5920*/  IADD3 R3, -R103, R87.reuse, RZ ;  /* 0x0000005767037210 */ /* 0x0a4fe20007ffe1ff */
[----:B------:R-:W-:Y:S02]  /*5930*/  BSSY B0, `(.L_x_389) ;  /* 0x000004b000007945 */ /* 0x000fe40003800000 */
[----:B------:R-:W-:Y:S01]  /*5940*/  IMAD R2, R91, 0x30, RZ ;  /* 0x000000305b027824 */ /* 0x000fe200078e02ff */
[----:B------:R-:W-:Y:S03]  /*5950*/  IADD3 R4, P0, R140, R8, RZ ;  /* 0x000000088c047210 */ /* 0x000fe60007f1e0ff */
[----:B------:R-:W-:Y:S04]  /*5960*/  IMAD.IADD R11, R9, 0x1, R2 ;  /* 0x00000001090b7824 */ /* 0x000fe800078e0202 */
[----:B------:R-:W-:Y:S01]  /*5970*/  IMAD.X R2, R11, 0x1, R146, P0 ;  /* 0x000000010b027824 */ /* 0x000fe200000e0692 */
[C---:B------:R-:W-:Y:S11]  /*5980*/  ISETP.GE.AND P0, PT, R3.reuse, 0x21, PT ;  /* 0x000000210300780c */ /* 0x040ff60003f06270 */
[----:B------:R-:W-:Y:S02]  /*5990*/  @!UPT UIADD3 URZ, URZ, URZ, URZ ;  /* 0x0000003f3f3ff290 */ /* 0x000fe4000fffe03f */
[----:B------:R-:W-:Y:S05]  /*59a0*/  @P0 IADD3 R5, P1, R4, 0x20, RZ ;  /* 0x0000002004050810 */ /* 0x000fea0007f3e0ff */
[----:B------:R-:W-:Y:S01]  /*59b0*/  @P0 IMAD.X R10, RZ, RZ, R2, P1 ;  /* 0x000000ffff0a0224 */ /* 0x000fe200008e0602 */
[----:B------:R-:W-:Y:S11]  /*59c0*/  ISETP.GE.AND P1, PT, R3, 0x1, PT ;  /* 0x000000010300780c */ /* 0x000ff60003f26270 */
[----:B------:R-:W-:Y:S02]  /*59d0*/  @!UPT UIADD3 URZ, URZ, URZ, URZ ;  /* 0x0000003f3f3ff290 */ /* 0x000fe4000fffe03f */
[----:B------:R-:W-:Y:S01]  /*59e0*/  @P1 IMAD R6, R2, c[0x0][0x258], RZ ;  /* 0x0000960002061a24 */ /* 0x000fe200078e02ff */
[----:B------:R-:W-:Y:S01]  /*59f0*/  @P1 MOV R2, R98 ;  /* 0x0000006200021202 */ /* 0x000fe20000000f00 */
[----:B------:R-:W-:Y:S04]  /*5a00*/  @P1 IMAD.MOV.U32 R3, RZ, RZ, R102 ;  /* 0x000000ffff031224 */ /* 0x000fe800078e0066 */
[C---:B------:R-:W-:Y:S04]  /*5a10*/  @P1 IMAD.WIDE.U32 R2, R4.reuse, c[0x0][0x258], R2 ;  /* 0x0000960004021a25 */ /* 0x040fe800078e0002 */
[----:B------:R-:W-:Y:S01]  /*5a20*/  @P1 IMAD R4, R4, c[0x0][0x25c], R6 ;  /* 0x0000970004041a24 */ /* 0x000fe200078e0206 */
[C---:B------:R-:W-:Y:S04]  /*5a30*/  @P1 LEA R6, P2, R2.reuse, c[0x0][0x250], 0x1 ;  /* 0x0000940002061a11 */ /* 0x040fe800078408ff */
[----:B------:R-:W-:Y:S02]  /*5a40*/  @P1 IADD3 R4, R3, R4, RZ ;  /* 0x0000000403041210 */ /* 0x000fe40007ffe0ff */
[----:B------:R-:W-:Y:S02]  /*5a50*/  @P0 MOV R3, R102 ;  /* 0x0000006600030202 */ /* 0x000fe40000000f00 */
[----:B------:R-:W-:Y:S01]  /*5a60*/  @P1 LEA.HI.X R7, R2, c[0x0][0x254], R4, 0x1, P2 ;  /* 0x0000950002071a11 */ /* 0x000fe200010f0c04 */
[----:B------:R-:W-:Y:S02]  /*5a70*/  @P0 IMAD R4, R10, c[0x0][0x258], RZ ;  /* 0x000096000a040a24 */ /* 0x000fe400078e02ff */
[----:B------:R-:W-:Y:S02]  /*5a80*/  @P0 IMAD.MOV.U32 R2, RZ, RZ, R98 ;  /* 0x000000ffff020224 */ /* 0x000fe400078e0062 */
[----:B------:R-:W-:Y:S01]  /*5a90*/  @!PT LDS RZ, [RZ] ;  /* 0x00000000fffff984 */ /* 0x000fe20000000800 */
[----:B------:R-:W-:Y:S01]  /*5aa0*/  @!PT LDS RZ, [RZ] ;  /* 0x00000000fffff984 */ /* 0x000fe20000000800 */
[----:B------:R-:W-:Y:S01]  /*5ab0*/  @!PT LDS RZ, [RZ] ;  /* 0x00000000fffff984 */ /* 0x000fe20000000800 */
[----:B------:R1:W-:Y:S01]  /*5ac0*/  @P1 LDGSTS.E.BYPASS.LTC128B.128 [R84+0x1880], [R6.64], !P6 ;  /* 0x0188000006541fae */ /* 0x0003e2000f101d4c */
[C---:B------:R-:W-:Y:S02]  /*5ad0*/  @P0 IMAD R4, R5.reuse, c[0x0][0x25c], R4 ;  /* 0x0000970005040a24 */ /* 0x040fe400078e0204 */
[----:B------:R-:W-:Y:S01]  /*5ae0*/  @P0 IMAD.WIDE.U32 R2, R5, c[0x0][0x258], R2 ;  /* 0x0000960005020a25 */ /* 0x000fe200078e0002 */
[----:B------:R1:W-:Y:S04]  /*5af0*/  @P1 LDGSTS.E.BYPASS.LTC128B.128 [R84+0x2480], [R6.64+0x40], !P5 ;  /* 0x0248004006541fae */ /* 0x0003e8000e901d4c */
[----:B------:R1:W-:Y:S01]  /*5b00*/  @P1 LDGSTS.E.BYPASS.LTC128B.128 [R84+0x3080], [R6.64+0x80], !P4 ;  /* 0x0308008006541fae */ /* 0x0003e2000e101d4c */
[----:B------:R-:W-:Y:S02]  /*5b10*/  @P0 IADD3 R3, R3, R4, RZ ;  /* 0x0000000403030210 */ /* 0x000fe40007ffe0ff */
[C---:B------:R-:W-:Y:S04]  /*5b20*/  @P0 LEA R4, P2, R2.reuse, c[0x0][0x250], 0x1 ;  /* 0x0000940002040a11 */ /* 0x040fe800078408ff */
[----:B------:R-:W-:Y:S05]  /*5b30*/  @P0 LEA.HI.X R5, R2, c[0x0][0x254], R3, 0x1, P2 ;  /* 0x0000950002050a11 */ /* 0x000fea00010f0c03 */
[----:B------:R1:W-:Y:S04]  /*5b40*/  @P0 LDGSTS.E.BYPASS.LTC128B.128 [R84+0x2080], [R4.64], !P6 ;  /* 0x0208000004540fae */ /* 0x0003e8000f101d4c */
        /* <DEDUP_REMOVED lines=8> */
[----:B------:R-:W-:Y:S02]  /*5bd0*/  IMAD.MOV.U32 R4, RZ, RZ, R114 ;  /* 0x000000ffff047224 */ /* 0x000fe400078e0072 */
[----:B------:R-:W-:Y:S02]  /*5be0*/  IMAD.MOV.U32 R5, RZ, RZ, R132 ;  /* 0x000000ffff057224 */ /* 0x000fe400078e0084 */
[----:B------:R-:W-:Y:S02]  /*5bf0*/  IMAD.X R3, R11, 0x1, R142, P0 ;  /* 0x000000010b037824 */ /* 0x000fe400000e068e */
[C---:B------:R-:W-:Y:S04]  /*5c00*/  IMAD.WIDE.U32 R4, R2.reuse, c[0x0][0x208], R4 ;  /* 0x0000820002047a25 */ /* 0x040fe800078e0004 */
[----:B------:R-:W-:Y:S04]  /*5c10*/  IMAD R3, R3, c[0x0][0x208], RZ ;  /* 0x0000820003037a24 */ /* 0x000fe800078e02ff */
[----:B------:R-:W-:Y:S04]  /*5c20*/  IMAD R2, R2, c[0x0][0x20c], R3 ;  /* 0x0000830002027a24 */ /* 0x000fe800078e0203 */
[----:B------:R-:W-:Y:S01]  /*5c30*/  IMAD.IADD R3, R5, 0x1, R2 ;  /* 0x0000000105037824 */ /* 0x000fe200078e0202 */
[C---:B------:R-:W-:Y:S04]  /*5c40*/  LEA R2, P0, R4.reuse, c[0x0][0x1f8], 0x1 ;  /* 0x00007e0004027a11 */ /* 0x040fe800078008ff */
[----:B------:R-:W-:Y:S02]  /*5c50*/  LEA.HI.X R3, R4, c[0x0][0x1fc], R3, 0x1, P0 ;  /* 0x00007f0004037a11 */ /* 0x000fe400000f0c03 */
[----:B------:R-:W-:Y:S11]  /*5c60*/  ISETP.GE.AND P0, PT, R24, c[0x0][0x1d4], PT ;  /* 0x0000750018007a0c */ /* 0x000ff60003f06270 */
[----:B------:R-:W-:Y:S02]  /*5c70*/  @!UPT UIADD3 URZ, URZ, URZ, URZ ;  /* 0x0000003f3f3ff290 */ /* 0x000fe4000fffe03f */
[----:B------:R-:W1:Y:S04]  /*5c80*/  @!P0 LDS.128 R4, [R85] ;  /* 0x0000000055048984 */ /* 0x000e680000000c00 */
[----:B-1----:R-:W-:Y:S01]  /*5c90*/  @!P0 STG.E.128 [R2.64], R4 ;  /* 0x0000000402008986 */ /* 0x002fe2000c101d0c */
[----:B------:R-:W-:Y:S11]  /*5ca0*/  ISETP.GE.AND P0, PT, R26, c[0x0][0x1d4], PT ;  /* 0x000075001a007a0c */ /* 0x000ff60003f06270 */
[----:B------:R-:W-:Y:S02]  /*5cb0*/  @!UPT UIADD3 URZ, URZ, URZ, URZ ;  /* 0x0000003f3f3ff290 */ /* 0x000fe4000fffe03f */
[----:B------:R-:W1:Y:S04]  /*5cc0*/  @!P0 LDS.128 R4, [R86] ;  /* 0x0000000056048984 */ /* 0x000e680000000c00 */
        /* <DEDUP_REMOVED lines=17> */
.L_x_390:
[----:B-1----:R-:W-:Y:S05]  /*5de0*/  BSYNC B0 ;  /* 0x0000000000007941 */ /* 0x002fea0003800000 */
.L_x_389:
[----:B------:R-:W-:Y:S11]  /*5df0*/  ISETP.GT.AND P3, PT, R39, R141, PT ;  /* 0x0000008d2700720c */ /* 0x000ff60003f64270 */
[----:B------:R-:W-:Y:S02]  /*5e00*/  @!UPT UIADD3 URZ, URZ, URZ, URZ ;  /* 0x0000003f3f3ff290 */ /* 0x000fe4000fffe03f */
[----:B------:R-:W-:-:S05]  /*5e10*/  @!P3 BRA `(.L_x_391) ;  /* 0x000001900000b947 */ /* 0x000fca0003800000 */
[----:B------:R-:W-:Y:S01]  /*5e20*/  IADD3 R4, R39, -0x1, RZ ;  /* 0xffffffff27047810 */ /* 0x000fe20007ffe0ff */
[----:B------:R-:W-:Y:S01]  /*5e30*/  IMAD.MOV.U32 R2, RZ, RZ, R116 ;  /* 0x000000ffff027224 */ /* 0x000fe200078e0074 */
[----:B------:R-:W-:Y:S01]  /*5e40*/  ISETP.GE.AND P1, PT, R96, 0x1, PT ;  /* 0x000000016000780c */ /* 0x000fe20003f26270 */
[----:B------:R-:W-:Y:S01]  /*5e50*/  IMAD.MOV.U32 R3, RZ, RZ, R107 ;  /* 0x000000ffff037224 */ /* 0x000fe200078e006b */
[----:B------:R-:W-:Y:S01]  /*5e60*/  SHF.R.S32.HI R6, RZ, 0x1f, R4 ;  /* 0x0000001fff067819 */ /* 0x000fe20000011404 */
[C---:B------:R-:W-:Y:S02]  /*5e70*/  IMAD R5, R4.reuse, UR7, RZ ;  /* 0x0000000704057c24 */ /* 0x040fe4000f8e02ff */
[----:B------:R-:W-:Y:S04]  /*5e80*/  IMAD.WIDE.U32 R2, R4, UR8, R2 ;  /* 0x0000000804027c25 */ /* 0x000fe8000f8e0002 */
[----:B------:R-:W-:Y:S04]  /*5e90*/  IMAD R4, R6, UR8, R5 ;  /* 0x0000000806047c24 */ /* 0x000fe8000f8e0205 */
[----:B------:R-:W-:Y:S01]  /*5ea0*/  IMAD.IADD R3, R3, 0x1, R4 ;  /* 0x0000000103037824 */ /* 0x000fe200078e0204 */
[C---:B------:R-:W-:Y:S04]  /*5eb0*/  @P1 LEA R4, P0, R2.reuse, c[0x0][0x220], 0x1 ;  /* 0x0000880002041a11 */ /* 0x040fe800078008ff */
[----:B------:R-:W-:Y:S02]  /*5ec0*/  @P1 LEA.HI.X R5, R2, c[0x0][0x224], R3, 0x1, P0 ;  /* 0x0000890002051a11 */ /* 0x000fe400000f0c03 */
[----:B------:R-:W-:Y:S03]  /*5ed0*/  ISETP.GE.AND P0, PT, R96, 0x21, PT ;  /* 0x000000216000780c */ /* 0x000fe60003f06270 */
[----:B------:R-:W-:Y:S01]  /*5ee0*/  @!PT LDS RZ, [RZ] ;  /* 0x00000000fffff984 */ /* 0x000fe20000000800 */
[----:B------:R-:W-:Y:S01]  /*5ef0*/  @!PT LDS RZ, [RZ] ;  /* 0x00000000fffff984 */ /* 0x000fe20000000800 */
[----:B------:R-:W-:Y:S01]  /*5f00*/  @!PT LDS RZ, [RZ] ;  /* 0x00000000fffff984 */ /* 0x000fe20000000800 */
[----:B------:R1:W-:Y:S04]  /*5f10*/  @P1 LDGSTS.E.BYPASS.LTC128B.128 [R84+0x3c80], [R4.64], !P6 ;  /* 0x03c8000004541fae */ /* 0x0003e8000f101d4c */
[----:B------:R1:W-:Y:S04]  /*5f20*/  @P1 LDGSTS.E.BYPASS.LTC128B.128 [R84+0x4880], [R4.64+0x40], !P5 ;  /* 0x0488004004541fae */ /* 0x0003e8000e901d4c */
[----:B------:R1:W-:Y:S02]  /*5f30*/  @P1 LDGSTS.E.BYPASS.LTC128B.128 [R84+0x5480], [R4.64+0x80], !P4 ;  /* 0x0548008004541fae */ /* 0x0003e4000e101d4c */
[----:B------:R-:W-:Y:S04]  /*5f40*/  @P0 IADD3 R6, P2, R2, UR11, RZ ;  /* 0x0000000b02060c10 */ /* 0x000fe8000ff5e0ff */
[----:B------:R-:W-:Y:S02]  /*5f50*/  @P0 IADD3.X R3, R3, UR10, RZ, P2, !PT ;  /* 0x0000000a03030c10 */ /* 0x000fe400097fe4ff */
[C---:B------:R-:W-:Y:S04]  /*5f60*/  @P0 LEA R2, P2, R6.reuse, c[0x0][0x220], 0x1 ;  /* 0x0000880006020a11 */ /* 0x040fe800078408ff */
[----:B------:R-:W-:Y:S05]  /*5f70*/  @P0 LEA.HI.X R3, R6, c[0x0][0x224], R3, 0x1, P2 ;  /* 0x0000890006030a11 */ /* 0x000fea00010f0c03 */
[----:B------:R1:W-:Y:S04]  /*5f80*/  @P0 LDGSTS.E.BYPASS.LTC128B.128 [R84+0x4480], [R2.64], !P6 ;  /* 0x0448000002540fae */ /* 0x0003e8000f101d4c */
[----:B------:R1:W-:Y:S04]  /*5f90*/  @P0 LDGSTS.E.BYPASS.LTC128B.128 [R84+0x5080], [R2.64+0x40], !P5 ;  /* 0x0508004002540fae */ /* 0x0003e8000e901d4c */
[----:B------:R1:W-:Y:S02]  /*5fa0*/  @P0 LDGSTS.E.BYPASS.LTC128B.128 [R84+0x5c80], [R2.64+0x80], !P4 ;  /* 0x05c8008002540fae */ /* 0x0003e4000e101d4c */
.L_x_391:
[----:B------:R-:W0:Y:S01]  /*5fb0*/  LDGDEPBAR ;  /* 0x00000000000079af */ /* 0x000e220000000000 */
[----:B------:R-:W-:Y:S01]  /*5fc0*/  IADD3 R39, R39, -0x1, RZ ;  /* 0xffffffff27277810 */ /* 0x000fe20007ffe0ff */
[----:B------:R-:W-:-:S05]  /*5fd0*/  @P3 BRA `(.L_x_392) ;  /* 0xffffbfa000003947 */ /* 0x000fca000383ffff */
[----:B------:R-:W-:Y:S06]  /*5fe0*/  BAR.SYNC.DEFER_BLOCKING 0x0 ;  /* 0x0000000000007b1d */ /* 0x000fec0000010000 */
.L_x_366:
[----:B------:R-:W-:Y:S02]  /*5ff0*/  IMAD.MOV.U32 R0, RZ, RZ, c[0x0][0x2c4] ;  /* 0x0000b100ff007624 */ /* 0x000fe400078e00ff */
[----:B------:R-:W-:-:S02]  /*6000*/  IMAD.MOV.U32 R250, RZ, RZ, c[0x0][0x32c] ;  /* 0x0000cb00fffa7624 */ /* 0x000fc400078e00ff */
[----:B------:R-:W-:Y:S01]  /*6010*/  IMAD.IADD R6, R148, 0x1, R150 ;  /* 0x0000000194067824 */ /* 0x000fe200078e0296 */
[----:B------:R-:W-:Y:S02]  /*6020*/  ISETP.NE.AND P6, PT, R0, 0x1, PT ;  /* 0x000000010000780c */ /* 0x000fe40003fc5270 */
[----:B------:R-:W-:Y:S02]  /*6030*/  IADD3 R0, R196, 0x7f, RZ ;  /* 0x0000007fc4007810 */ /* 0x000fe40007ffe0ff */
[----:B------:R-:W-:-:S09]  /*6040*/  ISETP.GE.AND P5, PT, R250, 0x1, PT ;  /* 0x00000001fa00780c */ /* 0x000fd20003fa6270 */
[----:B-1----:R-:W-:-:S05]  /*6050*/  @P6 IMAD.HI.U32 R2, R0, c[0x0][0x2c8], RZ ;  /* 0x0000b20000026a27 */ /* 0x002fca00078e00ff */
[----:B------:R-:W-:-:S05]  /*6060*/  @P6 SHF.R.U32.HI R0, RZ, c[0x0][0x2cc], R2 ;  /* 0x0000b300ff006a19 */ /* 0x000fca0000011602 */
[----:B------:R-:W-:-:S05]  /*6070*/  IMAD.IADD R0, R151, 0x1, R0 ;  /* 0x0000000197007824 */ /* 0x000fca00078e0200 */
[----:B------:R-:W-:Y:S01]  /*6080*/  IADD3 R3, R0, c[0x0][0x328], RZ ;  /* 0x0000ca0000037a10 */ /* 0x000fe20007ffe0ff */
[----:B------:R-:W-:Y:S05]  /*6090*/  @!P5 BRA `(.L_x_393) ;  /* 0x000000f00000d947 */ /* 0x000fea0003800000 */
[C---:B------:R-:W-:Y:S01]  /*60a0*/  ISETP.GT.AND P0, PT, R0.reuse, RZ, PT ;  /* 0x000000ff0000720c */ /* 0x040fe20003f04270 */
        /* <DEDUP_REMOVED lines=9> */
.L_x_394:
[----:B------:R-:W-:-:S13]  /*6140*/  ISETP.NE.AND P0, PT, R4, 0x1, PT ;  /* 0x000000010400780c */ /* 0x000fda0003f05270 */
[----:B------:R-:W-:-:S05]  /*6150*/  @P0 IMAD.HI.U32 R0, R2, c[0x0][0x330], RZ ;  /* 0x0000cc0002000a27 */ /* 0x000fca00078e00ff */
[----:B------:R-:W-:-:S05]  /*6160*/  @P0 SHF.R.U32.HI R2, RZ, c[0x0][0x334], R0 ;  /* 0x0000cd00ff020a19 */ /* 0x000fca0000011600 */
.L_x_395:
[----:B------:R-:W-:-:S05]  /*6170*/  IMAD R2, R2, R4, c[0x0][0x32c] ;  /* 0x0000cb0002027624 */ /* 0x000fca00078e0204 */
[----:B------:R-:W-:-:S04]  /*6180*/  IMNMX R3, R3, R2, PT ;  /* 0x0000000203037217 */ /* 0x000fc80003800200 */
.L_x_393:
[----:B------:R-:W-:Y:S01]  /*6190*/  IADD3 R3, R3, 0x2f, RZ ;  /* 0x0000002f03037810 */ /* 0x000fe20007ffe0ff */
[----:B------:R-:W-:-:S04]  /*61a0*/  @P6 IMAD.HI.U32 R2, R196, c[0x0][0x2c8], RZ ;  /* 0x0000b200c4026a27 */ /* 0x000fc800078e00ff */
[----:B------:R-:W-:-:S04]  /*61b0*/  IMAD.HI R3, R3, 0x2aaaaaab, RZ ;  /* 0x2aaaaaab03037827 */ /* 0x000fc800078e02ff */
[----:B------:R-:W-:Y:S01]  /*61c0*/  IMAD.MOV.U32 R0, RZ, RZ, R196 ;  /* 0x000000ffff007224 */ /* 0x000fe200078e00c4 */
[----:B------:R-:W-:Y:S02]  /*61d0*/  @P6 SHF.R.U32.HI R0, RZ, c[0x0][0x2cc], R2 ;  /* 0x0000b300ff006a19 */ /* 0x000fe40000011602 */
[----:B------:R-:W-:-:S03]  /*61e0*/  SHF.R.U32.HI R2, RZ, 0x1f, R3 ;  /* 0x0000001fff027819 */ /* 0x000fc60000011603 */
[----:B------:R-:W-:Y:S01]  /*61f0*/  IMAD.IADD R0, R240, 0x1, R0 ;  /* 0x00000001f0007824 */ /* 0x000fe200078e0200 */
[----:B------:R-:W-:-:S04]  /*6200*/  LEA.HI.SX32 R2, R3, R2, 0x1d ;  /* 0x0000000203027211 */ /* 0x000fc800078feaff */
[----:B------:R-:W-:Y:S02]  /*6210*/  IADD3 R3, R0, -c[0x0][0x324], RZ ;  /* 0x8000c90000037a10 */ /* 0x000fe40007ffe0ff */
[----:B------:R-:W-:Y:S01]  /*6220*/  IMNMX R239, R2, R152, PT ;  /* 0x0000009802ef7217 */ /* 0x000fe20003800200 */
        /* <DEDUP_REMOVED lines=10> */
.L_x_397:
[----:B------:R-:W-:-:S04]  /*62d0*/  MOV R2, c[0x0][0x32c] ;  /* 0x0000cb0000027a02 */ /* 0x000fc80000000f00 */
[----:B------:R-:W-:-:S13]  /*62e0*/  ISETP.NE.AND P0, PT, R2, 0x1, PT ;  /* 0x000000010200780c */ /* 0x000fda0003f05270 */
[----:B------:R-:W-:-:S05]  /*62f0*/  @P0 IMAD.HI.U32 R2, R0, c[0x0][0x330], RZ ;  /* 0x0000cc0000020a27 */ /* 0x000fca00078e00ff */
[----:B------:R-:W-:-:S05]  /*6300*/  @P0 SHF.R.U32.HI R0, RZ, c[0x0][0x334], R2 ;  /* 0x0000cd00ff000a19 */ /* 0x000fca0000011602 */
.L_x_398:
[----:B------:R-:W-:-:S05]  /*6310*/  IMAD R0, R0, c[0x0][0x32c], RZ ;  /* 0x0000cb0000007a24 */ /* 0x000fca00078e02ff */
[----:B------:R-:W-:-:S05]  /*6320*/  IMNMX R3, R3, R0, !PT ;  /* 0x0000000003037217 */ /* 0x000fca0007800200 */
.L_x_396:
        /* <DEDUP_REMOVED lines=11> */
[----:B------:R-:W-:Y:S01]  /*63e0*/  MOV R90, RZ ;  /* 0x000000ff005a7202 */ /* 0x000fe20000000f00 */
[----:B------:R-:W-:Y:S01]  /*63f0*/  CS2R R86, SRZ ;  /* 0x0000000000567805 */ /* 0x000fe2000001ff00 */
[----:B------:R-:W-:Y:S01]  /*6400*/  IMNMX R241, RZ, R0, !PT ;  /* 0x00000000fff17217 */ /* 0x000fe20007800200 */
[----:B------:R-:W-:Y:S01]  /*6410*/  CS2R R84, SRZ ;  /* 0x0000000000547805 */ /* 0x000fe2000001ff00 */
[----:B------:R-:W-:Y:S01]  /*6420*/  CS2R R14, SRZ ;  /* 0x00000000000e7805 */ /* 0x000fe2000001ff00 */
[----:B------:R-:W-:Y:S01]  /*6430*/  IMAD.MOV.U32 R78, RZ, RZ, RZ ;  /* 0x000000ffff4e7224 */ /* 0x000fe200078e00ff */
[----:B------:R-:W-:Y:S01]  /*6440*/  ISETP.GT.AND P0, PT, R239, R241, PT ;  /* 0x000000f1ef00720c */ /* 0x000fe20003f04270 */
[----:B------:R1:W-:Y:S01]  /*6450*/  STL [R1+0x48], R241 ;  /* 0x000048f101007387 */ /* 0x0003e20000100800 */
        /* <DEDUP_REMOVED lines=57> */
[----:B-1----:R-:W2:Y:S01]  /*67f0*/  LDL R48, [R1+0x64] ;  /* 0x0000640001307983 */ /* 0x002ea20000100800 */
[----:B------:R-:W-:-:S03]  /*6800*/  ISETP.NE.U32.AND P0, PT, RZ, c[0x0][0x340], PT ;  /* 0x0000d000ff007a0c */ /* 0x000fc60003f05070 */
[----:B------:R-:W3:Y:S01]  /*6810*/  LDL.LU R29, [R1+0x20] ;  /* 0x00002000011d7983 */ /* 0x000ee20000300800 */
[----:B------:R-:W-:-:S03]  /*6820*/  ISETP.NE.AND.EX P1, PT, RZ, c[0x0][0x344], PT, P0 ;  /* 0x0000d100ff007a0c */ /* 0x000fc60003f25300 */
[----:B------:R-:W4:Y:S04]  /*6830*/  LDL R129, [R1+0x24] ;  /* 0x0000240001817983 */ /* 0x000f280000100800 */
[----:B------:R-:W1:Y:S06]  /*6840*/  S2R R131, SR_TID.X ;  /* 0x0000000000837919 */ /* 0x000e6c0000002100 */
[----:B------:R-:W-:Y:S01]  /*6850*/  @P1 IMAD.MOV.U32 R2, RZ, RZ, 0x4 ;  /* 0x00000004ff021424 */ /* 0x000fe200078e00ff */
[----:B------:R-:W1:Y:S01]  /*6860*/  S2R R5, SR_CTAID.Y ;  /* 0x0000000000057919 */ /* 0x000e620000002600 */
[----:B------:R-:W-:-:S03]  /*6870*/  SHF.R.S32.HI R0, RZ, 0x1f, R149 ;  /* 0x0000001fff007819 */ /* 0x000fc60000011495 */
[----:B------:R-:W2:Y:S02]  /*6880*/  S2R R49, SR_CTAID.Y ;  /* 0x0000000000317919 */ /* 0x000ea40000002600 */
[----:B------:R-:W-:Y:S01]  /*6890*/  IMAD R0, R0, c[0x0][0x178], RZ ;  /* 0x00005e0000007a24 */ /* 0x000fe200078e02ff */
[----:B-1----:R-:W-:-:S04]  /*68a0*/  SHF.R.S32.HI R11, RZ, 0x1f, R131 ;  /* 0x0000001fff0b7819 */ /* 0x002fc80000011483 */
[CC--:B------:R-:W-:Y:S02]  /*68b0*/  LEA.HI R109, R11.reuse, R131.reuse, RZ, 0x3 ;  /* 0x000000830b6d7211 */ /* 0x0c0fe400078f18ff */
[----:B------:R-:W-:Y:S02]  /*68c0*/  LEA.HI R10, R11, R131, RZ, 0x2 ;  /* 0x000000830b0a7211 */ /* 0x000fe400078f10ff */
[----:B------:R-:W-:Y:S01]  /*68d0*/  SHF.R.S32.HI R107, RZ, 0x3, R109 ;  /* 0x00000003ff6b7819 */ /* 0x000fe2000001146d */
[----:B------:R-:W-:-:S04]  /*68e0*/  IMAD R4, R149, c[0x0][0x17c], R0 ;  /* 0x00005f0095047a24 */ /* 0x000fc800078e0200 */
[----:B------:R-:W-:Y:S01]  /*68f0*/  IMAD.SHL.U32 R0, R107, 0x40, RZ ;  /* 0x000000406b007824 */ /* 0x000fe200078e00ff */
[----:B------:R-:W-:Y:S02]  /*6900*/  SHF.R.S32.HI R52, RZ, 0x1f, R5 ;  /* 0x0000001fff347819 */ /* 0x000fe40000011405 */
[----:B------:R-:W-:Y:S02]  /*6910*/  SHF.R.S32.HI R132, RZ, 0x2, R10 ;  /* 0x00000002ff847819 */ /* 0x000fe4000001140a */
[----:B------:R-:W-:Y:S01]  /*6920*/  LOP3.LUT R0, R0, 0xc0, RZ, 0xc0, !PT ;  /* 0x000000c000007812 */ /* 0x000fe200078ec0ff */
[----:B--2---:R-:W-:-:S05]  /*6930*/  @P1 IMAD.WIDE R2, R48, R2, c[0x0][0x340] ;  /* 0x0000d00030021625 */ /* 0x004fca00078e0202 */
[----:B------:R1:W2:Y:S01]  /*6940*/  @P1 LDG.E R21, [R2.64] ;  /* 0x0000000c02151981 */ /* 0x0002a2000c1e1900 */
[----:B------:R-:W-:Y:S01]  /*6950*/  IMAD R5, R52, c[0x0][0x1b8], RZ ;  /* 0x00006e0034057a24 */ /* 0x000fe200078e02ff */
[----:B------:R-:W-:Y:S01]  /*6960*/  SHF.R.S32.HI R18, RZ, 0x1f, R48 ;  /* 0x0000001fff127819 */ /* 0x000fe20000011430 */
[----:B----4-:R-:W-:Y:S01]  /*6970*/  IMAD R32, R129, c[0x0][0x2c4], RZ ;  /* 0x0000b10081207a24 */ /* 0x010fe200078e02ff */
[----:B------:R-:W-:Y:S01]  /*6980*/  LEA.HI R124, R11, R131, RZ, 0x5 ;  /* 0x000000830b7c7211 */ /* 0x000fe200078f28ff */
[----:B------:R-:W-:Y:S01]  /*6990*/  BSSY B0, `(.L_x_400) ;  /* 0x000008a000007945 */ /* 0x000fe20003800000 */
[----:B---3--:R-:W-:Y:S02]  /*69a0*/  LOP3.LUT R29, R29, 0xfffffdff, RZ, 0xc0, !PT ;  /* 0xfffffdff1d1d7812 */ /* 0x008fe400078ec0ff */
[----:B------:R-:W-:Y:S02]  /*69b0*/  SHF.R.S32.HI R123, RZ, 0x5, R124 ;  /* 0x00000005ff7b7819 */ /* 0x000fe4000001147c */
[----:B-1----:R-:W-:-:S05]  /*69c0*/  LOP3.LUT R2, R10, 0xfffffffc, RZ, 0xc0, !PT ;  /* 0xfffffffc0a027812 */ /* 0x002fca00078ec0ff */
[----:B------:R-:W-:Y:S02]  /*69d0*/  IMAD.IADD R120, R131, 0x1, -R2 ;  /* 0x0000000183787824 */ /* 0x000fe400078e0a02 */
[----:B------:R-:W-:-:S03]  /*69e0*/  IMAD.WIDE.U32 R2, R149, c[0x0][0x178], RZ ;  /* 0x00005e0095027a25 */ /* 0x000fc600078e00ff */
[C---:B------:R-:W-:Y:S01]  /*69f0*/  LEA R8, R120.reuse, R132, 0x5 ;  /* 0x0000008478087211 */ /* 0x040fe200078e28ff */
[----:B------:R-:W-:Y:S02]  /*6a00*/  IMAD.SHL.U32 R12, R120, 0x8, RZ ;  /* 0x00000008780c7824 */ /* 0x000fe400078e00ff */
[----:B------:R-:W-:Y:S02]  /*6a10*/  IMAD.IADD R3, R3, 0x1, R4 ;  /* 0x0000000103037824 */ /* 0x000fe400078e0204 */
[----:B------:R-:W-:Y:S01]  /*6a20*/  IMAD.IADD R8, R196, 0x1, R8 ;  /* 0x00000001c4087824 */ /* 0x000fe200078e0208 */
[----:B------:R-:W-:Y:S01]  /*6a30*/  LOP3.LUT R4, R0, 0x18, R12, 0xf8, !PT ;  /* 0x0000001800047812 */ /* 0x000fe200078ef80c */
[----:B------:R-:W-:Y:S01]  /*6a40*/  IMAD.WIDE.U32 R2, R49, c[0x0][0x1b8], R2 ;  /* 0x00006e0031027a25 */ /* 0x000fe200078e0002 */
[----:B------:R-:W-:Y:S02]  /*6a50*/  SHF.R.U32.HI R0, RZ, 0x3, R0 ;  /* 0x00000003ff007819 */ /* 0x000fe40000011600 */
[----:B------:R-:W-:-:S02]  /*6a60*/  IADD3 R7, R12, 0x40, RZ ;  /* 0x000000400c077810 */ /* 0x000fc40007ffe0ff */
[----:B------:R-:W-:Y:S01]  /*6a70*/  LOP3.LUT R9, R4, R0, RZ, 0x3c, !PT ;  /* 0x0000000004097212 */ /* 0x000fe200078e3cff */
[----:B------:R-:W-:Y:S01]  /*6a80*/  IMAD R4, R49, c[0x0][0x1bc], R5 ;  /* 0x00006f0031047a24 */ /* 0x000fe200078e0205 */
[----:B------:R-:W-:Y:S02]  /*6a90*/  SHF.R.S32.HI R5, RZ, 0x1f, R6 ;  /* 0x0000001fff057819 */ /* 0x000fe40000011406 */
[----:B------:R-:W-:Y:S01]  /*6aa0*/  IADD3 R0, P0, R132, R6, RZ ;  /* 0x0000000684007210 */ /* 0x000fe20007f1e0ff */
[----:B------:R-:W-:Y:S01]  /*6ab0*/  @P6 IMAD.HI.U32 R6, R8, c[0x0][0x2c8], RZ ;  /* 0x0000b20008066a27 */ /* 0x000fe200078e00ff */
[----:B------:R-:W-:Y:S02]  /*6ac0*/  ISETP.GE.AND P2, PT, R7, c[0x0][0x1d4], PT ;  /* 0x0000750007007a0c */ /* 0x000fe40003f46270 */
[----:B------:R-:W-:Y:S01]  /*6ad0*/  LEA.HI.X.SX32 R5, R132, R5, 0x1, P0 ;  /* 0x0000000584057211 */ /* 0x000fe200000f0eff */
[----:B------:R-:W-:Y:S01]  /*6ae0*/  IMAD.IADD R3, R3, 0x1, R4 ;  /* 0x0000000103037824 */ /* 0x000fe200078e0204 */
[----:B------:R-:W-:Y:S01]  /*6af0*/  ISETP.NE.U32.AND P0, PT, RZ, c[0x0][0x348], PT ;  /* 0x0000d200ff007a0c */ /* 0x000fe20003f05070 */
[----:B------:R-:W-:Y:S01]  /*6b00*/  IMAD.MOV.U32 R4, RZ, RZ, R8 ;  /* 0x000000ffff047224 */ /* 0x000fe200078e0008 */
[----:B------:R-:W-:Y:S01]  /*6b10*/  @P6 SHF.R.U32.HI R4, RZ, c[0x0][0x2cc], R6 ;  /* 0x0000b300ff046a19 */ /* 0x000fe20000011606 */
[----:B------:R-:W-:Y:S01]  /*6b20*/  IMAD R6, R5, c[0x0][0x1e0], RZ ;  /* 0x0000780005067a24 */ /* 0x000fe200078e02ff */
[----:B------:R-:W-:Y:S01]  /*6b30*/  LEA.HI R7, R11, R131, RZ, 0x4 ;  /* 0x000000830b077211 */ /* 0x000fe200078f20ff */
[----:B------:R-:W-:Y:S01]  /*6b40*/  IMAD R5, R5, c[0x0][0x208], RZ ;  /* 0x0000820005057a24 */ /* 0x000fe200078e02ff */
[----:B------:R-:W-:Y:S01]  /*6b50*/  ISETP.NE.AND.EX P0, PT, RZ, c[0x0][0x34c], PT, P0 ;  /* 0x0000d300ff007a0c */ /* 0x000fe20003f05300 */
[C---:B------:R-:W-:Y:S01]  /*6b60*/  IMAD R19, R0.reuse, c[0x0][0x1e4], R6 ;  /* 0x0000790000137a24 */ /* 0x040fe200078e0206 */
[----:B------:R-:W-:Y:S01]  /*6b70*/  SHF.R.S32.HI R13, RZ, 0x1f, R12 ;  /* 0x0000001fff0d7819 */ /* 0x000fe2000001140c */
[----:B------:R-:W-:Y:S01]  /*6b80*/  IMAD R20, R0, c[0x0][0x20c], R5 ;  /* 0x0000830000147a24 */ /* 0x000fe200078e0205 */
[----:B------:R-:W-:-:S02]  /*6b90*/  LOP3.LUT R6, R7, 0xfffffff0, RZ, 0xc0, !PT ;  /* 0xfffffff007067812 */ /* 0x000fc400078ec0ff */
[----:B------:R-:W-:Y:S01]  /*6ba0*/  SEL R7, R18, RZ, !P0 ;  /* 0x000000ff12077207 */ /* 0x000fe20004000000 */
[--C-:B------:R-:W-:Y:S01]  /*6bb0*/  IMAD.WIDE.U32 R16, R0, c[0x0][0x1e0], R12.reuse ;  /* 0x0000780000107a25 */ /* 0x100fe200078e000c */
[----:B------:R-:W-:Y:S02]  /*6bc0*/  LEA.HI R5, R10, R132, RZ, 0x1 ;  /* 0x000000840a057211 */ /* 0x000fe400078f08ff */
[----:B------:R-:W-:Y:S01]  /*6bd0*/  @P2 LOP3.LUT R29, R29, 0x200, RZ, 0xfc, !PT ;  /* 0x000002001d1d2812 */ /* 0x000fe200078efcff */
[----:B------:R-:W-:Y:S01]  /*6be0*/  IMAD.WIDE.U32 R14, R0, c[0x0][0x208], R12 ;  /* 0x00008200000e7a25 */ /* 0x000fe200078e000c */
[----:B------:R-:W-:Y:S02]  /*6bf0*/  SEL R0, R48, RZ, !P0 ;  /* 0x000000ff30007207 */ /* 0x000fe40004000000 */
[----:B------:R-:W-:Y:S01]  /*6c00*/  LOP3.LUT R5, R5, 0x7fffffe, RZ, 0xc0, !PT ;  /* 0x07fffffe05057812 */ /* 0x000fe200078ec0ff */
[----:B------:R-:W-:Y:S01]  /*6c10*/  IMAD.IADD R99, R131, 0x1, -R6 ;  /* 0x0000000183637824 */ /* 0x000fe200078e0a06 */
[----:B------:R-:W-:Y:S01]  /*6c20*/  ISETP.NE.U32.AND P0, PT, RZ, c[0x0][0x350], PT ;  /* 0x0000d400ff007a0c */ /* 0x000fe20003f05070 */
[----:B------:R-:W-:Y:S01]  /*6c30*/  IMAD R6, R7, c[0x0][0x1c0], RZ ;  /* 0x0000700007067a24 */ /* 0x000fe200078e02ff */
[----:B------:R-:W-:Y:S01]  /*6c40*/  IADD3 R5, R132, -R5, RZ ;  /* 0x8000000584057210 */ /* 0x000fe20007ffe0ff */
[----:B------:R-:W-:Y:S01]  /*6c50*/  IMAD.WIDE.U32 R2, R0, c[0x0][0x1c0], R2 ;  /* 0x0000700000027a25 */ /* 0x000fe200078e0002 */
[----:B------:R-:W-:-:S02]  /*6c60*/  LEA.HI R104, R99, R99, RZ, 0x1 ;  /* 0x0000006363687211 */ /* 0x000fc400078f08ff */
[----:B------:R-:W-:Y:S01]  /*6c70*/  LOP3.LUT R29, R29, 0xfffffeff, RZ, 0xc0, !PT ;  /* 0xfffffeff1d1d7812 */ /* 0x000fe200078ec0ff */
[----:B------:R-:W-:Y:S01]  /*6c80*/  IMAD R6, R0, c[0x0][0x1c4], R6 ;  /* 0x0000710000067a24 */ /* 0x000fe200078e0206 */
[--C-:B------:R-:W-:Y:S01]  /*6c90*/  SHF.R.S32.HI R0, RZ, 0x1f, R4.reuse ;  /* 0x0000001fff007819 */ /* 0x100fe20000011404 */
[----:B------:R-:W-:Y:S01]  /*6ca0*/  IMAD.MOV R10, RZ, RZ, -R4 ;  /* 0x000000ffff0a7224 */ /* 0x000fe200078e0a04 */
[--C-:B------:R-:W-:Y:S01]  /*6cb0*/  SHF.R.S32.HI R11, RZ, 0x1, R104.reuse ;  /* 0x00000001ff0b7819 */ /* 0x100fe20000011468 */
[----:B------:R-:W-:Y:S01]  /*6cc0*/  IMAD R5, R123, 0x8, R5 ;  /* 0x000000087b057824 */ /* 0x000fe200078e0205 */
[----:B------:R-:W-:Y:S01]  /*6cd0*/  SHF.R.S32.HI R7, RZ, 0x1f, R104 ;  /* 0x0000001fff077819 */ /* 0x000fe20000011468 */
[----:B------:R-:W-:Y:S02]  /*6ce0*/  IMAD R0, R0, c[0x0][0x1b0], RZ ;  /* 0x00006c0000007a24 */ /* 0x000fe400078e02ff */
[----:B------:R-:W-:Y:S01]  /*6cf0*/  IMAD R10, R10, c[0x0][0x2c4], R8 ;  /* 0x0000b1000a0a7a24 */ /* 0x000fe200078e0208 */
[----:B------:R-:W-:Y:S01]  /*6d00*/  MOV R8, R14 ;  /* 0x0000000e00087202 */ /* 0x000fe20000000f00 */
[----:B------:R-:W-:-:S02]  /*6d10*/  IMAD.IADD R3, R3, 0x1, R6 ;  /* 0x0000000103037824 */ /* 0x000fc400078e0206 */
[----:B------:R-:W-:Y:S01]  /*6d20*/  IMAD.U32 R222, R5, 0x20, R9 ;  /* 0x0000002005de7824 */ /* 0x000fe200078e0009 */
[----:B------:R-:W-:Y:S01]  /*6d30*/  LEA.HI R5, R7, R11, RZ, 0x2 ;  /* 0x0000000b07057211 */ /* 0x000fe200078f10ff */
[C---:B------:R-:W-:Y:S01]  /*6d40*/  IMAD R6, R4.reuse, c[0x0][0x1b4], R0 ;  /* 0x00006d0004067a24 */ /* 0x040fe200078e0200 */
[----:B------:R-:W-:Y:S01]  /*6d50*/  SHF.R.S32.HI R0, RZ, 0x1f, R10 ;  /* 0x0000001fff007819 */ /* 0x000fe2000001140a */
[----:B------:R-:W-:Y:S01]  /*6d60*/  IMAD.WIDE.U32 R2, R4, c[0x0][0x1b0], R2 ;  /* 0x00006c0004027a25 */ /* 0x000fe200078e0002 */
[----:B------:R-:W-:Y:S02]  /*6d70*/  LOP3.LUT R4, R5, 0xfffffffc, RZ, 0xc0, !PT ;  /* 0xfffffffc05047812 */ /* 0x000fe400078ec0ff */
[----:B------:R-:W-:Y:S01]  /*6d80*/  IADD3 R5, R17, R19, RZ ;  /* 0x0000001311057210 */ /* 0x000fe20007ffe0ff */
[----:B------:R-:W-:Y:S02]  /*6d90*/  IMAD R0, R0, c[0x0][0x1a8], RZ ;  /* 0x00006a0000007a24 */ /* 0x000fe400078e02ff */
[----:B------:R-:W-:-:S02]  /*6da0*/  IMAD.IADD R3, R3, 0x1, R6 ;  /* 0x0000000103037824 */ /* 0x000fc400078e0206 */
[----:B------:R-:W-:Y:S02]  /*6db0*/  IMAD.IADD R106, R11, 0x1, -R4 ;  /* 0x000000010b6a7824 */ /* 0x000fe400078e0a04 */
[----:B------:R-:W-:Y:S02]  /*6dc0*/  IMAD R14, R10, c[0x0][0x1ac], R0 ;  /* 0x00006b000a0e7a24 */ /* 0x000fe400078e0200 */
[----:B------:R-:W-:Y:S02]  /*6dd0*/  IMAD.IADD R9, R15, 0x1, R20 ;  /* 0x000000010f097824 */ /* 0x000fe400078e0214 */
[----:B------:R-:W-:Y:S02]  /*6de0*/  IMAD.MOV.U32 R4, RZ, RZ, R16 ;  /* 0x000000ffff047224 */ /* 0x000fe400078e0010 */
[C---:B------:R-:W-:Y:S02]  /*6df0*/  IMAD R6, R52.reuse, c[0x0][0x1e8], RZ ;  /* 0x00007a0034067a24 */ /* 0x040fe400078e02ff */
[----:B------:R-:W-:-:S02]  /*6e00*/  IMAD R0, R52, c[0x0][0x210], RZ ;  /* 0x0000840034007a24 */ /* 0x000fc400078e02ff */
[----:B------:R-:W-:-:S04]  /*6e10*/  IMAD.WIDE.U32 R10, R10, c[0x0][0x1a8], R2 ;  /* 0x00006a000a0a7a25 */ /* 0x000fc800078e0002 */
[C---:B------:R-:W-:Y:S02]  /*6e20*/  IMAD R6, R49.reuse, c[0x0][0x1ec], R6 ;  /* 0x00007b0031067a24 */ /* 0x040fe400078e0206 */
[C---:B------:R-:W-:Y:S02]  /*6e30*/  IMAD R0, R49.reuse, c[0x0][0x214], R0 ;  /* 0x0000850031007a24 */ /* 0x040fe400078e0200 */
[----:B------:R-:W-:-:S04]  /*6e40*/  IMAD.WIDE.U32 R4, R49, c[0x0][0x1e8], R4 ;  /* 0x00007a0031047a25 */ /* 0x000fc800078e0004 */
[----:B------:R-:W-:-:S04]  /*6e50*/  IMAD.WIDE.U32 R8, R49, c[0x0][0x210], R8 ;  /* 0x0000840031087a25 */ /* 0x000fc800078e0008 */
[----:B------:R-:W-:Y:S01]  /*6e60*/  IMAD.IADD R7, R6, 0x1, R5 ;  /* 0x0000000106077824 */ /* 0x000fe200078e0205 */
[----:B------:R-:W-:Y:S01]  /*6e70*/  IADD3 R5, R0, R9, RZ ;  /* 0x0000000900057210 */ /* 0x000fe20007ffe0ff */
[----:B------:R-:W-:Y:S02]  /*6e80*/  IMAD.IADD R9, R11, 0x1, R14 ;  /* 0x000000010b097824 */ /* 0x000fe400078e020e */
[----:B------:R-:W-:Y:S02]  /*6e90*/  IMAD.MOV.U32 R6, RZ, RZ, R4 ;  /* 0x000000ffff067224 */ /* 0x000fe400078e0004 */
[----:B------:R-:W-:Y:S02]  /*6ea0*/  IMAD.MOV.U32 R4, RZ, RZ, R8 ;  /* 0x000000ffff047224 */ /* 0x000fe400078e0008 */
[----:B------:R-:W-:Y:S02]  /*6eb0*/  IMAD.IADD R14, R196, 0x1, R132 ;  /* 0x00000001c40e7824 */ /* 0x000fe400078e0284 */
[----:B------:R-:W-:-:S03]  /*6ec0*/  IMAD.SHL.U32 R11, R120, 0x8, RZ ;  /* 0x00000008780b7824 */ /* 0x000fc600078e00ff */
[----:B------:R-:W-:Y:S02]  /*6ed0*/  ISETP.GE.AND P4, PT, R14, R32, PT ;  /* 0x000000200e00720c */ /* 0x000fe40003f86270 */
[----:B------:R-:W-:Y:S02]  /*6ee0*/  ISETP.GE.AND P3, PT, R11, c[0x0][0x198], PT ;  /* 0x000066000b007a0c */ /* 0x000fe40003f66270 */
[--C-:B--2---:R-:W-:Y:S01]  /*6ef0*/  @P1 SHF.R.S32.HI R3, RZ, 0x1f, R21.reuse ;  /* 0x0000001fff031819 */ /* 0x104fe20000011415 */
[----:B------:R-:W-:Y:S02]  /*6f00*/  @P1 IMAD.MOV.U32 R2, RZ, RZ, R21 ;  /* 0x000000ffff021224 */ /* 0x000fe400078e0015 */
[----:B------:R-:W-:Y:S02]  /*6f10*/  @!P1 IMAD.MOV.U32 R2, RZ, RZ, R48 ;  /* 0x000000ffff029224 */ /* 0x000fe400078e0030 */
[----:B------:R-:W-:Y:S01]  /*6f20*/  @!P1 IMAD.MOV.U32 R3, RZ, RZ, R18 ;  /* 0x000000ffff039224 */ /* 0x000fe200078e0012 */
[----:B------:R-:W-:-:S02]  /*6f30*/  ISETP.NE.AND.EX P1, PT, RZ, c[0x0][0x354], PT, P0 ;  /* 0x0000d500ff007a0c */ /* 0x000fc40003f25300 */
[----:B------:R-:W-:Y:S02]  /*6f40*/  LEA R16, P0, R10, c[0x0][0x160], 0x1 ;  /* 0x000058000a107a11 */ /* 0x000fe400078008ff */
[----:B------:R-:W-:Y:S02]  /*6f50*/  SEL R0, R3, RZ, !P1 ;  /* 0x000000ff03007207 */ /* 0x000fe40004800000 */
[----:B------:R-:W-:Y:S02]  /*6f60*/  SEL R2, R2, RZ, !P1 ;  /* 0x000000ff02027207 */ /* 0x000fe40004800000 */
[----:B------:R-:W-:Y:S01]  /*6f70*/  ISETP.GE.AND P1, PT, R12, c[0x0][0x1d4], PT ;  /* 0x000075000c007a0c */ /* 0x000fe20003f26270 */
[----:B------:R-:W-:Y:S01]  /*6f80*/  IMAD R3, R0, c[0x0][0x1f0], RZ ;  /* 0x00007c0000037a24 */ /* 0x000fe200078e02ff */
[----:B------:R-:W-:Y:S01]  /*6f90*/  LEA.HI.X R15, R10, c[0x0][0x164], R9, 0x1, P0 ;  /* 0x000059000a0f7a11 */ /* 0x000fe200000f0c09 */
[----:B------:R-:W-:Y:S01]  /*6fa0*/  IMAD R0, R0, c[0x0][0x218], RZ ;  /* 0x0000860000007a24 */ /* 0x000fe200078e02ff */
[----:B------:R-:W-:Y:S01]  /*6fb0*/  LOP3.LUT P0, RZ, R106, 0x2, RZ, 0xc0, !PT ;  /* 0x000000026aff7812 */ /* 0x000fe2000780c0ff */
[----:B------:R-:W-:Y:S01]  /*6fc0*/  IMAD R9, R2, c[0x0][0x1f4], R3 ;  /* 0x00007d0002097a24 */ /* 0x000fe200078e0203 */
[----:B------:R-:W-:Y:S01]  /*6fd0*/  IADD3 R3, R12, 0x20, RZ ;  /* 0x000000200c037810 */ /* 0x000fe20007ffe0ff */
[C---:B------:R-:W-:Y:S01]  /*6fe0*/  IMAD R8, R2.reuse, c[0x0][0x21c], R0 ;  /* 0x0000870002087a24 */ /* 0x040fe200078e0200 */
[----:B------:R-:W-:Y:S01]  /*6ff0*/  IADD3 R0, R11, 0x40, RZ ;  /* 0x000000400b007810 */ /* 0x000fe20007ffe0ff */
[----:B------:R-:W-:-:S03]  /*7000*/  IMAD.WIDE.U32 R248, R2, c[0x0][0x1f0], R6 ;  /* 0x00007c0002f87a25 */ /* 0x000fc600078e0006 */
[----:B------:R-:W-:Y:S01]  /*7010*/  ISETP.GE.AND P2, PT, R0, c[0x0][0x198], PT ;  /* 0x0000660000007a0c */ /* 0x000fe20003f46270 */
[----:B------:R-:W-:Y:S01]  /*7020*/  IMAD.WIDE.U32 R246, R2, c[0x0][0x218], R4 ;  /* 0x0000860002f67a25 */ /* 0x000fe200078e0004 */
[----:B------:R-:W-:Y:S01]  /*7030*/  MOV R2, 0x10 ;  /* 0x0000001000027802 */ /* 0x000fe20000000f00 */
[----:B------:R1:W-:Y:S01]  /*7040*/  STL.64 [R1+0x30], R248 ;  /* 0x000030f801007387 */ /* 0x0003e20000100a00 */
[----:B------:R-:W-:Y:S01]  /*7050*/  @P1 LOP3.LUT R29, R29, 0x100, RZ, 0xfc, !PT ;  /* 0x000001001d1d1812 */ /* 0x000fe200078efcff */
[----:B------:R-:W-:Y:S01]  /*7060*/  IMAD.IADD R21, R249, 0x1, R9 ;  /* 0x00000001f9157824 */ /* 0x000fe200078e0209 */
[----:B------:R-:W-:Y:S01]  /*7070*/  SEL R2, R2, 0xfffffff0, !P0 ;  /* 0xfffffff002027807 */ /* 0x000fe20004000000 */
[----:B------:R-:W-:Y:S01]  /*7080*/  IMAD.IADD R111, R247, 0x1, R8 ;  /* 0x00000001f76f7824 */ /* 0x000fe200078e0208 */
[----:B------:R-:W-:Y:S01]  /*7090*/  ISETP.GE.AND P0, PT, R3, c[0x0][0x1d4], PT ;  /* 0x0000750003007a0c */ /* 0x000fe20003f06270 */
[----:B------:R1:W-:Y:S01]  /*70a0*/  STL.64 [R1+0x40], R246 ;  /* 0x000040f601007387 */ /* 0x0003e20000100a00 */
[----:B------:R-:W-:-:S02]  /*70b0*/  LOP3.LUT R29, R29, 0xffffff7f, RZ, 0xc0, !PT ;  /* 0xffffff7f1d1d7812 */ /* 0x000fc400078ec0ff */
[----:B------:R-:W-:Y:S01]  /*70c0*/  ISETP.GE.AND P1, PT, R3, c[0x0][0x198], PT ;  /* 0x0000660003007a0c */ /* 0x000fe20003f26270 */
[----:B------:R1:W-:Y:S04]  /*70d0*/  STL [R1+0x2c], R21 ;  /* 0x00002c1501007387 */ /* 0x0003e80000100800 */
[----:B------:R1:W-:Y:S04]  /*70e0*/  STL [R1+0x3c], R111 ;  /* 0x00003c6f01007387 */ /* 0x0003e80000100800 */
[----:B------:R-:W-:Y:S01]  /*70f0*/  @P0 LOP3.LUT R29, R29, 0x80, RZ, 0xfc, !PT ;  /* 0x000000801d1d0812 */ /* 0x000fe200078efcff */
[----:B------:R1:W2:Y:S04]  /*7100*/  SHFL.IDX PT, R4, R16, RZ, 0x1c1f ;  /* 0x001c1fff10047589 */ /* 0x0002a800000e0000 */
[----:B------:R1:W-:Y:S04]  /*7110*/  STL [R1+0x20], R29 ;  /* 0x0000201d01007387 */ /* 0x0003e80000100800 */
[----:B------:R1:W3:Y:S01]  /*7120*/  SHFL.IDX PT, R5, R15, RZ, 0x1c1f ;  /* 0x001c1fff0f057589 */ /* 0x0002e200000e0000 */
[----:B------:R-:W-:Y:S05]  /*7130*/  @P4 BRA `(.L_x_401) ;  /* 0x000000f000004947 */ /* 0x000fea0003800000 */
[----:B------:R-:W-:Y:S02]  /*7140*/  SHF.R.S32.HI R8, RZ, 0x1f, R3 ;  /* 0x0000001fff087819 */ /* 0x000fe40000011403 */
[----:B------:R-:W-:-:S02]  /*7150*/  SHF.R.S32.HI R9, RZ, 0x1f, R0 ;  /* 0x0000001fff097819 */ /* 0x000fc40000011400 */
[----:B------:R-:W-:Y:S02]  /*7160*/  LEA.HI R8, R8, R3, RZ, 0x3 ;  /* 0x0000000308087211 */ /* 0x000fe400078f18ff */
[----:B------:R-:W-:Y:S02]  /*7170*/  LEA.HI R0, R9, R0, RZ, 0x3 ;  /* 0x0000000009007211 */ /* 0x000fe400078f18ff */
[C---:B--2---:R-:W-:Y:S02]  /*7180*/  LEA R6, P0, R11.reuse, R4, 0x1 ;  /* 0x000000040b067211 */ /* 0x044fe400078008ff */
        /* <DEDUP_REMOVED lines=10> */
.L_x_401:
[----:B------:R-:W-:Y:S05]  /*7230*/  BSYNC B0 ;  /* 0x0000000000007941 */ /* 0x000fea0003800000 */
.L_x_400:
[----:B--2---:R-:W-:Y:S01]  /*7240*/  IADD3 R0, R14, 0x20, RZ ;  /* 0x000000200e007810 */ /* 0x004fe20007ffe0ff */
        /* <DEDUP_REMOVED lines=21> */
.L_x_403:
[----:B------:R-:W-:Y:S05]  /*73a0*/  BSYNC B0 ;  /* 0x0000000000007941 */ /* 0x000fea0003800000 */
.L_x_402:
        /* <DEDUP_REMOVED lines=22> */
.L_x_405:
[----:B------:R-:W-:Y:S05]  /*7510*/  BSYNC B0 ;  /* 0x0000000000007941 */ /* 0x000fea0003800000 */
.L_x_404:
[----:B--2---:R-:W2:Y:S01]  /*7520*/  LDL R128, [R1+0x1c] ;  /* 0x00001c0001807983 */ /* 0x004ea20000100800 */
[----:B------:R-:W-:-:S03]  /*7530*/  IMAD.MOV.U32 R130, RZ, RZ, R29 ;  /* 0x000000ffff827224 */ /* 0x000fc600078e001d */
[----:B-1--4-:R-:W1:Y:S01]  /*7540*/  SHFL.IDX PT, R4, R16, 0x3, 0x1c1f ;  /* 0x007c1f0010047f89 */ /* 0x012e6200000e0000 */
[----:B------:R-:W-:Y:S01]  /*7550*/  IADD3 R0, R14, 0x60, RZ ;  /* 0x000000600e007810 */ /* 0x000fe20007ffe0ff */
[----:B------:R-:W-:Y:S02]  /*7560*/  IMAD.MOV.U32 R242, RZ, RZ, R20 ;  /* 0x000000fffff27224 */ /* 0x000fe400078e0014 */
[----:B------:R-:W4:Y:S01]  /*7570*/  SHFL.IDX PT, R5, R15, 0x3, 0x1c1f ;  /* 0x007c1f000f057f89 */ /* 0x000f2200000e0000 */
[----:B------:R-:W-:Y:S01]  /*7580*/  ISETP.GE.AND P0, PT, R0, R32, PT ;  /* 0x000000200000720c */ /* 0x000fe20003f06270 */
[----:B------:R-:W-:Y:S01]  /*7590*/  IMAD.MOV.U32 R243, RZ, RZ, R21 ;  /* 0x000000fffff37224 */ /* 0x000fe200078e0015 */
[----:B------:R-:W-:Y:S01]  /*75a0*/  IADD3 R121, R239, -0x1, RZ ;  /* 0xffffffffef797810 */ /* 0x000fe20007ffe0ff */
[----:B------:R-:W-:-:S10]  /*75b0*/  ULDC.64 UR4, c[0x0][0x1e0] ;  /* 0x0000780000047ab9 */ /* 0x000fd40000000a00 */
[----:B------:R-:W-:Y:S01]  /*75c0*/  @!P0 IMAD.SHL.U32 R8, R222, 0x2, RZ ;  /* 0x00000002de088824 */ /* 0x000fe200078e00ff */
[----:B-1----:R-:W-:-:S04]  /*75d0*/  @!P0 LEA R6, P4, R11, R4, 0x1 ;  /* 0x000000040b068211 */ /* 0x002fc800078808ff */
[----:B----4-:R-:W-:-:S05]  /*75e0*/  @!P0 LEA.HI.X R7, R11, R5, R13, 0x1, P4 ;  /* 0x000000050b078211 */ /* 0x010fca00020f0c0d */
[----:B------:R-:W-:Y:S01]  /*75f0*/  @!PT LDS RZ, [RZ] ;  /* 0x00000000fffff984 */ /* 0x000fe20000000800 */
[----:B------:R1:W-:Y:S01]  /*7600*/  @!P0 LDGSTS.E.BYPASS.LTC128B.128 [R8+0x7880], [R6.64], !P3 ;  /* 0x0788000006088fae */ /* 0x0003e2000d901d4c */
[----:B------:R-:W-:Y:S02]  /*7610*/  @!P0 IADD3 R0, R11, 0x40, RZ ;  /* 0x000000400b008810 */ /* 0x000fe40007ffe0ff */
[----:B-1----:R-:W-:-:S04]  /*7620*/  @!P0 SHF.R.S32.HI R6, RZ, 0x1f, R3 ;  /* 0x0000001fff068819 */ /* 0x002fc80000011403 */
[----:B------:R-:W-:-:S04]  /*7630*/  @!P0 LEA.HI R6, R6, R3, RZ, 0x3 ;  /* 0x0000000306068211 */ /* 0x000fc800078f18ff */
[----:B------:R-:W-:-:S05]  /*7640*/  @!P0 LOP3.LUT R6, R6, 0xfffffff8, RZ, 0xc0, !PT ;  /* 0xfffffff806068812 */ /* 0x000fca00078ec0ff */
[----:B------:R-:W-:-:S05]  /*7650*/  @!P0 IMAD.WIDE R6, R6, 0x2, R4 ;  /* 0x0000000206068825 */ /* 0x000fca00078e0204 */
[----:B------:R1:W-:Y:S01]  /*7660*/  @!P0 LDGSTS.E.BYPASS.LTC128B.128 [R8+0x9880], [R6.64], !P1 ;  /* 0x0988000006088fae */ /* 0x0003e2000c901d4c */
[----:B------:R-:W-:-:S04]  /*7670*/  @!P0 SHF.R.S32.HI R3, RZ, 0x1f, R0 ;  /* 0x0000001fff038819 */ /* 0x000fc80000011400 */
[----:B------:R-:W-:Y:S01]  /*7680*/  @!P0 LEA.HI R0, R3, R0, RZ, 0x3 ;  /* 0x0000000003008211 */ /* 0x000fe200078f18ff */
[----:B-1----:R-:W-:-:S04]  /*7690*/  IMAD.MOV.U32 R6, RZ, RZ, 0x30 ;  /* 0x00000030ff067424 */ /* 0x002fc800078e00ff */
[----:B------:R-:W-:Y:S01]  /*76a0*/  IMAD R116, R239, -0x30, R6 ;  /* 0xffffffd0ef747824 */ /* 0x000fe200078e0206 */
[----:B------:R-:W-:Y:S01]  /*76b0*/  @!P0 LOP3.LUT R0, R0, 0xfffffff8, RZ, 0xc0, !PT ;  /* 0xfffffff800008812 */ /* 0x000fe200078ec0ff */
[C---:B------:R-:W-:Y:S02]  /*76c0*/  IMAD R7, R6.reuse, c[0x0][0x1e4], RZ ;  /* 0x0000790006077a24 */ /* 0x040fe400078e02ff */
[----:B------:R-:W-:Y:S01]  /*76d0*/  IMAD.WIDE.U32 R126, R6, c[0x0][0x1e0], RZ ;  /* 0x00007800067e7a25 */ /* 0x000fe200078e00ff */
[----:B------:R-:W-:-:S03]  /*76e0*/  SHF.R.S32.HI R105, RZ, 0x1f, R121 ;  /* 0x0000001fff697819 */ /* 0x000fc60000011479 */
[----:B------:R-:W-:Y:S02]  /*76f0*/  IMAD.IADD R125, R127, 0x1, R7 ;  /* 0x000000017f7d7824 */ /* 0x000fe400078e0207 */
[----:B------:R-:W-:-:S04]  /*7700*/  @!P0 IMAD.WIDE R4, R0, 0x2, R4 ;  /* 0x0000000200048825 */ /* 0x000fc800078e0204 */
[----:B------:R-:W-:Y:S01]  /*7710*/  IMAD R0, R125, R121, RZ ;  /* 0x000000797d007224 */ /* 0x000fe200078e02ff */
[----:B------:R1:W-:Y:S01]  /*7720*/  @!P0 LDGSTS.E.BYPASS.LTC128B.128 [R8+0xb880], [R4.64], !P2 ;  /* 0x0b88000004088fae */ /* 0x0003e2000d101d4c */
[----:B------:R-:W-:Y:S02]  /*7730*/  IMAD.MOV.U32 R242, RZ, RZ, R248 ;  /* 0x000000fffff27224 */ /* 0x000fe400078e00f8 */
[-C--:B------:R-:W-:Y:S01]  /*7740*/  IMAD R0, R105, R126.reuse, R0 ;  /* 0x0000007e69007224 */ /* 0x080fe200078e0200 */
[----:B------:R-:W-:Y:S01]  /*7750*/  USHF.L.U32 UR6, UR4, 0x5, URZ ;  /* 0x0000000504067899 */ /* 0x000fe2000800063f */
[----:B------:R-:W0:Y:S01]  /*7760*/  LDGDEPBAR ;  /* 0x00000000000079af */ /* 0x000e220000000000 */
[----:B------:R-:W-:Y:S01]  /*7770*/  UMOV UR7, 0x5 ;  /* 0x0000000500077882 */ /* 0x000fe20000000000 */
[----:B-1----:R-:W-:-:S04]  /*7780*/  IMAD.WIDE.U32 R4, R121, R126, R242 ;  /* 0x0000007e79047225 */ /* 0x002fc800078e00f2 */
[----:B------:R-:W-:Y:S01]  /*7790*/  IMAD.IADD R0, R5, 0x1, R0 ;  /* 0x0000000105007824 */ /* 0x000fe200078e0200 */
[----:B------:R-:W-:Y:S01]  /*77a0*/  USHF.L.U64.HI UR7, UR4, UR7, UR5 ;  /* 0x0000000704077299 */ /* 0x000fe20008010205 */
[----:B------:R-:W-:Y:S01]  /*77b0*/  BAR.SYNC.DEFER_BLOCKING 0x0 ;  /* 0x0000000000007b1d */ /* 0x000fe20000010000 */
[C---:B------:R-:W-:Y:S02]  /*77c0*/  LOP3.LUT P3, RZ, R130.reuse, 0x80, RZ, 0xc0, !PT ;  /* 0x0000008082ff7812 */ /* 0x040fe4000786c0ff */
[----:B------:R-:W-:-:S03]  /*77d0*/  LOP3.LUT P4, RZ, R130, 0x200, RZ, 0xc0, !PT ;  /* 0x0000020082ff7812 */ /* 0x000fc6000788c0ff */
[----:B------:R1:W-:Y:S01]  /*77e0*/  STL.64 [R1+0x28], R242 ;  /* 0x000028f201007387 */ /* 0x0003e20000100a00 */
[----:B--2---:R-:W-:-:S05]  /*77f0*/  IMAD.IADD R122, R128, 0x1, R116 ;  /* 0x00000001807a7824 */ /* 0x004fca00078e0274 */
[----:B------:R-:W-:-:S05]  /*7800*/  IMNMX R3, R122, 0x30, PT ;  /* 0x000000307a037817 */ /* 0x000fca0003800200 */
[----:B------:R-:W-:-:S05]  /*7810*/  IMAD.IADD R3, R3, 0x1, -R132 ;  /* 0x0000000103037824 */ /* 0x000fca00078e0a84 */
[----:B------:R-:W-:-:S13]  /*7820*/  ISETP.GE.AND P1, PT, R3, 0x1, PT ;  /* 0x000000010300780c */ /* 0x000fda0003f26270 */
[----:B------:R-:W-:-:S04]  /*7830*/  @P1 LEA R6, P0, R4, c[0x0][0x1c8], 0x1 ;  /* 0x0000720004061a11 */ /* 0x000fc800078008ff */
[----:B------:R-:W-:Y:S02]  /*7840*/  @P1 LEA.HI.X R7, R4, c[0x0][0x1cc], R0, 0x1, P0 ;  /* 0x0000730004071a11 */ /* 0x000fe400000f0c00 */
[----:B------:R-:W-:-:S13]  /*7850*/  ISETP.GE.AND P0, PT, R3, 0x21, PT ;  /* 0x000000210300780c */ /* 0x000fda0003f06270 */
[----:B------:R-:W-:-:S04]  /*7860*/  @P0 IADD3 R5, P2, R4, UR6, RZ ;  /* 0x0000000604050c10 */ /* 0x000fc8000ff5e0ff */
[----:B------:R-:W-:Y:S02]  /*7870*/  @P0 IADD3.X R0, R0, UR7, RZ, P2, !PT ;  /* 0x0000000700000c10 */ /* 0x000fe400097fe4ff */
[----:B------:R-:W-:-:S04]  /*7880*/  @P0 LEA R4, P2, R5, c[0x0][0x1c8], 0x1 ;  /* 0x0000720005040a11 */ /* 0x000fc800078408ff */
[----:B------:R-:W-:Y:S02]  /*7890*/  @P0 LEA.HI.X R5, R5, c[0x0][0x1cc], R0, 0x1, P2 ;  /* 0x0000730005050a11 */ /* 0x000fe400010f0c00 */
[----:B------:R-:W-:Y:S01]  /*78a0*/  LOP3.LUT P2, RZ, R130, 0x100, RZ, 0xc0, !PT ;  /* 0x0000010082ff7812 */ /* 0x000fe2000784c0ff */
[C---:B------:R-:W-:Y:S02]  /*78b0*/  @P1 IMAD.SHL.U32 R3, R222.reuse, 0x2, RZ ;  /* 0x00000002de031824 */ /* 0x040fe400078e00ff */
[----:B------:R-:W-:-:S10]  /*78c0*/  @P0 IMAD.SHL.U32 R0, R222, 0x2, RZ ;  /* 0x00000002de000824 */ /* 0x000fd400078e00ff */
        /* <DEDUP_REMOVED lines=11> */
[----:B------:R-:W-:Y:S02]  /*7980*/  SEL R108, RZ, 0x1, P2 ;  /* 0x00000001ff6c7807 */ /* 0x000fe40001000000 */
[----:B--2---:R-:W-:-:S04]  /*7990*/  SHF.R.S32.HI R0, RZ, 0x1f, R131 ;  /* 0x0000001fff007819 */ /* 0x004fc80000011483 */
[----:B------:R-:W-:-:S04]  /*79a0*/  LEA.HI R0, R0, R131, RZ, 0x4 ;  /* 0x0000008300007211 */ /* 0x000fc800078f20ff */
[----:B------:R-:W-:Y:S01]  /*79b0*/  SHF.R.S32.HI R90, RZ, 0x4, R0 ;  /* 0x00000004ff5a7819 */ /* 0x000fe20000011400 */
[----:B------:R-:W-:Y:S05]  /*79c0*/  @P0 BRA `(.L_x_406) ;  /* 0x0000002000000947 */ /* 0x000fea0003800000 */
[----:B-1----:R-:W-:-:S04]  /*79d0*/  DEPBAR.LE SB0, 0x1 ;  /* 0x000080400000791a */ /* 0x002fc80000000000 */
[----:B------:R-:W-:Y:S05]  /*79e0*/  BRA `(.L_x_407) ;  /* 0x0000760000007947 */ /* 0x000fea0003800000 */
.L_x_406:
[----:B-1----:R-:W-:Y:S01]  /*79f0*/  ULDC.U8 UR4, c[0x0][0x298] ;  /* 0x0000a60000047ab9 */ /* 0x002fe20000000000 */
[----:B-----5:R-:W-:Y:S01]  /*7a00*/  SHF.R.S32.HI R0, RZ, 0x1f, R147 ;  /* 0x0000001fff007819 */ /* 0x020fe20000011493 */
[----:B------:R-:W-:Y:S01]  /*7a10*/  IMAD.WIDE.U32 R10, R147, c[0x0][0x280], RZ ;  /* 0x0000a000930a7a25 */ /* 0x000fe200078e00ff */
[----:B------:R-:W-:Y:S01]  /*7a20*/  ISETP.NE.AND P0, PT, RZ, UR4, PT ;  /* 0x00000004ff007c0c */ /* 0x000fe2000bf05270 */
[----:B------:R-:W-:Y:S01]  /*7a30*/  BSSY B2, `(.L_x_407) ;  /* 0x000075b000027945 */ /* 0x000fe20003800000 */
[-C--:B------:R-:W-:Y:S01]  /*7a40*/  LEA.HI R4, R131, R131.reuse, RZ, 0x1 ;  /* 0x0000008383047211 */ /* 0x080fe200078f08ff */
[C---:B------:R-:W-:Y:S02]  /*7a50*/  IMAD R3, R0.reuse, c[0x0][0x280], RZ ;  /* 0x0000a00000037a24 */ /* 0x040fe400078e02ff */
[----:B------:R-:W-:Y:S01]  /*7a60*/  IMAD R0, R0, c[0x0][0x290], RZ ;  /* 0x0000a40000007a24 */ /* 0x000fe200078e02ff */
[----:B------:R-:W-:Y:S01]  /*7a70*/  SHF.R.S32.HI R56, RZ, 0x1, R4 ;  /* 0x00000001ff387819 */ /* 0x000fe20000011404 */
[C---:B------:R-:W-:Y:S01]  /*7a80*/  IMAD R3, R147.reuse, c[0x0][0x284], R3 ;  /* 0x0000a10093037a24 */ /* 0x040fe200078e0203 */
[----:B------:R-:W-:Y:S01]  /*7a90*/  LOP3.LUT R4, R4, 0xfffffffe, RZ, 0xc0, !PT ;  /* 0xfffffffe04047812 */ /* 0x000fe200078ec0ff */
[C---:B------:R-:W-:Y:S01]  /*7aa0*/  IMAD R0, R147.reuse, c[0x0][0x294], R0 ;  /* 0x0000a50093007a24 */ /* 0x040fe200078e0200 */
[----:B------:R-:W-:Y:S01]  /*7ab0*/  IADD3 R24, R196, R56, RZ ;  /* 0x00000038c4187210 */ /* 0x000fe20007ffe0ff */
[----:B------:R-:W-:Y:S01]  /*7ac0*/  IMAD.WIDE.U32 R8, R147, c[0x0][0x290], RZ ;  /* 0x0000a40093087a25 */ /* 0x000fe200078e00ff */
[----:B------:R-:W-:-:S02]  /*7ad0*/  IADD3 R46, -R4, R131, RZ ;  /* 0x00000083042e7210 */ /* 0x000fc40007ffe1ff */
[----:B------:R-:W-:Y:S01]  /*7ae0*/  IADD3 R7, R3, R11, RZ ;  /* 0x0000000b03077210 */ /* 0x000fe20007ffe0ff */
[----:B------:R-:W-:Y:S01]  /*7af0*/  IMAD.IADD R5, R0, 0x1, R9 ;  /* 0x0000000100057824 */ /* 0x000fe200078e0209 */
[C---:B------:R-:W-:Y:S01]  /*7b00*/  SHF.L.U32 R57, R46.reuse, 0x3, RZ ;  /* 0x000000032e397819 */ /* 0x040fe200000006ff */
[----:B------:R-:W-:Y:S01]  /*7b10*/  IMAD R0, R46, 0x40, R24 ;  /* 0x000000402e007824 */ /* 0x000fe200078e0218 */
[----:B------:R-:W-:Y:S05]  /*7b20*/  @!P0 BRA `(.L_x_408) ;  /* 0x0000385000008947 */ /* 0x000fea0003800000 */
[----:B------:R-:W-:Y:S01]  /*7b30*/  @P6 IMAD.HI.U32 R3, R0, c[0x0][0x2c8], RZ ;  /* 0x0000b20000036a27 */ /* 0x000fe200078e00ff */
[----:B------:R-:W-:Y:S01]  /*7b40*/  MOV R6, R10 ;  /* 0x0000000a00067202 */ /* 0x000fe20000000f00 */
[----:B------:R-:W-:Y:S01]  /*7b50*/  BSSY B0, `(.L_x_409) ;  /* 0x0000062000007945 */ /* 0x000fe20003800000 */
[----:B------:R-:W-:Y:S01]  /*7b60*/  MOV R4, R8 ;  /* 0x0000000800047202 */ /* 0x000fe20000000f00 */
[----:B------:R-:W-:Y:S01]  /*7b70*/  IMAD.SHL.U32 R17, R46, 0x4, RZ ;  /* 0x000000042e117824 */ /* 0x000fe200078e00ff */
[----:B------:R-:W-:Y:S01]  /*7b80*/  @P6 SHF.R.U32.HI R0, RZ, c[0x0][0x2cc], R3 ;  /* 0x0000b300ff006a19 */ /* 0x000fe20000011603 */
[----:B------:R-:W-:Y:S01]  /*7b90*/  CS2R R68, SRZ ;  /* 0x0000000000447805 */ /* 0x000fe2000001ff00 */
[----:B------:R-:W-:Y:S01]  /*7ba0*/  CS2R R42, SRZ ;  /* 0x00000000002a7805 */ /* 0x000fe2000001ff00 */
[----:B------:R-:W-:Y:S01]  /*7bb0*/  CS2R R38, SRZ ;  /* 0x0000000000267805 */ /* 0x000fe2000001ff00 */
[----:B------:R-:W-:Y:S01]  /*7bc0*/  SHF.R.S32.HI R3, RZ, 0x1f, R0 ;  /* 0x0000001fff037819 */ /* 0x000fe20000011400 */
[----:B------:R-:W-:Y:S01]  /*7bd0*/  IMAD.WIDE.U32 R6, R0, c[0x0][0x280], R6 ;  /* 0x0000a00000067a25 */ /* 0x000fe200078e0006 */
[----:B------:R-:W-:Y:S01]  /*7be0*/  CS2R R34, SRZ ;  /* 0x0000000000227805 */ /* 0x000fe2000001ff00 */
[----:B------:R-:W-:Y:S01]  /*7bf0*/  CS2R R30, SRZ ;  /* 0x00000000001e7805 */ /* 0x000fe2000001ff00 */
[----:B------:R-:W-:Y:S01]  /*7c00*/  CS2R R20, SRZ ;  /* 0x0000000000147805 */ /* 0x000fe2000001ff00 */
[C---:B------:R-:W-:Y:S01]  /*7c10*/  IMAD R9, R3.reuse, c[0x0][0x280], RZ ;  /* 0x0000a00003097a24 */ /* 0x040fe200078e02ff */
[----:B------:R-:W-:Y:S01]  /*7c20*/  LEA R26, P1, R6, c[0x0][0x270], 0x1 ;  /* 0x00009c00061a7a11 */ /* 0x000fe200078208ff */
[----:B------:R-:W-:Y:S01]  /*7c30*/  IMAD R8, R3, c[0x0][0x290], RZ ;  /* 0x0000a40003087a24 */ /* 0x000fe200078e02ff */
[----:B---3--:R-:W-:Y:S01]  /*7c40*/  CS2R R14, SRZ ;  /* 0x00000000000e7805 */ /* 0x008fe2000001ff00 */
[C---:B------:R-:W-:Y:S01]  /*7c50*/  IMAD.WIDE.U32 R4, R0.reuse, c[0x0][0x290], R4 ;  /* 0x0000a40000047a25 */ /* 0x040fe200078e0004 */
[----:B------:R-:W-:Y:S01]  /*7c60*/  CS2R R44, SRZ ;  /* 0x00000000002c7805 */ /* 0x000fe2000001ff00 */
[----:B------:R-:W-:Y:S01]  /*7c70*/  CS2R R40, SRZ ;  /* 0x0000000000287805 */ /* 0x000fe2000001ff00 */
[----:B------:R-:W-:Y:S01]  /*7c80*/  CS2R R36, SRZ ;  /* 0x0000000000247805 */ /* 0x000fe2000001ff00 */
[----:B------:R-:W-:Y:S01]  /*7c90*/  IMAD R3, R0, c[0x0][0x284], R9 ;  /* 0x0000a10000037a24 */ /* 0x000fe200078e0209 */
[----:B------:R-:W-:Y:S01]  /*7ca0*/  LEA R27, P0, R4, c[0x0][0x288], 0x1 ;  /* 0x0000a200041b7a11 */ /* 0x000fe200078008ff */
[----:B------:R-:W-:Y:S01]  /*7cb0*/  IMAD R0, R0, c[0x0][0x294], R8 ;  /* 0x0000a50000007a24 */ /* 0x000fe200078e0208 */
[----:B------:R-:W-:Y:S01]  /*7cc0*/  CS2R R28, SRZ ;  /* 0x00000000001c7805 */ /* 0x000fe2000001ff00 */
[----:B------:R-:W-:Y:S01]  /*7cd0*/  IMAD.IADD R3, R7, 0x1, R3 ;  /* 0x0000000107037824 */ /* 0x000fe200078e0203 */
[----:B------:R-:W-:Y:S01]  /*7ce0*/  CS2R R22, SRZ ;  /* 0x0000000000167805 */ /* 0x000fe2000001ff00 */
[----:B------:R-:W-:Y:S01]  /*7cf0*/  CS2R R18, SRZ ;  /* 0x0000000000127805 */ /* 0x000fe2000001ff00 */
[----:B------:R-:W-:-:S02]  /*7d00*/  IADD3 R0, R5, R0, RZ ;  /* 0x0000000005007210 */ /* 0x000fc40007ffe0ff */
[----:B------:R-:W-:Y:S02]  /*7d10*/  LEA.HI.X R25, R6, c[0x0][0x274], R3, 0x1, P1 ;  /* 0x00009d0006197a11 */ /* 0x000fe400008f0c03 */
[----:B------:R-:W-:Y:S01]  /*7d20*/  LEA.HI.X R16, R4, c[0x0][0x28c], R0, 0x1, P0 ;  /* 0x0000a30004107a11 */ /* 0x000fe200000f0c00 */
[----:B------:R1:W2:Y:S01]  /*7d30*/  SHFL.IDX PT, R6, R27, RZ, 0x1e1f ;  /* 0x001e1fff1b067589 */ /* 0x0002a200000e0000 */
[----:B------:R-:W-:-:S03]  /*7d40*/  ISETP.GE.AND P0, PT, R24, R32, PT ;  /* 0x000000201800720c */ /* 0x000fc60003f06270 */
[----:B------:R1:W3:Y:S04]  /*7d50*/  SHFL.IDX PT, R4, R26, RZ, 0x1e1f ;  /* 0x001e1fff1a047589 */ /* 0x0002e800000e0000 */
[----:B------:R1:W4:Y:S04]  /*7d60*/  SHFL.IDX PT, R5, R25, RZ, 0x1e1f ;  /* 0x001e1fff19057589 */ /* 0x00032800000e0000 */
[----:B------:R1:W1:Y:S02]  /*7d70*/  SHFL.IDX PT, R7, R16, RZ, 0x1e1f ;  /* 0x001e1fff10077589 */ /* 0x00026400000e0000 */
[----:B------:R-:W-:Y:S05]  /*7d80*/  @P0 BRA `(.L_x_410) ;  /* 0x000003e000000947 */ /* 0x000fea0003800000 */
[C---:B------:R-:W-:Y:S01]  /*7d90*/  IADD3 R3, R17.reuse, 0x8, RZ ;  /* 0x0000000811037810 */ /* 0x040fe20007ffe0ff */
[----:B------:R-:W-:Y:S01]  /*7da0*/  CS2R R14, SRZ ;  /* 0x00000000000e7805 */ /* 0x000fe2000001ff00 */
[----:B------:R-:W-:Y:S01]  /*7db0*/  ISETP.GE.AND P0, PT, R17, c[0x0][0x27c], PT ;  /* 0x00009f0011007a0c */ /* 0x000fe20003f06270 */
[----:B------:R-:W-:Y:S01]  /*7dc0*/  CS2R R18, SRZ ;  /* 0x0000000000127805 */ /* 0x000fe2000001ff00 */
[----:B------:R-:W-:-:S02]  /*7dd0*/  ISETP.GE.AND P2, PT, R3, c[0x0][0x27c], PT ;  /* 0x00009f0003007a0c */ /* 0x000fc40003f46270 */
[----:B------:R-:W-:-:S09]  /*7de0*/  IADD3 R12, R17, 0x18, RZ ;  /* 0x00000018110c7810 */ /* 0x000fd20007ffe0ff */
[C---:B---34-:R-:W-:Y:S02]  /*7df0*/  @!P0 IMAD.WIDE R10, R17.reuse, 0x2, R4 ;  /* 0x00000002110a8825 */ /* 0x058fe400078e0204 */
[----:B------:R-:W-:Y:S02]  /*7e00*/  @!P2 SHF.R.S32.HI R0, RZ, 0x1f, R3 ;  /* 0x0000001fff00a819 */ /* 0x000fe40000011403 */
[C---:B-12---:R-:W-:Y:S01]  /*7e10*/  @!P0 IMAD.WIDE R8, R17.reuse, 0x2, R6 ;  /* 0x0000000211088825 */ /* 0x046fe200078e0206 */
[----:B------:R1:W5:Y:S01]  /*7e20*/  @!P0 LD.E.64 R14, [R10.64] ;  /* 0x0000000c0a0e8980 */ /* 0x000362000c101b00 */
[----:B------:R-:W-:Y:S02]  /*7e30*/  @!P2 LEA.HI R0, R0, R3, RZ, 0x2 ;  /* 0x000000030000a211 */ /* 0x000fe400078f10ff */
[----:B------:R-:W-:Y:S01]  /*7e40*/  IADD3 R3, R17, 0x10, RZ ;  /* 0x0000001011037810 */ /* 0x000fe20007ffe0ff */
[----:B------:R2:W5:Y:S03]  /*7e50*/  @!P0 LD.E.64 R18, [R8.64] ;  /* 0x0000000c08128980 */ /* 0x000566000c101b00 */
[----:B------:R-:W-:-:S02]  /*7e60*/  ISETP.GE.AND P1, PT, R3, c[0x0][0x27c], PT ;  /* 0x00009f0003007a0c */ /* 0x000fc40003f26270 */
[----:B------:R-:W-:Y:S01]  /*7e70*/  ISETP.GE.AND P0, PT, R12, c[0x0][0x27c], PT ;  /* 0x00009f000c007a0c */ /* 0x000fe20003f06270 */
[----:B------:R-:W-:Y:S01]  /*7e80*/  CS2R R22, SRZ ;  /* 0x0000000000167805 */ /* 0x000fe2000001ff00 */
[----:B------:R-:W-:Y:S01]  /*7e90*/  CS2R R30, SRZ ;  /* 0x00000000001e7805 */ /* 0x000fe2000001ff00 */
[----:B--2---:R-:W-:-:S08]  /*7ea0*/  @!P2 LOP3.LUT R8, R0, 0xfffffffc, RZ, 0xc0, !PT ;  /* 0xfffffffc0008a812 */ /* 0x004fd000078ec0ff */
[----:B------:R-:W-:-:S04]  /*7eb0*/  @!P1 SHF.R.S32.HI R0, RZ, 0x1f, R3 ;  /* 0x0000001fff009819 */ /* 0x000fc80000011403 */
[----:B------:R-:W-:Y:S01]  /*7ec0*/  @!P1 LEA.HI R0, R0, R3, RZ, 0x2 ;  /* 0x0000000300009211 */ /* 0x000fe200078f10ff */
[----:B-1----:R-:W-:-:S03]  /*7ed0*/  @!P2 IMAD.WIDE R10, R8, 0x2, R4 ;  /* 0x00000002080aa825 */ /* 0x002fc600078e0204 */
[----:B------:R-:W-:Y:S01]  /*7ee0*/  @!P1 LOP3.LUT R0, R0, 0xfffffffc, RZ, 0xc0, !PT ;  /* 0xfffffffc00009812 */ /* 0x000fe200078ec0ff */
[----:B------:R-:W-:Y:S01]  /*7ef0*/  @!P2 IMAD.WIDE R8, R8, 0x2, R6 ;  /* 0x000000020808a825 */ /* 0x000fe200078e0206 */
[----:B------:R-:W-:-:S04]  /*7f00*/  @!P0 SHF.R.S32.HI R3, RZ, 0x1f, R12 ;  /* 0x0000001fff038819 */ /* 0x000fc8000001140c */
[----:B------:R1:W5:Y:S01]  /*7f10*/  @!P2 LD.E.64 R22, [R8.64] ;  /* 0x0000000c0816a980 */ /* 0x000362000c101b00 */
[----:B------:R-:W-:Y:S01]  /*7f20*/  @!P0 LEA.HI R3, R3, R12, RZ, 0x2 ;  /* 0x0000000c03038211 */ /* 0x000fe200078f10ff */
[----:B------:R-:W-:Y:S01]  /*7f30*/  CS2R R20, SRZ ;  /* 0x0000000000147805 */ /* 0x000fe2000001ff00 */
[----:B------:R-:W-:Y:S01]  /*7f40*/  CS2R R28, SRZ ;  /* 0x00000000001c7805 */ /* 0x000fe2000001ff00 */
[C---:B------:R-:W-:Y:S01]  /*7f50*/  @!P1 IMAD.WIDE R12, R0.reuse, 0x2, R6 ;  /* 0x00000002000c9825 */ /* 0x040fe200078e0206 */
[----:B------:R-:W-:Y:S01]  /*7f60*/  CS2R R34, SRZ ;  /* 0x0000000000227805 */ /* 0x000fe2000001ff00 */
[----:B------:R-:W-:Y:S02]  /*7f70*/  CS2R R36, SRZ ;  /* 0x0000000000247805 */ /* 0x000fe4000001ff00 */
[----:B------:R2:W5:Y:S04]  /*7f80*/  @!P2 LD.E.64 R20, [R10.64] ;  /* 0x0000000c0a14a980 */ /* 0x000568000c101b00 */
[----:B------:R3:W5:Y:S01]  /*7f90*/  @!P1 LD.E.64 R28, [R12.64] ;  /* 0x0000000c0c1c9980 */ /* 0x000762000c101b00 */
[----:B-1----:R-:W-:-:S05]  /*7fa0*/  @!P1 IMAD.WIDE R8, R0, 0x2, R4 ;  /* 0x0000000200089825 */ /* 0x002fca00078e0204 */
[----:B------:R1:W5:Y:S01]  /*7fb0*/  @!P1 LD.E.64 R30, [R8.64] ;  /* 0x0000000c081e9980 */ /* 0x000362000c101b00 */
[C---:B---3--:R-:W-:Y:S02]  /*7fc0*/  IADD3 R12, R17.reuse, 0x20, RZ ;  /* 0x00000020110c7810 */ /* 0x048fe40007ffe0ff */
[----:B------:R-:W-:Y:S02]  /*7fd0*/  IADD3 R13, R17, 0x28, RZ ;  /* 0x00000028110d7810 */ /* 0x000fe40007ffe0ff */
[----:B------:R-:W-:Y:S02]  /*7fe0*/  ISETP.GE.AND P1, PT, R12, c[0x0][0x27c], PT ;  /* 0x00009f000c007a0c */ /* 0x000fe40003f26270 */
[----:B-1----:R-:W-:-:S05]  /*7ff0*/  @!P0 LOP3.LUT R8, R3, 0xfffffffc, RZ, 0xc0, !PT ;  /* 0xfffffffc03088812 */ /* 0x002fca00078ec0ff */
[----:B--2---:R-:W-:-:S04]  /*8000*/  @!P0 IMAD.WIDE R10, R8, 0x2, R4 ;  /* 0x00000002080a8825 */ /* 0x004fc800078e0204 */
[----:B------:R-:W-:Y:S01]  /*8010*/  @!P0 IMAD.WIDE R8, R8, 0x2, R6 ;  /* 0x0000000208088825 */ /* 0x000fe200078e0206 */
[----:B------:R1:W5:Y:S04]  /*8020*/  @!P0 LD.E.64 R34, [R10.64] ;  /* 0x0000000c0a228980 */ /* 0x000368000c101b00 */
[----:B------:R2:W5:Y:S01]  /*8030*/  @!P0 LD.E.64 R36, [R8.64] ;  /* 0x0000000c08248980 */ /* 0x000562000c101b00 */
[----:B------:R-:W-:Y:S02]  /*8040*/  ISETP.GE.AND P0, PT, R13, c[0x0][0x27c], PT ;  /* 0x00009f000d007a0c */ /* 0x000fe40003f06270 */
[----:B------:R-:W-:-:S11]  /*8050*/  @!P1 SHF.R.S32.HI R3, RZ, 0x1f, R12 ;  /* 0x0000001fff039819 */ /* 0x000fd6000001140c */
[----:B------:R-:W-:Y:S02]  /*8060*/  @!P0 SHF.R.S32.HI R0, RZ, 0x1f, R13 ;  /* 0x0000001fff008819 */ /* 0x000fe4000001140d */
[----:B--2---:R-:W-:Y:S02]  /*8070*/  @!P1 LEA.HI R8, R3, R12, RZ, 0x2 ;  /* 0x0000000c03089211 */ /* 0x004fe400078f10ff */
[----:B------:R-:W-:Y:S02]  /*8080*/  @!P0 LEA.HI R3, R0, R13, RZ, 0x2 ;  /* 0x0000000d00038211 */ /* 0x000fe400078f10ff */
[----:B------:R-:W-:Y:S02]  /*8090*/  @!P1 LOP3.LUT R0, R8, 0xfffffffc, RZ, 0xc0, !PT ;  /* 0xfffffffc08009812 */ /* 0x000fe400078ec0ff */
[----:B------:R-:W-:Y:S01]  /*80a0*/  @!P0 LOP3.LUT R3, R3, 0xfffffffc, RZ, 0xc0, !PT ;  /* 0xfffffffc03038812 */ /* 0x000fe200078ec0ff */
[----:B------:R-:W-:Y:S01]  /*80b0*/  CS2R R38, SRZ ;  /* 0x0000000000267805 */ /* 0x000fe2000001ff00 */
[----:B------:R-:W-:Y:S01]  /*80c0*/  CS2R R42, SRZ ;  /* 0x00000000002a7805 */ /* 0x000fe2000001ff00 */
[----:B-1----:R-:W-:Y:S01]  /*80d0*/  @!P1 IMAD.WIDE R10, R0, 0x2, R4 ;  /* 0x00000002000a9825 */ /* 0x002fe200078e0204 */
[----:B------:R-:W-:Y:S01]  /*80e0*/  CS2R R40, SRZ ;  /* 0x0000000000287805 */ /* 0x000fe2000001ff00 */
[----:B------:R-:W-:-:S02]  /*80f0*/  CS2R R44, SRZ ;  /* 0x00000000002c7805 */ /* 0x000fc4000001ff00 */
[C---:B------:R-:W-:Y:S01]  /*8100*/  @!P0 IMAD.WIDE R8, R3.reuse, 0x2, R4 ;  /* 0x0000000203088825 */ /* 0x040fe200078e0204 */
[----:B------:R1:W5:Y:S03]  /*8110*/  @!P1 LD.E.64 R38, [R10.64] ;  /* 0x0000000c0a269980 */ /* 0x000366000c101b00 */
[--C-:B------:R-:W-:Y:S01]  /*8120*/  @!P1 IMAD.WIDE R4, R0, 0x2, R6.reuse ;  /* 0x0000000200049825 */ /* 0x100fe200078e0206 */
[----:B------:R1:W5:Y:S03]  /*8130*/  @!P0 LD.E.64 R42, [R8.64] ;  /* 0x0000000c082a8980 */ /* 0x000366000c101b00 */
[----:B------:R-:W-:Y:S01]  /*8140*/  @!P0 IMAD.WIDE R6, R3, 0x2, R6 ;  /* 0x0000000203068825 */ /* 0x000fe200078e0206 */
[----:B------:R1:W5:Y:S04]  /*8150*/  @!P1 LD.E.64 R40, [R4.64] ;  /* 0x0000000c04289980 */ /* 0x000368000c101b00 */
[----:B------:R1:W5:Y:S02]  /*8160*/  @!P0 LD.E.64 R44, [R6.64] ;  /* 0x0000000c062c8980 */ /* 0x000364000c101b00 */
.L_x_410:
[----:B------:R-:W-:Y:S05]  /*8170*/  BSYNC B0 ;  /* 0x0000000000007941 */ /* 0x000fea0003800000 */
.L_x_409:
[----:B------:R-:W-:Y:S01]  /*8180*/  IADD3 R3, R24, 0x40, RZ ;  /* 0x0000004018037810 */ /* 0x000fe20007ffe0ff */
[----:B-----5:R-:W-:Y:S01]  /*8190*/  IMAD.MOV.U32 R0, RZ, RZ, R42 ;  /* 0x000000ffff007224 */ /* 0x020fe200078e002a */
[----:B-1----:R1:W4:Y:S02]  /*81a0*/  SHFL.IDX PT, R7, R16, 0x1, 0x1e1f ;  /* 0x003e1f0010077f89 */ /* 0x00232400000e0000 */
[----:B----4-:R-:W-:Y:S01]  /*81b0*/  IMAD.MOV.U32 R5, RZ, RZ, R43 ;  /* 0x000000ffff057224 */ /* 0x010fe200078e002b */
[----:B------:R-:W-:Y:S01]  /*81c0*/  ISETP.GE.AND P0, PT, R3, R32, PT ;  /* 0x000000200300720c */ /* 0x000fe20003f06270 */
[----:B---3--:R-:W-:Y:S01]  /*81d0*/  IMAD.MOV.U32 R4, RZ, RZ, R38 ;  /* 0x000000ffff047224 */ /* 0x008fe200078e0026 */
[----:B--2---:R-:W2:Y:S01]  /*81e0*/  SHFL.IDX PT, R6, R27, 0x1, 0x1e1f ;  /* 0x003e1f001b067f89 */ /* 0x004ea200000e0000 */
[----:B------:R-:W-:Y:S01]  /*81f0*/  IMAD.MOV.U32 R3, RZ, RZ, R39 ;  /* 0x000000ffff037224 */ /* 0x000fe200078e0027 */
[----:B------:R-:W-:Y:S01]  /*8200*/  PRMT R81, R5, 0x5410, R0 ;  /* 0x0000541005517816 */ /* 0x000fe20000000000 */
[----:B------:R-:W-:Y:S01]  /*8210*/  IMAD.MOV.U32 R0, RZ, RZ, R34 ;  /* 0x000000ffff007224 */ /* 0x000fe200078e0022 */
[----:B------:R-:W-:Y:S01]  /*8220*/  BSSY B0, `(.L_x_411) ;  /* 0x000006f000007945 */ /* 0x000fe20003800000 */
[----:B------:R-:W-:Y:S01]  /*8230*/  IMAD.MOV.U32 R5, RZ, RZ, R35 ;  /* 0x000000ffff057224 */ /* 0x000fe200078e0023 */
[----:B------:R-:W-:Y:S01]  /*8240*/  PRMT R77, R3, 0x5410, R4 ;  /* 0x00005410034d7816 */ /* 0x000fe20000000004 */
[----:B------:R-:W-:Y:S01]  /*8250*/  IMAD.MOV.U32 R3, RZ, RZ, R31 ;  /* 0x000000ffff037224 */ /* 0x000fe200078e001f */
[----:B------:R-:W-:Y:S01]  /*8260*/  PRMT R75, R75, 0x5410, R0 ;  /* 0x000054104b4b7816 */ /* 0x000fe20000000000 */
[----:B------:R-:W-:Y:S01]  /*8270*/  IMAD.MOV.U32 R0, RZ, RZ, R20 ;  /* 0x000000ffff007224 */ /* 0x000fe200078e0014 */
[----:B------:R-:W-:Y:S01]  /*8280*/  MOV R4, R30 ;  /* 0x0000001e00047202 */ /* 0x000fe20000000f00 */
[----:B------:R-:W-:Y:S01]  /*8290*/  IMAD.MOV.U32 R8, RZ, RZ, R37 ;  /* 0x000000ffff087224 */ /* 0x000fe200078e0025 */
[----:B------:R-:W-:Y:S01]  /*82a0*/  PRMT R75, R5, 0x7610, R75 ;  /* 0x00007610054b7816 */ /* 0x000fe2000000004b */
        /* <DEDUP_REMOVED lines=14> */
[----:B------:R-:W-:Y:S01]  /*8390*/  CS2R R62, SRZ ;  /* 0x00000000003e7805 */ /* 0x000fe2000001ff00 */
[----:B------:R-:W-:Y:S01]  /*83a0*/  PRMT R79, R79, 0x5410, R5 ;  /* 0x000054104f4f7816 */ /* 0x000fe20000000005 */
[----:B------:R-:W-:Y:S01]  /*83b0*/  CS2R R58, SRZ ;  /* 0x00000000003a7805 */ /* 0x000fe2000001ff00 */
[----:B------:R-:W-:Y:S01]  /*83c0*/  PRMT R76, R3, 0x5410, R4 ;  /* 0x00005410034c7816 */ /* 0x000fe20000000004 */
[----:B------:R-:W-:Y:S01]  /*83d0*/  IMAD.MOV.U32 R3, RZ, RZ, R28 ;  /* 0x000000ffff037224 */ /* 0x000fe200078e001c */
[----:B------:R-:W-:Y:S01]  /*83e0*/  PRMT R74, R74, 0x5410, R0 ;  /* 0x000054104a4a7816 */ /* 0x000fe20000000000 */
[----:B------:R-:W-:Y:S01]  /*83f0*/  IMAD.MOV.U32 R0, RZ, RZ, R29 ;  /* 0x000000ffff007224 */ /* 0x000fe200078e001d */
[----:B------:R-:W3:Y:S01]  /*8400*/  SHFL.IDX PT, R5, R25, 0x1, 0x1e1f ;  /* 0x003e1f0019057f89 */ /* 0x000ee200000e0000 */
[----:B------:R-:W-:Y:S01]  /*8410*/  CS2R R54, SRZ ;  /* 0x0000000000367805 */ /* 0x000fe2000001ff00 */
[----:B------:R-:W-:Y:S01]  /*8420*/  PRMT R74, R8, 0x7610, R74 ;  /* 0x00007610084a7816 */ /* 0x000fe2000000004a */
[----:B------:R-:W-:Y:S01]  /*8430*/  CS2R R48, SRZ ;  /* 0x0000000000307805 */ /* 0x000fe2000001ff00 */
[----:B------:R-:W-:Y:S01]  /*8440*/  PRMT R72, R0, 0x5410, R3 ;  /* 0x0000541000487816 */ /* 0x000fe20000000003 */
[----:B------:R-:W-:Y:S01]  /*8450*/  IMAD.MOV.U32 R3, RZ, RZ, R18 ;  /* 0x000000ffff037224 */ /* 0x000fe200078e0012 */
[----:B------:R-:W-:Y:S01]  /*8460*/  MOV R8, R23 ;  /* 0x0000001700087202 */ /* 0x000fe20000000f00 */
[----:B------:R-:W-:Y:S01]  /*8470*/  IMAD.MOV.U32 R0, RZ, RZ, R19 ;  /* 0x000000ffff007224 */ /* 0x000fe200078e0013 */
[----:B------:R4:W2:Y:S01]  /*8480*/  SHFL.IDX PT, R4, R26, 0x1, 0x1e1f ;  /* 0x003e1f001a047f89 */ /* 0x0008a200000e0000 */
[----:B------:R-:W-:Y:S01]  /*8490*/  CS2R R66, SRZ ;  /* 0x0000000000427805 */ /* 0x000fe2000001ff00 */
[----:B------:R-:W-:Y:S01]  /*84a0*/  PRMT R70, R8, 0x5410, R9 ;  /* 0x0000541008467816 */ /* 0x000fe20000000009 */
[----:B------:R-:W-:Y:S01]  /*84b0*/  CS2R R64, SRZ ;  /* 0x0000000000407805 */ /* 0x000fe2000001ff00 */
[----:B-1----:R-:W-:Y:S01]  /*84c0*/  PRMT R16, R0, 0x5410, R3 ;  /* 0x0000541000107816 */ /* 0x002fe20000000003 */
[----:B------:R-:W-:Y:S01]  /*84d0*/  CS2R R60, SRZ ;  /* 0x00000000003c7805 */ /* 0x000fe2000001ff00 */
[----:B------:R-:W-:Y:S01]  /*84e0*/  CS2R R52, SRZ ;  /* 0x0000000000347805 */ /* 0x000fe2000001ff00 */
[----:B------:R-:W-:Y:S01]  /*84f0*/  CS2R R50, SRZ ;  /* 0x0000000000327805 */ /* 0x000fe2000001ff00 */
[----:B------:R-:W-:Y:S01]  /*8500*/  CS2R R46, SRZ ;  /* 0x00000000002e7805 */ /* 0x000fe2000001ff00 */
[----:B----4-:R-:W-:Y:S01]  /*8510*/  CS2R R26, SRZ ;  /* 0x00000000001a7805 */ /* 0x010fe2000001ff00 */
[----:B------:R-:W-:Y:S05]  /*8520*/  @P0 BRA `(.L_x_412) ;  /* 0x000003e000000947 */ /* 0x000fea0003800000 */
[C---:B--23--:R-:W-:Y:S01]  /*8530*/  IADD3 R3, R17.reuse, 0x8, RZ ;  /* 0x0000000811037810 */ /* 0x04cfe20007ffe0ff */
[----:B------:R-:W-:Y:S01]  /*8540*/  CS2R R26, SRZ ;  /* 0x00000000001a7805 */ /* 0x000fe2000001ff00 */
[----:B------:R-:W-:Y:S01]  /*8550*/  ISETP.GE.AND P0, PT, R17, c[0x0][0x27c], PT ;  /* 0x00009f0011007a0c */ /* 0x000fe20003f06270 */
[----:B------:R-:W-:Y:S01]  /*8560*/  CS2R R46, SRZ ;  /* 0x00000000002e7805 */ /* 0x000fe2000001ff00 */
[----:B------:R-:W-:-:S02]  /*8570*/  ISETP.GE.AND P2, PT, R3, c[0x0][0x27c], PT ;  /* 0x00009f0003007a0c */ /* 0x000fc40003f46270 */
[----:B------:R-:W-:-:S09]  /*8580*/  IADD3 R12, R17, 0x18, RZ ;  /* 0x00000018110c7810 */ /* 0x000fd20007ffe0ff */
[C---:B------:R-:W-:Y:S02]  /*8590*/  @!P0 IMAD.WIDE R10, R17.reuse, 0x2, R4 ;  /* 0x00000002110a8825 */ /* 0x040fe400078e0204 */
[----:B------:R-:W-:Y:S02]  /*85a0*/  @!P2 SHF.R.S32.HI R0, RZ, 0x1f, R3 ;  /* 0x0000001fff00a819 */ /* 0x000fe40000011403 */
[C---:B------:R-:W-:Y:S01]  /*85b0*/  @!P0 IMAD.WIDE R8, R17.reuse, 0x2, R6 ;  /* 0x0000000211088825 */ /* 0x040fe200078e0206 */
[----:B------:R1:W5:Y:S01]  /*85c0*/  @!P0 LD.E.64 R26, [R10.64] ;  /* 0x0000000c0a1a8980 */ /* 0x000362000c101b00 */
[----:B------:R-:W-:Y:S02]  /*85d0*/  @!P2 LEA.HI R0, R0, R3, RZ, 0x2 ;  /* 0x000000030000a211 */ /* 0x000fe400078f10ff */
[----:B------:R-:W-:Y:S01]  /*85e0*/  IADD3 R3, R17, 0x10, RZ ;  /* 0x0000001011037810 */ /* 0x000fe20007ffe0ff */
[----:B------:R2:W5:Y:S03]  /*85f0*/  @!P0 LD.E.64 R46, [R8.64] ;  /* 0x0000000c082e8980 */ /* 0x000566000c101b00 */
[----:B------:R-:W-:-:S02]  /*8600*/  ISETP.GE.AND P1, PT, R3, c[0x0][0x27c], PT ;  /* 0x00009f0003007a0c */ /* 0x000fc40003f26270 */
[----:B------:R-:W-:Y:S02]  /*8610*/  @!P2 LOP3.LUT R0, R0, 0xfffffffc, RZ, 0xc0, !PT ;  /* 0xfffffffc0000a812 */ /* 0x000fe400078ec0ff */
[----:B------:R-:W-:Y:S01]  /*8620*/  ISETP.GE.AND P0, PT, R12, c[0x0][0x27c], PT ;  /* 0x00009f000c007a0c */ /* 0x000fe20003f06270 */
[----:B------:R-:W-:Y:S02]  /*8630*/  CS2R R50, SRZ ;  /* 0x0000000000327805 */ /* 0x000fe4000001ff00 */
[----:B-1----:R-:W-:-:S04]  /*8640*/  @!P2 IMAD.WIDE R10, R0, 0x2, R4 ;  /* 0x00000002000aa825 */ /* 0x002fc800078e0204 */
[----:B--2---:R-:W-:Y:S02]  /*8650*/  @!P2 IMAD.WIDE R8, R0, 0x2, R6 ;  /* 0x000000020008a825 */ /* 0x004fe400078e0206 */
[----:B------:R-:W-:-:S04]  /*8660*/  @!P1 SHF.R.S32.HI R0, RZ, 0x1f, R3 ;  /* 0x0000001fff009819 */ /* 0x000fc80000011403 */
[----:B------:R-:W-:Y:S01]  /*8670*/  @!P1 LEA.HI R0, R0, R3, RZ, 0x2 ;  /* 0x0000000300009211 */ /* 0x000fe200078f10ff */
[----:B------:R1:W5:Y:S03]  /*8680*/  @!P2 LD.E.64 R50, [R8.64] ;  /* 0x0000000c0832a980 */ /* 0x000366000c101b00 */
[----:B------:R-:W-:Y:S01]  /*8690*/  @!P1 LOP3.LUT R0, R0, 0xfffffffc, RZ, 0xc0, !PT ;  /* 0xfffffffc00009812 */ /* 0x000fe200078ec0ff */
[----:B------:R-:W-:Y:S01]  /*86a0*/  CS2R R54, SRZ ;  /* 0x0000000000367805 */ /* 0x000fe2000001ff00 */
[----:B------:R-:W-:Y:S01]  /*86b0*/  @!P0 SHF.R.S32.HI R3, RZ, 0x1f, R12 ;  /* 0x0000001fff038819 */ /* 0x000fe2000001140c */
[----:B------:R-:W-:-:S03]  /*86c0*/  CS2R R48, SRZ ;  /* 0x0000000000307805 */ /* 0x000fc6000001ff00 */
[----:B------:R-:W-:Y:S01]  /*86d0*/  @!P0 LEA.HI R3, R3, R12, RZ, 0x2 ;  /* 0x0000000c03038211 */ /* 0x000fe200078f10ff */
[----:B------:R-:W-:Y:S01]  /*86e0*/  CS2R R52, SRZ ;  /* 0x0000000000347805 */ /* 0x000fe2000001ff00 */
[C---:B------:R-:W-:Y:S01]  /*86f0*/  @!P1 IMAD.WIDE R12, R0.reuse, 0x2, R6 ;  /* 0x00000002000c9825 */ /* 0x040fe200078e0206 */
[----:B------:R2:W5:Y:S01]  /*8700*/  @!P2 LD.E.64 R48, [R10.64] ;  /* 0x0000000c0a30a980 */ /* 0x000562000c101b00 */
[----:B------:R-:W-:Y:S01]  /*8710*/  CS2R R58, SRZ ;  /* 0x00000000003a7805 */ /* 0x000fe2000001ff00 */
[----:B------:R-:W-:Y:S02]  /*8720*/  CS2R R60, SRZ ;  /* 0x00000000003c7805 */ /* 0x000fe4000001ff00 */
[----:B------:R3:W5:Y:S01]  /*8730*/  @!P1 LD.E.64 R52, [R12.64] ;  /* 0x0000000c0c349980 */ /* 0x000762000c101b00 */
[----:B-1----:R-:W-:-:S05]  /*8740*/  @!P1 IMAD.WIDE R8, R0, 0x2, R4 ;  /* 0x0000000200089825 */ /* 0x002fca00078e0204 */
[----:B------:R1:W5:Y:S01]  /*8750*/  @!P1 LD.E.64 R54, [R8.64] ;  /* 0x0000000c08369980 */ /* 0x000362000c101b00 */
[C---:B---3--:R-:W-:Y:S02]  /*8760*/  IADD3 R12, R17.reuse, 0x20, RZ ;  /* 0x00000020110c7810 */ /* 0x048fe40007ffe0ff */
[----:B------:R-:W-:Y:S02]  /*8770*/  IADD3 R13, R17, 0x28, RZ ;  /* 0x00000028110d7810 */ /* 0x000fe40007ffe0ff */
[----:B-1----:R-:W-:-:S05]  /*8780*/  @!P0 LOP3.LUT R8, R3, 0xfffffffc, RZ, 0xc0, !PT ;  /* 0xfffffffc03088812 */ /* 0x002fca00078ec0ff */
[----:B--2---:R-:W-:-:S04]  /*8790*/  @!P0 IMAD.WIDE R10, R8, 0x2, R4 ;  /* 0x00000002080a8825 */ /* 0x004fc800078e0204 */
[----:B------:R-:W-:Y:S01]  /*87a0*/  @!P0 IMAD.WIDE R8, R8, 0x2, R6 ;  /* 0x0000000208088825 */ /* 0x000fe200078e0206 */
[----:B------:R1:W5:Y:S01]  /*87b0*/  @!P0 LD.E.64 R58, [R10.64] ;  /* 0x0000000c0a3a8980 */ /* 0x000362000c101b00 */
[----:B------:R-:W-:-:S03]  /*87c0*/  ISETP.GE.AND P1, PT, R12, c[0x0][0x27c], PT ;  /* 0x00009f000c007a0c */ /* 0x000fc60003f26270 */
[----:B------:R2:W5:Y:S01]  /*87d0*/  @!P0 LD.E.64 R60, [R8.64] ;  /* 0x0000000c083c8980 */ /* 0x000562000c101b00 */
[----:B------:R-:W-:-:S09]  /*87e0*/  ISETP.GE.AND P0, PT, R13, c[0x0][0x27c], PT ;  /* 0x00009f000d007a0c */ /* 0x000fd20003f06270 */
[----:B------:R-:W-:-:S04]  /*87f0*/  @!P1 SHF.R.S32.HI R3, RZ, 0x1f, R12 ;  /* 0x0000001fff039819 */ /* 0x000fc8000001140c */
        /* <DEDUP_REMOVED lines=17> */
.L_x_412:
[----:B--23--:R-:W-:Y:S05]  /*8910*/  BSYNC B0 ;  /* 0x0000000000007941 */ /* 0x00cfea0003800000 */
.L_x_411:
[----:B-----5:R-:W-:Y:S01]  /*8920*/  IMAD.MOV.U32 R0, RZ, RZ, R68 ;  /* 0x000000ffff007224 */ /* 0x020fe200078e0044 */
[----:B-1----:R-:W-:Y:S01]  /*8930*/  LEA.HI R7, R56, R56, RZ, 0x1 ;  /* 0x0000003838077211 */ /* 0x002fe200078f08ff */
[----:B------:R-:W-:Y:S01]  /*8940*/  IMAD.MOV.U32 R5, RZ, RZ, R69 ;  /* 0x000000ffff057224 */ /* 0x000fe200078e0045 */
[----:B------:R-:W-:-:S04]  /*8950*/  DEPBAR.LE SB0, 0x1 ;  /* 0x000080400000791a */ /* 0x000fc80000000000 */
[----:B------:R-:W-:Y:S01]  /*8960*/  PRMT R91, R5, 0x5410, R0 ;  /* 0x00005410055b7816 */ /* 0x000fe20000000000 */
[----:B------:R-:W-:Y:S01]  /*8970*/  IMAD.MOV.U32 R0, RZ, RZ, R58 ;  /* 0x000000ffff007224 */ /* 0x000fe200078e003a */
[----:B------:R-:W-:Y:S01]  /*8980*/  BSSY B1, `(.L_x_413) ;  /* 0x000016c000017945 */ /* 0x000fe20003800000 */
[----:B------:R-:W-:Y:S02]  /*8990*/  IMAD.MOV.U32 R4, RZ, RZ, R62 ;  /* 0x000000ffff047224 */ /* 0x000fe400078e003e */
[----:B------:R-:W-:Y:S01]  /*89a0*/  IMAD.MOV.U32 R3, RZ, RZ, R63 ;  /* 0x000000ffff037224 */ /* 0x000fe200078e003f */
[----:B------:R-:W-:Y:S01]  /*89b0*/  PRMT R86, R86, 0x5410, R0 ;  /* 0x0000541056567816 */ /* 0x000fe20000000000 */
[----:B------:R-:W-:Y:S02]  /*89c0*/  IMAD.MOV.U32 R0, RZ, RZ, R48 ;  /* 0x000000ffff007224 */ /* 0x000fe400078e0030 */
[----:B------:R-:W-:Y:S01]  /*89d0*/  IMAD.MOV.U32 R5, RZ, RZ, R59 ;  /* 0x000000ffff057224 */ /* 0x000fe200078e003b */
[----:B------:R-:W-:Y:S01]  /*89e0*/  PRMT R88, R3, 0x5410, R4 ;  /* 0x0000541003587816 */ /* 0x000fe20000000004 */
[----:B------:R-:W-:Y:S01]  /*89f0*/  IMAD.MOV.U32 R4, RZ, RZ, R54 ;  /* 0x000000ffff047224 */ /* 0x000fe200078e0036 */
[----:B------:R-:W-:Y:S01]  /*8a00*/  PRMT R82, R82, 0x5410, R0 ;  /* 0x0000541052527816 */ /* 0x000fe20000000000 */
[----:B------:R-:W-:Y:S01]  /*8a10*/  IMAD.MOV.U32 R3, RZ, RZ, R55 ;  /* 0x000000ffff037224 */ /* 0x000fe200078e0037 */
[----:B------:R-:W-:Y:S01]  /*8a20*/  PRMT R86, R5, 0x7610, R86 ;  /* 0x0000761005567816 */ /* 0x000fe20000000056 */
[----:B------:R-:W-:Y:S01]  /*8a30*/  IMAD.MOV.U32 R0, RZ, RZ, R49 ;  /* 0x000000ffff007224 */ /* 0x000fe200078e0031 */
[----:B------:R-:W-:-:S02]  /*8a40*/  SHF.R.S32.HI R5, RZ, 0x1f, R132 ;  /* 0x0000001fff057819 */ /* 0x000fc40000011484 */
[----:B------:R-:W-:Y:S01]  /*8a50*/  PRMT R84, R3, 0x5410, R4 ;  /* 0x0000541003547816 */ /* 0x000fe20000000004 */
[----:B------:R-:W-:Y:S01]  /*8a60*/  IMAD.MOV.U32 R4, RZ, RZ, R26 ;  /* 0x000000ffff047224 */ /* 0x000fe200078e001a */
[----:B------:R-:W-:Y:S01]  /*8a70*/  PRMT R82, R0, 0x7610, R82 ;  /* 0x0000761000527816 */ /* 0x000fe20000000052 */
[----:B------:R-:W-:Y:S01]  /*8a80*/  IMAD.MOV.U32 R3, RZ, RZ, R27 ;  /* 0x000000ffff037224 */ /* 0x000fe200078e001b */
[----:B------:R-:W-:Y:S01]  /*8a90*/  LEA.HI R0, R5, R132, RZ, 0x2 ;  /* 0x0000008405007211 */ /* 0x000fe200078f10ff */
[----:B------:R-:W-:-:S03]  /*8aa0*/  IMAD.MOV.U32 R5, RZ, RZ, R66 ;  /* 0x000000ffff057224 */ /* 0x000fc600078e0042 */
[----:B------:R-:W-:Y:S01]  /*8ab0*/  PRMT R78, R3, 0x5410, R4 ;  /* 0x00005410034e7816 */ /* 0x000fe20000000004 */
[----:B------:R-:W-:Y:S01]  /*8ac0*/  IMAD.MOV.U32 R3, RZ, RZ, R67 ;  /* 0x000000ffff037224 */ /* 0x000fe200078e0043 */
[----:B------:R-:W-:Y:S01]  /*8ad0*/  LOP3.LUT R4, R0, 0xfffffffc, RZ, 0xc0, !PT ;  /* 0xfffffffc00047812 */ /* 0x000fe200078ec0ff */
[----:B------:R-:W-:-:S03]  /*8ae0*/  IMAD.MOV.U32 R0, RZ, RZ, R64 ;  /* 0x000000ffff007224 */ /* 0x000fc600078e0040 */
[----:B------:R-:W-:Y:S01]  /*8af0*/  PRMT R89, R3, 0x5410, R5 ;  /* 0x0000541003597816 */ /* 0x000fe20000000005 */
[----:B------:R-:W-:Y:S01]  /*8b00*/  IMAD.IADD R6, R132, 0x1, -R4 ;  /* 0x0000000184067824 */ /* 0x000fe200078e0a04 */
[----:B------:R-:W-:Y:S01]  /*8b10*/  PRMT R87, R87, 0x5410, R0 ;  /* 0x0000541057577816 */ /* 0x000fe20000000000 */
[----:B------:R-:W-:Y:S02]  /*8b20*/  IMAD.MOV.U32 R0, RZ, RZ, R65 ;  /* 0x000000ffff007224 */ /* 0x000fe400078e0041 */
[----:B------:R-:W-:Y:S01]  /*8b30*/  IMAD.SHL.U32 R3, R6, 0x40, RZ ;  /* 0x0000004006037824 */ /* 0x000fe200078e00ff */
[----:B------:R-:W-:Y:S01]  /*8b40*/  BAR.SYNC.DEFER_BLOCKING 0x0 ;  /* 0x0000000000007b1d */ /* 0x000fe20000010000 */
[----:B------:R-:W-:Y:S01]  /*8b50*/  IMAD.MOV.U32 R5, RZ, RZ, R60 ;  /* 0x000000ffff057224 */ /* 0x000fe200078e003c */
[----:B------:R-:W-:Y:S01]  /*8b60*/  PRMT R87, R0, 0x7610, R87 ;  /* 0x0000761000577816 */ /* 0x000fe20000000057 */
[----:B------:R-:W-:Y:S01]  /*8b70*/  IMAD.MOV.U32 R4, RZ, RZ, R61 ;  /* 0x000000ffff047224 */ /* 0x000fe200078e003d */
[----:B------:R-:W-:Y:S01]  /*8b80*/  LOP3.LUT R0, R3, 0xc0, RZ, 0xc0, !PT ;  /* 0x000000c003007812 */ /* 0x000fe200078ec0ff */
[----:B------:R-:W-:Y:S01]  /*8b90*/  IMAD.MOV.U32 R3, RZ, RZ, R52 ;  /* 0x000000ffff037224 */ /* 0x000fe200078e0034 */
[----:B------:R-:W-:Y:S01]  /*8ba0*/  LOP3.LUT P0, RZ, R6, 0x2, RZ, 0xc0, !PT ;  /* 0x0000000206ff7812 */ /* 0x000fe2000780c0ff */
[----:B------:R-:W-:Y:S01]  /*8bb0*/  IMAD.MOV.U32 R6, RZ, RZ, R51 ;  /* 0x000000ffff067224 */ /* 0x000fe200078e0033 */
[----:B------:R-:W-:-:S02]  /*8bc0*/  PRMT R85, R4, 0x5410, R5 ;  /* 0x0000541004557816 */ /* 0x000fc40000000005 */
[----:B------:R-:W-:Y:S01]  /*8bd0*/  PRMT R83, R83, 0x5410, R3 ;  /* 0x0000541053537816 */ /* 0x000fe20000000003 */
[----:B------:R-:W-:Y:S01]  /*8be0*/  IMAD.MOV.U32 R3, RZ, RZ, R53 ;  /* 0x000000ffff037224 */ /* 0x000fe200078e0035 */
[----:B------:R-:W-:Y:S02]  /*8bf0*/  LOP3.LUT R4, R0, 0x8, R57, 0xf8, !PT ;  /* 0x0000000800047812 */ /* 0x000fe400078ef839 */
[----:B------:R-:W-:Y:S02]  /*8c00*/  SHF.R.U32.HI R0, RZ, 0x3, R0 ;  /* 0x00000003ff007819 */ /* 0x000fe40000011600 */
[----:B------:R-:W-:Y:S01]  /*8c10*/  PRMT R83, R3, 0x7610, R83 ;  /* 0x0000761003537816 */ /* 0x000fe20000000053 */
[----:B------:R-:W-:Y:S01]  /*8c20*/  IMAD.IADD R3, R32, 0x1, -R196 ;  /* 0x0000000120037824 */ /* 0x000fe200078e0ac4 */
[----:B------:R-:W-:Y:S01]  /*8c30*/  LOP3.LUT R5, R4, R0, RZ, 0x3c, !PT ;  /* 0x0000000004057212 */ /* 0x000fe200078e3cff */
[----:B------:R-:W-:Y:S01]  /*8c40*/  IMAD.MOV.U32 R4, RZ, RZ, R50 ;  /* 0x000000ffff047224 */ /* 0x000fe200078e0032 */
[----:B------:R-:W-:-:S02]  /*8c50*/  LOP3.LUT R0, R7, 0x7fffffe, RZ, 0xc0, !PT ;  /* 0x07fffffe07007812 */ /* 0x000fc400078ec0ff */
[----:B------:R-:W-:Y:S02]  /*8c60*/  IMNMX R32, R3, 0x80, PT ;  /* 0x0000008003207817 */ /* 0x000fe40003800200 */
[----:B------:R-:W-:Y:S01]  /*8c70*/  PRMT R80, R80, 0x5410, R4 ;  /* 0x0000541050507816 */ /* 0x000fe20000000004 */
[C---:B------:R-:W-:Y:S01]  /*8c80*/  IMAD.IADD R0, R56.reuse, 0x1, -R0 ;  /* 0x0000000138007824 */ /* 0x040fe200078e0a00 */
[----:B------:R-:W-:Y:S01]  /*8c90*/  ISETP.GE.AND P1, PT, R56, R32, PT ;  /* 0x000000203800720c */ /* 0x000fe20003f26270 */
[----:B------:R-:W-:Y:S01]  /*8ca0*/  IMAD.MOV.U32 R4, RZ, RZ, R47 ;  /* 0x000000ffff047224 */ /* 0x000fe200078e002f */
[----:B------:R-:W-:Y:S01]  /*8cb0*/  PRMT R79, R6, 0x7610, R79 ;  /* 0x00007610064f7816 */ /* 0x000fe2000000004f */
[----:B------:R-:W-:-:S04]  /*8cc0*/  IMAD R0, R90, 0x8, R0 ;  /* 0x000000085a007824 */ /* 0x000fc800078e0200 */
[----:B------:R-:W-:Y:S02]  /*8cd0*/  IMAD.U32 R0, R0, 0x20, R5 ;  /* 0x0000002000007824 */ /* 0x000fe400078e0005 */
[----:B------:R-:W-:-:S03]  /*8ce0*/  IMAD.MOV.U32 R5, RZ, RZ, R46 ;  /* 0x000000ffff057224 */ /* 0x000fc600078e002e */
[C---:B------:R-:W-:Y:S02]  /*8cf0*/  IADD3 R3, R0.reuse, 0x10, RZ ;  /* 0x0000001000037810 */ /* 0x040fe40007ffe0ff */
[----:B------:R-:W-:Y:S02]  /*8d00*/  @P0 IADD3 R3, R0, -0x10, RZ ;  /* 0xfffffff000030810 */ /* 0x000fe40007ffe0ff */
[----:B------:R-:W-:Y:S02]  /*8d10*/  PRMT R57, R4, 0x5410, R5 ;  /* 0x0000541004397816 */ /* 0x000fe40000000005 */
[----:B------:R-:W-:Y:S02]  /*8d20*/  LEA R24, R0, 0x6080, 0x1 ;  /* 0x0000608000187811 */ /* 0x000fe400078e08ff */
[----:B------:R-:W-:Y:S01]  /*8d30*/  LEA R25, R3, 0x6080, 0x1 ;  /* 0x0000608003197811 */ /* 0x000fe200078e08ff */
[----:B------:R-:W-:Y:S05]  /*8d40*/  @P1 BRA `(.L_x_414) ;  /* 0x000012f000001947 */ /* 0x000fea0003800000 */
[----:B------:R-:W-:Y:S01]  /*8d50*/  ISETP.GE.AND P0, PT, R17, c[0x0][0x27c], PT ;  /* 0x00009f0011007a0c */ /* 0x000fe20003f06270 */
[----:B------:R-:W-:-:S12]  /*8d60*/  BSSY B0, `(.L_x_415) ;  /* 0x0000030000007945 */ /* 0x000fd80003800000 */
[----:B------:R-:W-:Y:S05]  /*8d70*/  @P0 BRA `(.L_x_416) ;  /* 0x000002e000000947 */ /* 0x000fea0003800000 */
[----:B------:R-:W1:Y:S01]  /*8d80*/  LDS.128 R4, [R24] ;  /* 0x0000000018047984 */ /* 0x000e620000000c00 */
[----:B------:R-:W-:Y:S02]  /*8d90*/  SHF.R.U64 R0, R14, 0x10, R15 ;  /* 0x000000100e007819 */ /* 0x000fe4000000120f */
[----:B------:R-:W-:Y:S02]  /*8da0*/  SHF.R.U32.HI R9, RZ, 0x10, R19 ;  /* 0x00000010ff097819 */ /* 0x000fe40000011613 */
[----:B------:R-:W-:Y:S02]  /*8db0*/  SHF.R.U32.HI R3, RZ, 0x10, R15 ;  /* 0x00000010ff037819 */ /* 0x000fe4000001160f */
[----:B------:R-:W-:Y:S02]  /*8dc0*/  SHF.R.U64 R8, R18, 0x10, R19 ;  /* 0x0000001012087819 */ /* 0x000fe40000001213 */
[----:B------:R-:W-:Y:S02]  /*8dd0*/  PRMT R12, R33, 0x5432, R0 ;  /* 0x00005432210c7816 */ /* 0x000fe40000000000 */
[----:B------:R-:W-:-:S02]  /*8de0*/  PRMT R0, R16, 0x5410, R9 ;  /* 0x0000541010007816 */ /* 0x000fc40000000009 */
[----:B------:R-:W-:Y:S02]  /*8df0*/  PRMT R3, R33, 0x5410, R3 ;  /* 0x0000541021037816 */ /* 0x000fe40000000003 */
[----:B------:R-:W-:Y:S01]  /*8e00*/  PRMT R11, R16, 0x5432, R8 ;  /* 0x00005432100b7816 */ /* 0x000fe20000000008 */
[C---:B------:R-:W-:Y:S01]  /*8e10*/  IMAD.U32 R15, R0.reuse, 0x10000, RZ ;  /* 0x00010000000f7824 */ /* 0x040fe200078e00ff */
[----:B------:R-:W-:Y:S01]  /*8e20*/  LOP3.LUT R19, R0, 0xffff0000, RZ, 0xc0, !PT ;  /* 0xffff000000137812 */ /* 0x000fe200078ec0ff */
[C---:B------:R-:W-:Y:S01]  /*8e30*/  IMAD.U32 R16, R3.reuse, 0x10000, RZ ;  /* 0x0001000003107824 */ /* 0x040fe200078e00ff */
[----:B------:R-:W-:Y:S02]  /*8e40*/  LOP3.LUT R18, R3, 0xffff0000, RZ, 0xc0, !PT ;  /* 0xffff000003127812 */ /* 0x000fe400078ec0ff */
[C---:B-1----:R-:W-:Y:S01]  /*8e50*/  LOP3.LUT R8, R6.reuse, 0xffff0000, RZ, 0xc0, !PT ;  /* 0xffff000006087812 */ /* 0x042fe200078ec0ff */
[----:B------:R-:W-:Y:S01]  /*8e60*/  IMAD.U32 R9, R6, 0x10000, RZ ;  /* 0x0001000006097824 */ /* 0x000fe200078e00ff */
        /* <DEDUP_REMOVED lines=8> */
[----:B------:R-:W-:Y:S01]  /*8ef0*/  SHF.L.U32 R14, R5, 0x10, RZ ;  /* 0x00000010050e7819 */ /* 0x000fe200000006ff */
[----:B------:R-:W-:-:S02]  /*8f00*/  FMUL.FTZ R3, R6, R19 ;  /* 0x0000001306037220 */ /* 0x000fc40000410000 */
[-C--:B------:R-:W-:Y:S02]  /*8f10*/  FMUL.FTZ R0, R6, R18.reuse ;  /* 0x0000001206007220 */ /* 0x080fe40000410000 */
[----:B------:R-:W-:Y:S01]  /*8f20*/  FFMA.FTZ R15, R9, R15, R8 ;  /* 0x0000000f090f7223 */ /* 0x000fe20000010008 */
[----:B------:R-:W-:Y:S01]  /*8f30*/  SHF.L.U32 R8, R12, 0x10, RZ ;  /* 0x000000100c087819 */ /* 0x000fe200000006ff */
[C---:B------:R-:W-:Y:S01]  /*8f40*/  IMAD.U32 R6, R11.reuse, 0x10000, RZ ;  /* 0x000100000b067824 */ /* 0x040fe200078e00ff */
[----:B------:R-:W-:Y:S01]  /*8f50*/  LOP3.LUT R11, R11, 0xffff0000, RZ, 0xc0, !PT ;  /* 0xffff00000b0b7812 */ /* 0x000fe200078ec0ff */
[----:B------:R-:W-:Y:S01]  /*8f60*/  FFMA.FTZ R9, R10, R18, -R3 ;  /* 0x000000120a097223 */ /* 0x000fe20000010803 */
[----:B------:R-:W-:Y:S01]  /*8f70*/  LOP3.LUT R12, R12, 0xffff0000, RZ, 0xc0, !PT ;  /* 0xffff00000c0c7812 */ /* 0x000fe200078ec0ff */
[----:B------:R-:W-:Y:S02]  /*8f80*/  FFMA.FTZ R10, R10, R19, R0 ;  /* 0x000000130a0a7223 */ /* 0x000fe40000010000 */
[----:B------:R-:W-:-:S02]  /*8f90*/  FMUL.FTZ R5, R7, R6 ;  /* 0x0000000607057220 */ /* 0x000fc40000410000 */
[----:B------:R-:W-:Y:S02]  /*8fa0*/  FMUL.FTZ R0, R4, R11 ;  /* 0x0000000b04007220 */ /* 0x000fe40000410000 */
[----:B------:R-:W-:Y:S01]  /*8fb0*/  FMUL.FTZ R3, R7, R8 ;  /* 0x0000000807037220 */ /* 0x000fe20000410000 */
[----:B------:R-:W-:Y:S01]  /*8fc0*/  F2FP.BF16.PACK_AB R7, R10, R9 ;  /* 0x000000090a07723e */ /* 0x000fe200000010ff */
[----:B------:R-:W-:Y:S02]  /*8fd0*/  FMUL.FTZ R4, R4, R12 ;  /* 0x0000000c04047220 */ /* 0x000fe40000410000 */
[C---:B------:R-:W-:Y:S02]  /*8fe0*/  FFMA.FTZ R8, R13.reuse, R8, -R5 ;  /* 0x000000080d087223 */ /* 0x040fe40000010805 */
[----:B------:R-:W-:Y:S01]  /*8ff0*/  FFMA.FTZ R3, R13, R6, R3 ;  /* 0x000000060d037223 */ /* 0x000fe20000010003 */
[----:B------:R-:W-:Y:S01]  /*9000*/  F2FP.BF16.PACK_AB R6, R15, R16 ;  /* 0x000000100f06723e */ /* 0x000fe200000010ff */
[----:B------:R-:W-:-:S02]  /*9010*/  FFMA.FTZ R0, R14, R12, -R0 ;  /* 0x0000000c0e007223 */ /* 0x000fc40000010800 */
[----:B------:R-:W-:Y:S01]  /*9020*/  FFMA.FTZ R5, R14, R11, R4 ;  /* 0x0000000b0e057223 */ /* 0x000fe20000010004 */
[----:B------:R-:W-:-:S04]  /*9030*/  F2FP.BF16.PACK_AB R4, R3, R8 ;  /* 0x000000080304723e */ /* 0x000fc800000010ff */
[----:B------:R-:W-:-:S05]  /*9040*/  F2FP.BF16.PACK_AB R5, R5, R0 ;  /* 0x000000000505723e */ /* 0x000fca00000010ff */
[----:B------:R1:W-:Y:S02]  /*9050*/  STS.128 [R24], R4 ;  /* 0x0000000418007388 */ /* 0x0003e40000000c00 */
.L_x_416:
[----:B------:R-:W-:Y:S05]  /*9060*/  BSYNC B0 ;  /* 0x0000000000007941 */ /* 0x000fea0003800000 */
.L_x_415:
[----:B------:R-:W-:Y:S01]  /*9070*/  IADD3 R0, R17, 0x8, RZ ;  /* 0x0000000811007810 */ /* 0x000fe20007ffe0ff */
[----:B------:R-:W-:Y:S03]  /*9080*/  BSSY B0, `(.L_x_417) ;  /* 0x0000031000007945 */ /* 0x000fe60003800000 */
[----:B------:R-:W-:-:S13]  /*9090*/  ISETP.GE.AND P0, PT, R0, c[0x0][0x27c], PT ;  /* 0x00009f0000007a0c */ /* 0x000fda0003f06270 */
[----:B------:R-:W-:Y:S05]  /*90a0*/  @P0 BRA `(.L_x_418) ;  /* 0x000002e000000947 */ /* 0x000fea0003800000 */
[----:B-1----:R-:W1:Y:S01]  /*90b0*/  LDS.128 R4, [R25] ;  /* 0x0000000019047984 */ /* 0x002e620000000c00 */
        /* <DEDUP_REMOVED lines=45> */
.L_x_418:
[----:B------:R-:W-:Y:S05]  /*9390*/  BSYNC B0 ;  /* 0x0000000000007941 */ /* 0x000fea0003800000 */
.L_x_417:
[----:B------:R-:W-:Y:S01]  /*93a0*/  IADD3 R0, R17, 0x10, RZ ;  /* 0x0000001011007810 */ /* 0x000fe20007ffe0ff */
[----:B------:R-:W-:Y:S03]  /*93b0*/  BSSY B0, `(.L_x_419) ;  /* 0x0000031000007945 */ /* 0x000fe60003800000 */
[----:B------:R-:W-:-:S13]  /*93c0*/  ISETP.GE.AND P0, PT, R0, c[0x0][0x27c], PT ;  /* 0x00009f0000007a0c */ /* 0x000fda0003f06270 */
[----:B------:R-:W-:Y:S05]  /*93d0*/  @P0 BRA `(.L_x_420) ;  /* 0x000002e000000947 */ /* 0x000fea0003800000 */
[----:B-1----:R-:W1:Y:S01]  /*93e0*/  LDS.128 R4, [R24+0x2000] ;  /* 0x0020000018047984 */ /* 0x002e620000000c00 */
        /* <DEDUP_REMOVED lines=44> */
[----:B------:R1:W-:Y:S02]  /*96b0*/  STS.128 [R24+0x2000], R4 ;  /* 0x0020000418007388 */ /* 0x0003e40000000c00 */
.L_x_420:
[----:B------:R-:W-:Y:S05]  /*96c0*/  BSYNC B0 ;  /* 0x0000000000007941 */ /* 0x000fea0003800000 */
.L_x_419:
        /* <DEDUP_REMOVED lines=50> */
.L_x_422:
[----:B------:R-:W-:Y:S05]  /*99f0*/  BSYNC B0 ;  /* 0x0000000000007941 */ /* 0x000fea0003800000 */
.L_x_421:
        /* <DEDUP_REMOVED lines=50> */
.L_x_424:
[----:B------:R-:W-:Y:S05]  /*9d20*/  BSYNC B0 ;  /* 0x0000000000007941 */ /* 0x000fea0003800000 */
.L_x_423:
[----:B------:R-:W-:-:S04]  /*9d30*/  IADD3 R0, R17, 0x28, RZ ;  /* 0x0000002811007810 */ /* 0x000fc80007ffe0ff */
        /* <DEDUP_REMOVED lines=48> */
.L_x_414:
[----:B------:R-:W-:Y:S05]  /*a040*/  BSYNC B1 ;  /* 0x0000000000017941 */ /* 0x000fea0003800000 */
.L_x_413:
[----:B------:R-:W-:-:S04]  /*a050*/  IADD3 R0, R56, 0x40, RZ ;  /* 0x0000004038007810 */ /* 0x000fc80007ffe0ff */
[----:B------:R-:W-:-:S13]  /*a060*/  ISETP.GE.AND P0, PT, R0, R32, PT ;  /* 0x000000200000720c */ /* 0x000fda0003f06270 */
[----:B------:R-:W-:Y:S05]  /*a070*/  @P0 BRA `(.L_x_425) ;  /* 0x00004f6000000947 */ /* 0x000fea0003800000 */
[----:B------:R-:W-:Y:S01]  /*a080*/  ISETP.GE.AND P0, PT, R17, c[0x0][0x27c], PT ;  /* 0x00009f0011007a0c */ /* 0x000fe20003f06270 */
[----:B------:R-:W-:-:S12]  /*a090*/  BSSY B0, `(.L_x_426) ;  /* 0x0000030000007945 */ /* 0x000fd80003800000 */
        /* <DEDUP_REMOVED lines=47> */
.L_x_427:
[----:B------:R-:W-:Y:S05]  /*a390*/  BSYNC B0 ;  /* 0x0000000000007941 */ /* 0x000fea0003800000 */
.L_x_426:
        /* <DEDUP_REMOVED lines=50> */
.L_x_429:
[----:B------:R-:W-:Y:S05]  /*a6c0*/  BSYNC B0 ;  /* 0x0000000000007941 */ /* 0x000fea0003800000 */
.L_x_428:
        /* <DEDUP_REMOVED lines=50> */
.L_x_431:
[----:B------:R-:W-:Y:S05]  /*a9f0*/  BSYNC B0 ;  /* 0x0000000000007941 */ /* 0x000fea0003800000 */
.L_x_430:
        /* <DEDUP_REMOVED lines=50> */
.L_x_433:
[----:B------:R-:W-:Y:S05]  /*ad20*/  BSYNC B0 ;  /* 0x0000000000007941 */ /* 0x000fea0003800000 */
.L_x_432:
        /* <DEDUP_REMOVED lines=50> */
.L_x_435:
[----:B------:R-:W-:Y:S05]  /*b050*/  BSYNC B0 ;  /* 0x0000000000007941 */ /* 0x000fea0003800000 */
.L_x_434:
        /* <DEDUP_REMOVED lines=28> */
[----:B------:R-:W-:Y:S02]  /*b220*/  FMUL.FTZ R0, R6, R17 ;  /* 0x0000001106007220 */ /* 0x000fe40000410000 */
        /* <DEDUP_REMOVED lines=21> */
.L_x_408:
[----:B------:R-:W-:Y:S01]  /*b380*/  @P6 IMAD.HI.U32 R3, R0, c[0x0][0x2c8], RZ ;  /* 0x0000b20000036a27 */ /* 0x000fe200078e00ff */
[----:B------:R-:W-:Y:S01]  /*b390*/  BSSY B0, `(.L_x_436) ;  /* 0x0000047000007945 */ /* 0x000fe20003800000 */
[----:B------:R-:W-:Y:S01]  /*b3a0*/  CS2R R82, SRZ ;  /* 0x0000000000527805 */ /* 0x000fe2000001ff00 */
[----:B------:R-:W-:Y:S01]  /*b3b0*/  CS2R R50, SRZ ;  /* 0x0000000000327805 */ /* 0x000fe2000001ff00 */
[----:B------:R-:W-:Y:S01]  /*b3c0*/  IMAD.MOV.U32 R6, RZ, RZ, R10 ;  /* 0x000000ffff067224 */ /* 0x000fe200078e000a */
[----:B------:R-:W-:Y:S01]  /*b3d0*/  @P6 SHF.R.U32.HI R0, RZ, c[0x0][0x2cc], R3 ;  /* 0x0000b300ff006a19 */ /* 0x000fe20000011603 */
[----:B------:R-:W-:Y:S01]  /*b3e0*/  IMAD.MOV.U32 R4, RZ, RZ, R8 ;  /* 0x000000ffff047224 */ /* 0x000fe200078e0008 */
[----:B------:R-:W-:Y:S01]  /*b3f0*/  CS2R R48, SRZ ;  /* 0x0000000000307805 */ /* 0x000fe2000001ff00 */
[----:B------:R-:W-:Y:S01]  /*b400*/  CS2R R38, SRZ ;  /* 0x0000000000267805 */ /* 0x000fe2000001ff00 */
[----:B------:R-:W-:Y:S01]  /*b410*/  SHF.R.S32.HI R3, RZ, 0x1f, R0 ;  /* 0x0000001fff037819 */ /* 0x000fe20000011400 */
[----:B------:R-:W-:Y:S01]  /*b420*/  IMAD.WIDE.U32 R6, R0, c[0x0][0x280], R6 ;  /* 0x0000a00000067a25 */ /* 0x000fe200078e0006 */
[----:B------:R-:W-:Y:S01]  /*b430*/  CS2R R36, SRZ ;  /* 0x0000000000247805 */ /* 0x000fe2000001ff00 */
[----:B------:R-:W-:Y:S01]  /*b440*/  CS2R R18, SRZ ;  /* 0x0000000000127805 */ /* 0x000fe2000001ff00 */
[----:B---3--:R-:W-:Y:S01]  /*b450*/  CS2R R16, SRZ ;  /* 0x0000000000107805 */ /* 0x008fe2000001ff00 */
[C---:B------:R-:W-:Y:S01]  /*b460*/  IMAD R9, R3.reuse, c[0x0][0x280], RZ ;  /* 0x0000a00003097a24 */ /* 0x040fe200078e02ff */
[----:B------:R-:W-:Y:S01]  /*b470*/  LEA R25, P1, R6, c[0x0][0x270], 0x1 ;  /* 0x00009c0006197a11 */ /* 0x000fe200078208ff */
[----:B------:R-:W-:Y:S01]  /*b480*/  IMAD R8, R3, c[0x0][0x290], RZ ;  /* 0x0000a40003087a24 */ /* 0x000fe200078e02ff */
[----:B------:R-:W-:Y:S01]  /*b490*/  CS2R R54, SRZ ;  /* 0x0000000000367805 */ /* 0x000fe2000001ff00 */
        /* <DEDUP_REMOVED lines=8> */
[----:B------:R-:W-:Y:S01]  /*b520*/  CS2R R20, SRZ ;  /* 0x0000000000147805 */ /* 0x000fe2000001ff00 */
[----:B------:R-:W-:-:S02]  /*b530*/  IADD3 R3, R7, R3, RZ ;  /* 0x0000000307037210 */ /* 0x000fc40007ffe0ff */
[----:B------:R-:W-:Y:S02]  /*b540*/  IADD3 R0, R5, R0, RZ ;  /* 0x0000000005007210 */ /* 0x000fe40007ffe0ff */
        /* <DEDUP_REMOVED lines=8> */
[C---:B------:R-:W-:Y:S01]  /*b5d0*/  ISETP.GE.AND P0, PT, R57.reuse, c[0x0][0x27c], PT ;  /* 0x00009f0039007a0c */ /* 0x040fe20003f06270 */
[----:B------:R-:W-:Y:S01]  /*b5e0*/  CS2R R18, SRZ ;  /* 0x0000000000127805 */ /* 0x000fe2000001ff00 */
[----:B------:R-:W-:Y:S01]  /*b5f0*/  CS2R R16, SRZ ;  /* 0x0000000000107805 */ /* 0x000fe2000001ff00 */
[----:B------:R-:W-:Y:S01]  /*b600*/  CS2R R22, SRZ ;  /* 0x0000000000167805 */ /* 0x000fe2000001ff00 */
[----:B------:R-:W-:Y:S01]  /*b610*/  CS2R R20, SRZ ;  /* 0x0000000000147805 */ /* 0x000fe2000001ff00 */
[----:B------:R-:W-:-:S02]  /*b620*/  IADD3 R12, R57, 0x10, RZ ;  /* 0x00000010390c7810 */ /* 0x000fc40007ffe0ff */
[----:B------:R-:W-:-:S06]  /*b630*/  IADD3 R13, R57, 0x20, RZ ;  /* 0x00000020390d7810 */ /* 0x000fcc0007ffe0ff */
[----:B--2-4-:R-:W-:-:S04]  /*b640*/  @!P0 IMAD.WIDE R10, R57, 0x2, R6 ;  /* 0x00000002390a8825 */ /* 0x014fc800078e0206 */
[----:B-1-3--:R-:W-:Y:S01]  /*b650*/  @!P0 IMAD.WIDE R8, R57, 0x2, R4 ;  /* 0x0000000239088825 */ /* 0x00afe200078e0204 */
[----:B------:R1:W5:Y:S01]  /*b660*/  @!P0 LD.E.128 R16, [R10.64] ;  /* 0x0000000c0a108980 */ /* 0x000362000c101d00 */
[----:B------:R-:W-:-:S03]  /*b670*/  ISETP.GE.AND P1, PT, R12, c[0x0][0x27c], PT ;  /* 0x00009f000c007a0c */ /* 0x000fc60003f26270 */
[----:B------:R2:W5:Y:S01]  /*b680*/  @!P0 LD.E.128 R20, [R8.64] ;  /* 0x0000000c08148980 */ /* 0x000562000c101d00 */
[----:B------:R-:W-:Y:S01]  /*b690*/  ISETP.GE.AND P0, PT, R13, c[0x0][0x27c], PT ;  /* 0x00009f000d007a0c */ /* 0x000fe20003f06270 */
        /* <DEDUP_REMOVED lines=8> */
[----:B------:R-:W-:-:S04]  /*b720*/  @!P1 SHF.R.S32.HI R3, RZ, 0x1f, R12 ;  /* 0x0000001fff039819 */ /* 0x000fc8000001140c */
[----:B------:R-:W-:Y:S02]  /*b730*/  @!P0 SHF.R.S32.HI R0, RZ, 0x1f, R13 ;  /* 0x0000001fff008819 */ /* 0x000fe4000001140d */
[----:B--2---:R-:W-:Y:S02]  /*b740*/  @!P1 LEA.HI R8, R3, R12, RZ, 0x3 ;  /* 0x0000000c03089211 */ /* 0x004fe400078f18ff */
[----:B------:R-:W-:Y:S02]  /*b750*/  @!P0 LEA.HI R3, R0, R13, RZ, 0x3 ;  /* 0x0000000d00038211 */ /* 0x000fe400078f18ff */
[----:B------:R-:W-:Y:S02]  /*b760*/  @!P1 LOP3.LUT R0, R8, 0xfffffff8, RZ, 0xc0, !PT ;  /* 0xfffffff808009812 */ /* 0x000fe400078ec0ff */
[----:B------:R-:W-:-:S03]  /*b770*/  @!P0 LOP3.LUT R3, R3, 0xfffffff8, RZ, 0xc0, !PT ;  /* 0xfffffff803038812 */ /* 0x000fc600078ec0ff */
[----:B-1----:R-:W-:-:S04]  /*b780*/  @!P1 IMAD.WIDE R10, R0, 0x2, R6 ;  /* 0x00000002000a9825 */ /* 0x002fc800078e0206 */
[C---:B------:R-:W-:Y:S01]  /*b790*/  @!P0 IMAD.WIDE R8, R3.reuse, 0x2, R6 ;  /* 0x0000000203088825 */ /* 0x040fe200078e0206 */
[----:B------:R1:W5:Y:S03]  /*b7a0*/  @!P1 LD.E.128 R36, [R10.64] ;  /* 0x0000000c0a249980 */ /* 0x000366000c101d00 */
[--C-:B------:R-:W-:Y:S01]  /*b7b0*/  @!P1 IMAD.WIDE R6, R0, 0x2, R4.reuse ;  /* 0x0000000200069825 */ /* 0x100fe200078e0204 */
[----:B------:R1:W5:Y:S03]  /*b7c0*/  @!P0 LD.E.128 R48, [R8.64] ;  /* 0x0000000c08308980 */ /* 0x000366000c101d00 */
[----:B------:R-:W-:Y:S01]  /*b7d0*/  @!P0 IMAD.WIDE R4, R3, 0x2, R4 ;  /* 0x0000000203048825 */ /* 0x000fe200078e0204 */
[----:B------:R1:W5:Y:S04]  /*b7e0*/  @!P1 LD.E.128 R40, [R6.64] ;  /* 0x0000000c06289980 */ /* 0x000368000c101d00 */
[----:B------:R1:W5:Y:S02]  /*b7f0*/  @!P0 LD.E.128 R52, [R4.64] ;  /* 0x0000000c04348980 */ /* 0x000364000c101d00 */
.L_x_437:
[----:B------:R-:W-:Y:S05]  /*b800*/  BSYNC B0 ;  /* 0x0000000000007941 */ /* 0x000fea0003800000 */
.L_x_436:
[----:B------:R-:W-:Y:S01]  /*b810*/  IADD3 R3, R24, 0x40, RZ ;  /* 0x0000004018037810 */ /* 0x000fe20007ffe0ff */
[----:B-----5:R-:W-:Y:S01]  /*b820*/  IMAD.MOV.U32 R0, RZ, RZ, R50 ;  /* 0x000000ffff007224 */ /* 0x020fe200078e0032 */
[----:B-1--4-:R-:W1:Y:S01]  /*b830*/  SHFL.IDX PT, R7, R15, 0x1, 0x1e1f ;  /* 0x003e1f000f077f89 */ /* 0x012e6200000e0000 */
[----:B------:R-:W-:Y:S01]  /*b840*/  IMAD.MOV.U32 R5, RZ, RZ, R51 ;  /* 0x000000ffff057224 */ /* 0x000fe200078e0033 */
[----:B------:R-:W-:Y:S01]  /*b850*/  ISETP.GE.AND P0, PT, R3, R32, PT ;  /* 0x000000200300720c */ /* 0x000fe20003f06270 */
[----:B---3--:R-:W-:Y:S01]  /*b860*/  IMAD.MOV.U32 R4, RZ, RZ, R48 ;  /* 0x000000ffff047224 */ /* 0x008fe200078e0030 */
[----:B--2---:R2:W3:Y:S01]  /*b870*/  SHFL.IDX PT, R6, R25, 0x1, 0x1e1f ;  /* 0x003e1f0019067f89 */ /* 0x0044e200000e0000 */
        /* <DEDUP_REMOVED lines=33> */
[----:B------:R4:W1:Y:S01]  /*ba90*/  SHFL.IDX PT, R5, R14, 0x1, 0x1e1f ;  /* 0x003e1f000e057f89 */ /* 0x00086200000e0000 */
[----:B------:R-:W-:Y:S01]  /*baa0*/  CS2R R68, SRZ ;  /* 0x0000000000447805 */ /* 0x000fe2000001ff00 */
[----:B------:R-:W-:Y:S01]  /*bab0*/  PRMT R59, R8, 0x7610, R59 ;  /* 0x00007610083b7816 */ /* 0x000fe2000000003b */
[----:B------:R-:W-:Y:S01]  /*bac0*/  CS2R R62, SRZ ;  /* 0x00000000003e7805 */ /* 0x000fe2000001ff00 */
[----:B------:R-:W-:Y:S01]  /*bad0*/  PRMT R58, R0, 0x5410, R3 ;  /* 0x00005410003a7816 */ /* 0x000fe20000000003 */
[----:B------:R-:W-:Y:S01]  /*bae0*/  IMAD.MOV.U32 R3, RZ, RZ, R20 ;  /* 0x000000ffff037224 */ /* 0x000fe200078e0014 */
[----:B------:R-:W-:Y:S01]  /*baf0*/  MOV R8, R23 ;  /* 0x0000001700087202 */ /* 0x000fe20000000f00 */
[----:B------:R-:W-:Y:S01]  /*bb00*/  IMAD.MOV.U32 R0, RZ, RZ, R21 ;  /* 0x000000ffff007224 */ /* 0x000fe200078e0015 */
[----:B------:R4:W1:Y:S01]  /*bb10*/  SHFL.IDX PT, R4, R26, 0x1, 0x1e1f ;  /* 0x003e1f001a047f89 */ /* 0x00086200000e0000 */
[----:B------:R-:W-:Y:S01]  /*bb20*/  CS2R R60, SRZ ;  /* 0x00000000003c7805 */ /* 0x000fe2000001ff00 */
[----:B--2---:R-:W-:Y:S01]  /*bb30*/  PRMT R25, R8, 0x5410, R9 ;  /* 0x0000541008197816 */ /* 0x004fe20000000009 */
[----:B------:R-:W-:Y:S01]  /*bb40*/  CS2R R78, SRZ ;  /* 0x00000000004e7805 */ /* 0x000fe2000001ff00 */
[----:B------:R-:W-:Y:S01]  /*bb50*/  PRMT R24, R0, 0x5410, R3 ;  /* 0x0000541000187816 */ /* 0x000fe20000000003 */
[----:B------:R-:W-:Y:S01]  /*bb60*/  CS2R R76, SRZ ;  /* 0x00000000004c7805 */ /* 0x000fe2000001ff00 */
[----:B------:R-:W-:Y:S01]  /*bb70*/  CS2R R74, SRZ ;  /* 0x00000000004a7805 */ /* 0x000fe2000001ff00 */
[----:B------:R-:W-:Y:S01]  /*bb80*/  CS2R R72, SRZ ;  /* 0x0000000000487805 */ /* 0x000fe2000001ff00 */
[----:B------:R-:W-:Y:S01]  /*bb90*/  CS2R R66, SRZ ;  /* 0x0000000000427805 */ /* 0x000fe2000001ff00 */
[----:B------:R-:W-:Y:S01]  /*bba0*/  CS2R R64, SRZ ;  /* 0x0000000000407805 */ /* 0x000fe2000001ff00 */
[----:B------:R-:W-:Y:S05]  /*bbb0*/  @P0 BRA `(.L_x_439) ;  /* 0x0000023000000947 */ /* 0x000fea0003800000 */
[C---:B---3--:R-:W-:Y:S01]  /*bbc0*/  ISETP.GE.AND P0, PT, R57.reuse, c[0x0][0x27c], PT ;  /* 0x00009f0039007a0c */ /* 0x048fe20003f06270 */
[----:B------:R-:W-:Y:S01]  /*bbd0*/  CS2R R62, SRZ ;  /* 0x00000000003e7805 */ /* 0x000fe2000001ff00 */
[----:B------:R-:W-:Y:S01]  /*bbe0*/  CS2R R60, SRZ ;  /* 0x00000000003c7805 */ /* 0x000fe2000001ff00 */
[----:B------:R-:W-:Y:S01]  /*bbf0*/  CS2R R66, SRZ ;  /* 0x0000000000427805 */ /* 0x000fe2000001ff00 */
[----:B------:R-:W-:Y:S01]  /*bc00*/  CS2R R64, SRZ ;  /* 0x0000000000407805 */ /* 0x000fe2000001ff00 */
[----:B------:R-:W-:-:S02]  /*bc10*/  IADD3 R12, R57, 0x10, RZ ;  /* 0x00000010390c7810 */ /* 0x000fc40007ffe0ff */
[----:B------:R-:W-:-:S06]  /*bc20*/  IADD3 R13, R57, 0x20, RZ ;  /* 0x00000020390d7810 */ /* 0x000fcc0007ffe0ff */
[----:B-1----:R-:W-:-:S04]  /*bc30*/  @!P0 IMAD.WIDE R10, R57, 0x2, R6 ;  /* 0x00000002390a8825 */ /* 0x002fc800078e0206 */
[----:B------:R-:W-:Y:S01]  /*bc40*/  @!P0 IMAD.WIDE R8, R57, 0x2, R4 ;  /* 0x0000000239088825 */ /* 0x000fe200078e0204 */
        /* <DEDUP_REMOVED lines=26> */
.L_x_439:
[----:B---3--:R-:W-:Y:S05]  /*bdf0*/  BSYNC B0 ;  /* 0x0000000000007941 */ /* 0x008fea0003800000 */
.L_x_438:
[----:B-----5:R-:W-:Y:S01]  /*be00*/  IMAD.MOV.U32 R0, RZ, RZ, R82 ;  /* 0x000000ffff007224 */ /* 0x020fe200078e0052 */
[----:B------:R-:W-:-:S04]  /*be10*/  DEPBAR.LE SB0, 0x1 ;  /* 0x000080400000791a */ /* 0x000fc80000000000 */
[----:B-1----:R-:W-:Y:S01]  /*be20*/  IMAD.MOV.U32 R5, RZ, RZ, R83 ;  /* 0x000000ffff057224 */ /* 0x002fe200078e0053 */
[----:B------:R-:W-:Y:S01]  /*be30*/  BSSY B1, `(.L_x_440) ;  /* 0x000019d000017945 */ /* 0x000fe20003800000 */
[----:B------:R-:W-:Y:S02]  /*be40*/  IMAD.MOV.U32 R4, RZ, RZ, R80 ;  /* 0x000000ffff047224 */ /* 0x000fe400078e0050 */
[----:B------:R-:W-:Y:S01]  /*be50*/  IMAD.MOV.U32 R3, RZ, RZ, R81 ;  /* 0x000000ffff037224 */ /* 0x000fe200078e0051 */
[----:B------:R-:W-:Y:S01]  /*be60*/  PRMT R103, R5, 0x5410, R0 ;  /* 0x0000541005677816 */ /* 0x000fe20000000000 */
[----:B------:R-:W-:Y:S01]  /*be70*/  IMAD.MOV.U32 R0, RZ, RZ, R70 ;  /* 0x000000ffff007224 */ /* 0x000fe200078e0046 */
[----:B------:R-:W-:Y:S02]  /*be80*/  MOV R5, R71 ;  /* 0x0000004700057202 */ /* 0x000fe40000000f00 */
[----:B------:R-:W-:Y:S01]  /*be90*/  PRMT R102, R3, 0x5410, R4 ;  /* 0x0000541003667816 */ /* 0x000fe20000000004 */
[----:B------:R-:W-:Y:S01]  /*bea0*/  IMAD.MOV.U32 R4, RZ, RZ, R68 ;  /* 0x000000ffff047224 */ /* 0x000fe200078e0044 */
[----:B------:R-:W-:Y:S01]  /*beb0*/  PRMT R98, R98, 0x5410, R0 ;  /* 0x0000541062627816 */ /* 0x000fe20000000000 */
[----:B------:R-:W-:-:S02]  /*bec0*/  IMAD.MOV.U32 R0, RZ, RZ, R62 ;  /* 0x000000ffff007224 */ /* 0x000fc400078e003e */
[----:B------:R-:W-:Y:S01]  /*bed0*/  IMAD.MOV.U32 R3, RZ, RZ, R69 ;  /* 0x000000ffff037224 */ /* 0x000fe200078e0045 */
[----:B------:R-:W-:Y:S01]  /*bee0*/  PRMT R98, R5, 0x7610, R98 ;  /* 0x0000761005627816 */ /* 0x000fe20000000062 */
        /* <DEDUP_REMOVED lines=9> */
[----:B------:R-:W-:-:S02]  /*bf80*/  MOV R4, R60 ;  /* 0x0000003c00047202 */ /* 0x000fc40000000f00 */
[----:B------:R-:W-:Y:S01]  /*bf90*/  PRMT R101, R5, 0x7610, R101 ;  /* 0x0000761005657816 */ /* 0x000fe20000000065 */
[----:B------:R-:W-:Y:S01]  /*bfa0*/  IMAD.IADD R5, R32, 0x1, -R196 ;  /* 0x0000000120057824 */ /* 0x000fe200078e0ac4 */
[----:B------:R-:W-:Y:S01]  /*bfb0*/  PRMT R93, R3, 0x5410, R4 ;  /* 0x00005410035d7816 */ /* 0x000fe20000000004 */
[----:B------:R-:W-:Y:S01]  /*bfc0*/  IMAD.MOV.U32 R3, RZ, RZ, R77 ;  /* 0x000000ffff037224 */ /* 0x000fe200078e004d */
[----:B------:R-:W-:Y:S02]  /*bfd0*/  MOV R4, R76 ;  /* 0x0000004c00047202 */ /* 0x000fe40000000f00 */
[----:B------:R-:W-:Y:S01]  /*bfe0*/  IMNMX R47, R5, 0x80, PT ;  /* 0x00000080052f7817 */ /* 0x000fe20003800200 */
[----:B------:R-:W-:Y:S01]  /*bff0*/  IMAD.MOV.U32 R5, RZ, RZ, R66 ;  /* 0x000000ffff057224 */ /* 0x000fe200078e0042 */
[----:B------:R-:W-:Y:S01]  /*c000*/  PRMT R96, R96, 0x5410, R0 ;  /* 0x0000541060607816 */ /* 0x000fe20000000000 */
[----:B------:R-:W-:Y:S01]  /*c010*/  IMAD.MOV.U32 R0, RZ, RZ, R73 ;  /* 0x000000ffff007224 */ /* 0x000fe200078e0049 */
[----:B------:R-:W-:Y:S01]  /*c020*/  BAR.SYNC.DEFER_BLOCKING 0x0 ;  /* 0x0000000000007b1d */ /* 0x000fe20000010000 */
[----:B------:R-:W-:-:S02]  /*c030*/  ISETP.GE.AND P0, PT, R56, R47, PT ;  /* 0x0000002f3800720c */ /* 0x000fc40003f06270 */
[----:B------:R-:W-:Y:S01]  /*c040*/  PRMT R100, R3, 0x5410, R4 ;  /* 0x0000541003647816 */ /* 0x000fe20000000004 */
[----:B------:R-:W-:Y:S01]  /*c050*/  IMAD.MOV.U32 R4, RZ, RZ, R75 ;  /* 0x000000ffff047224 */ /* 0x000fe200078e004b */
[----:B------:R-:W-:-:S04]  /*c060*/  MOV R3, R72 ;  /* 0x0000004800037202 */ /* 0x000fc80000000f00 */
[----:B------:R-:W-:Y:S01]  /*c070*/  PRMT R95, R0, 0x5410, R3 ;  /* 0x00005410005f7816 */ /* 0x000fe20000000003 */
[----:B------:R-:W-:Y:S01]  /*c080*/  IMAD.MOV.U32 R3, RZ, RZ, R64 ;  /* 0x000000ffff037224 */ /* 0x000fe200078e0040 */
[----:B------:R-:W-:Y:S01]  /*c090*/  PRMT R96, R4, 0x7610, R96 ;  /* 0x0000761004607816 */ /* 0x000fe20000000060 */
[----:B------:R-:W-:Y:S01]  /*c0a0*/  IMAD.MOV.U32 R0, RZ, RZ, R65 ;  /* 0x000000ffff007224 */ /* 0x000fe200078e0041 */
[----:B------:R-:W-:-:S04]  /*c0b0*/  MOV R4, R67 ;  /* 0x0000004300047202 */ /* 0x000fc80000000f00 */
[----:B------:R-:W-:Y:S02]  /*c0c0*/  PRMT R92, R4, 0x5410, R5 ;  /* 0x00005410045c7816 */ /* 0x000fe40000000005 */
[----:B------:R-:W-:Y:S01]  /*c0d0*/  PRMT R91, R0, 0x5410, R3 ;  /* 0x00005410005b7816 */ /* 0x000fe20000000003 */
[----:B------:R-:W-:Y:S05]  /*c0e0*/  @P0 BRA `(.L_x_441) ;  /* 0x0000171000000947 */ /* 0x000fea0003800000 */
[----:B------:R-:W-:Y:S01]  /*c0f0*/  ISETP.GE.AND P0, PT, R57, c[0x0][0x27c], PT ;  /* 0x00009f0039007a0c */ /* 0x000fe20003f06270 */
[----:B------:R-:W-:-:S12]  /*c100*/  BSSY B0, `(.L_x_442) ;  /* 0x0000075000007945 */ /* 0x000fd80003800000 */
[----:B------:R-:W-:Y:S05]  /*c110*/  @P0 BRA `(.L_x_443) ;  /* 0x0000073000000947 */ /* 0x000fea0003800000 */
[----:B------:R-:W-:Y:S01]  /*c120*/  IMAD.MOV.U32 R4, RZ, RZ, c[0x0][0x27c] ;  /* 0x00009f00ff047624 */ /* 0x000fe200078e00ff */
[----:B------:R-:W-:Y:S01]  /*c130*/  LEA.HI R3, R56, R56, RZ, 0x1 ;  /* 0x0000003838037211 */ /* 0x000fe200078f08ff */
[----:B------:R-:W-:Y:S01]  /*c140*/  IMAD.SHL.U32 R0, R132, 0x40, RZ ;  /* 0x0000004084007824 */ /* 0x000fe200078e00ff */
[----:B------:R-:W-:Y:S02]  /*c150*/  SHF.R.U64 R12, R18, 0x10, R19 ;  /* 0x00000010120c7819 */ /* 0x000fe40000001213 */
[----:B------:R-:W-:Y:S02]  /*c160*/  LOP3.LUT R3, R3, 0x7fffffe, RZ, 0xc0, !PT ;  /* 0x07fffffe03037812 */ /* 0x000fe400078ec0ff */
[----:B------:R-:W-:Y:S02]  /*c170*/  LEA.HI R4, R4, R46, RZ, 0x1d ;  /* 0x0000002e04047211 */ /* 0x000fe400078fe8ff */
[----:B------:R-:W-:Y:S01]  /*c180*/  LOP3.LUT R0, R0, 0xc0, RZ, 0xc0, !PT ;  /* 0x000000c000007812 */ /* 0x000fe200078ec0ff */
[----:B------:R-:W-:Y:S01]  /*c190*/  IMAD.IADD R3, R56, 0x1, -R3 ;  /* 0x0000000138037824 */ /* 0x000fe200078e0a03 */
[----:B------:R-:W-:-:S02]  /*c1a0*/  SHF.R.S32.HI R6, RZ, 0x1f, R4 ;  /* 0x0000001fff067819 */ /* 0x000fc40000011404 */
[----:B------:R-:W-:Y:S01]  /*c1b0*/  LOP3.LUT R5, R0, 0x18, R57, 0xf8, !PT ;  /* 0x0000001800057812 */ /* 0x000fe200078ef839 */
[----:B------:R-:W-:Y:S01]  /*c1c0*/  IMAD R3, R90, 0x8, R3 ;  /* 0x000000085a037824 */ /* 0x000fe200078e0203 */
[----:B------:R-:W-:Y:S02]  /*c1d0*/  SHF.R.U32.HI R8, RZ, 0x3, R0 ;  /* 0x00000003ff087819 */ /* 0x000fe40000011600 */
[----:B------:R-:W-:Y:S01]  /*c1e0*/  LEA.HI R6, R6, R4, RZ, 0x2 ;  /* 0x0000000406067211 */ /* 0x000fe200078f10ff */
[----:B------:R-:W-:Y:S01]  /*c1f0*/  IMAD.SHL.U32 R4, R4, 0x8, RZ ;  /* 0x0000000804047824 */ /* 0x000fe200078e00ff */
[----:B------:R-:W-:Y:S01]  /*c200*/  LOP3.LUT R7, R5, R8, RZ, 0x3c, !PT ;  /* 0x0000000805077212 */ /* 0x000fe200078e3cff */
[----:B------:R-:W-:Y:S01]  /*c210*/  IMAD.SHL.U32 R5, R3, 0x20, RZ ;  /* 0x0000002003057824 */ /* 0x000fe200078e00ff */
[----:B------:R-:W-:Y:S02]  /*c220*/  SHF.L.U32 R3, R6, 0xa, RZ ;  /* 0x0000000a06037819 */ /* 0x000fe400000006ff */
[----:B------:R-:W-:Y:S01]  /*c230*/  LOP3.LUT R0, R0, 0x18, R4, 0xf8, !PT ;  /* 0x0000001800007812 */ /* 0x000fe200078ef804 */
[----:B------:R-:W-:Y:S01]  /*c240*/  IMAD.IADD R4, R5, 0x1, R7 ;  /* 0x0000000105047824 */ /* 0x000fe200078e0207 */
[----:B------:R-:W-:-:S02]  /*c250*/  LOP3.LUT R3, R3, 0x7ffff000, RZ, 0xc0, !PT ;  /* 0x7ffff00003037812 */ /* 0x000fc400078ec0ff */
[----:B------:R-:W-:Y:S01]  /*c260*/  LOP3.LUT R0, R0, R8, RZ, 0x3c, !PT ;  /* 0x0000000800007212 */ /* 0x000fe200078e3cff */
[----:B------:R-:W-:Y:S01]  /*c270*/  IMAD.SHL.U32 R45, R4, 0x2, RZ ;  /* 0x00000002042d7824 */ /* 0x000fe200078e00ff */
[----:B----4-:R-:W-:Y:S02]  /*c280*/  SHF.R.U64 R14, R20, 0x10, R21 ;  /* 0x00000010140e7819 */ /* 0x010fe40000001215 */
[----:B------:R-:W-:Y:S02]  /*c290*/  IADD3 R0, R0, R3, R5 ;  /* 0x0000000300007210 */ /* 0x000fe40007ffe005 */
[----:B------:R-:W1:Y:S01]  /*c2a0*/  LDS.128 R8, [R45+0x6080] ;  /* 0x006080002d087984 */ /* 0x000e620000000c00 */
[----:B------:R-:W-:Y:S02]  /*c2b0*/  PRMT R26, R28, 0x5432, R12 ;  /* 0x000054321c1a7816 */ /* 0x000fe4000000000c */
[----:B------:R-:W-:Y:S01]  /*c2c0*/  IMAD.SHL.U32 R35, R0, 0x2, RZ ;  /* 0x0000000200237824 */ /* 0x000fe200078e00ff */
[----:B------:R-:W-:-:S02]  /*c2d0*/  SHF.R.U64 R0, R16, 0x10, R17 ;  /* 0x0000001010007819 */ /* 0x000fc40000001211 */
[----:B------:R-:W-:Y:S02]  /*c2e0*/  SHF.R.U32.HI R3, RZ, 0x10, R17 ;  /* 0x00000010ff037819 */ /* 0x000fe40000011611 */
[----:B------:R-:W2:Y:S01]  /*c2f0*/  LDS.128 R4, [R35+0x6080] ;  /* 0x0060800023047984 */ /* 0x000ea20000000c00 */
[----:B------:R-:W-:Y:S02]  /*c300*/  PRMT R12, R24, 0x5432, R14 ;  /* 0x00005432180c7816 */ /* 0x000fe4000000000e */
[----:B------:R-:W-:Y:S02]  /*c310*/  SHF.R.U32.HI R13, RZ, 0x10, R19 ;  /* 0x00000010ff0d7819 */ /* 0x000fe40000011613 */
[----:B------:R-:W-:Y:S01]  /*c320*/  SHF.R.U64 R16, R22, 0x10, R23 ;  /* 0x0000001016107819 */ /* 0x000fe20000001217 */
[----:B------:R-:W-:Y:S01]  /*c330*/  IMAD.U32 R30, R12, 0x10000, RZ ;  /* 0x000100000c1e7824 */ /* 0x000fe200078e00ff */
[----:B------:R-:W-:Y:S02]  /*c340*/  SHF.R.U32.HI R15, RZ, 0x10, R21 ;  /* 0x00000010ff0f7819 */ /* 0x000fe40000011615 */
[----:B------:R-:W-:-:S02]  /*c350*/  SHF.R.U32.HI R17, RZ, 0x10, R23 ;  /* 0x00000010ff117819 */ /* 0x000fc40000011617 */
[C---:B------:R-:W-:Y:S02]  /*c360*/  PRMT R18, R27.reuse, 0x5432, R0 ;  /* 0x000054321b127816 */ /* 0x040fe40000000000 */
[----:B------:R-:W-:Y:S02]  /*c370*/  PRMT R20, R27, 0x5410, R3 ;  /* 0x000054101b147816 */ /* 0x000fe40000000003 */
[----:B------:R-:W-:Y:S02]  /*c380*/  PRMT R27, R28, 0x5410, R13 ;  /* 0x000054101c1b7816 */ /* 0x000fe4000000000d */
[C---:B------:R-:W-:Y:S02]  /*c390*/  PRMT R23, R25.reuse, 0x5432, R16 ;  /* 0x0000543219177816 */ /* 0x040fe40000000010 */
[----:B------:R-:W-:Y:S02]  /*c3a0*/  PRMT R19, R24, 0x5410, R15 ;  /* 0x0000541018137816 */ /* 0x000fe4000000000f */
[----:B------:R-:W-:-:S02]  /*c3b0*/  PRMT R24, R25, 0x5410, R17 ;  /* 0x0000541019187816 */ /* 0x000fc40000000011 */
[----:B------:R-:W-:Y:S02]  /*c3c0*/  LOP3.LUT R12, R12, 0xffff0000, RZ, 0xc0, !PT ;  /* 0xffff00000c0c7812 */ /* 0x000fe400078ec0ff */
[C---:B-1----:R-:W-:Y:S01]  /*c3d0*/  SHF.L.U32 R16, R11.reuse, 0x10, RZ ;  /* 0x000000100b107819 */ /* 0x042fe200000006ff */
[----:B------:R-:W-:Y:S01]  /*c3e0*/  IMAD.U32 R13, R8, 0x10000, RZ ;  /* 0x00010000080d7824 */ /* 0x000fe200078e00ff */
[----:B------:R-:W-:Y:S01]  /*c3f0*/  LOP3.LUT R28, R11, 0xffff0000, RZ, 0xc0, !PT ;  /* 0xffff00000b1c7812 */ /* 0x000fe200078ec0ff */
[C---:B------:R-:W-:Y:S01]  /*c400*/  IMAD.U32 R15, R9.reuse, 0x10000, RZ ;  /* 0x00010000090f7824 */ /* 0x040fe200078e00ff */
[----:B------:R-:W-:Y:S01]  /*c410*/  SHF.L.U32 R11, R18, 0x10, RZ ;  /* 0x00000010120b7819 */ /* 0x000fe200000006ff */
[----:B------:R-:W-:Y:S01]  /*c420*/  IMAD.U32 R25, R10, 0x10000, RZ ;  /* 0x000100000a197824 */ /* 0x000fe200078e00ff */
[----:B------:R-:W-:Y:S01]  /*c430*/  LOP3.LUT R14, R8, 0xffff0000, RZ, 0xc0, !PT ;  /* 0xffff0000080e7812 */ /* 0x000fe200078ec0ff */
[C---:B--2---:R-:W-:Y:S01]  /*c440*/  IMAD.U32 R3, R4.reuse, 0x10000, RZ ;  /* 0x0001000004037824 */ /* 0x044fe200078e00ff */
[----:B------:R-:W-:Y:S01]  /*c450*/  LOP3.LUT R17, R9, 0xffff0000, RZ, 0xc0, !PT ;  /* 0xffff000009117812 */ /* 0x000fe200078ec0ff */
[----:B------:R-:W-:Y:S01]  /*c460*/  IMAD.U32 R8, R5, 0x10000, RZ ;  /* 0x0001000005087824 */ /* 0x000fe200078e00ff */
[----:B------:R-:W-:Y:S01]  /*c470*/  LOP3.LUT R4, R4, 0xffff0000, RZ, 0xc0, !PT ;  /* 0xffff000004047812 */ /* 0x000fe200078ec0ff */
[----:B------:R-:W-:Y:S01]  /*c480*/  FMUL.FTZ R0, R3, R30 ;  /* 0x0000001e03007220 */ /* 0x000fe20000410000 */
[----:B------:R-:W-:Y:S01]  /*c490*/  LOP3.LUT R9, R5, 0xffff0000, RZ, 0xc0, !PT ;  /* 0xffff000005097812 */ /* 0x000fe200078ec0ff */
[C---:B------:R-:W-:Y:S01]  /*c4a0*/  IMAD.U32 R5, R7.reuse, 0x10000, RZ ;  /* 0x0001000007057824 */ /* 0x040fe200078e00ff */
[----:B------:R-:W-:Y:S01]  /*c4b0*/  LOP3.LUT R21, R7, 0xffff0000, RZ, 0xc0, !PT ;  /* 0xffff000007157812 */ /* 0x000fe200078ec0ff */
[-C--:B------:R-:W-:Y:S01]  /*c4c0*/  FMUL.FTZ R3, R3, R11.reuse ;  /* 0x0000000b03037220 */ /* 0x080fe20000410000 */
[----:B------:R-:W-:Y:S01]  /*c4d0*/  LOP3.LUT R7, R18, 0xffff0000, RZ, 0xc0, !PT ;  /* 0xffff000012077812 */ /* 0x000fe200078ec0ff */
[----:B------:R-:W-:Y:S01]  /*c4e0*/  FFMA.FTZ R44, R13, R11, -R0 ;  /* 0x0000000b0d2c7223 */ /* 0x000fe20000010800 */
[----:B------:R-:W-:Y:S01]  /*c4f0*/  LOP3.LUT R29, R10, 0xffff0000, RZ, 0xc0, !PT ;  /* 0xffff00000a1d7812 */ /* 0x000fe200078ec0ff */
[C---:B------:R-:W-:Y:S01]  /*c500*/  IMAD.U32 R10, R6.reuse, 0x10000, RZ ;  /* 0x00010000060a7824 */ /* 0x040fe200078e00ff */
[----:B------:R-:W-:Y:S01]  /*c510*/  LOP3.LUT R22, R6, 0xffff0000, RZ, 0xc0, !PT ;  /* 0xffff000006167812 */ /* 0x000fe200078ec0ff */
[----:B------:R-:W-:-:S02]  /*c520*/  IMAD.U32 R11, R19, 0x10000, RZ ;  /* 0x00010000130b7824 */ /* 0x000fc400078e00ff */
[----:B------:R-:W-:Y:S02]  /*c530*/  FMUL.FTZ R0, R4, R12 ;  /* 0x0000000c04007220 */ /* 0x000fe40000410000 */
[----:B------:R-:W-:Y:S02]  /*c540*/  IMAD.U32 R6, R20, 0x10000, RZ ;  /* 0x0001000014067824 */ /* 0x000fe400078e00ff */
[----:B------:R-:W-:Y:S01]  /*c550*/  FFMA.FTZ R34, R13, R30, R3 ;  /* 0x0000001e0d227223 */ /* 0x000fe20000010003 */
[----:B------:R-:W-:Y:S01]  /*c560*/  SHF.L.U32 R13, R24, 0x10, RZ ;  /* 0x00000010180d7819 */ /* 0x000fe200000006ff */
[-C--:B------:R-:W-:Y:S02]  /*c570*/  FMUL.FTZ R4, R4, R7.reuse ;  /* 0x0000000704047220 */ /* 0x080fe40000410000 */
[----:B------:R-:W-:Y:S01]  /*c580*/  FFMA.FTZ R33, R14, R7, -R0 ;  /* 0x000000070e217223 */ /* 0x000fe20000010800 */
[----:B------:R-:W-:Y:S01]  /*c590*/  LOP3.LUT R7, R19, 0xffff0000, RZ, 0xc0, !PT ;  /* 0xffff000013077812 */ /* 0x000fe200078ec0ff */
[----:B------:R-:W-:-:S02]  /*c5a0*/  FMUL.FTZ R3, R8, R11 ;  /* 0x0000000b08037220 */ /* 0x000fc40000410000 */
[----:B------:R-:W-:Y:S01]  /*c5b0*/  FMUL.FTZ R0, R8, R6 ;  /* 0x0000000608007220 */ /* 0x000fe20000410000 */
[----:B------:R-:W-:Y:S01]  /*c5c0*/  LOP3.LUT R8, R20, 0xffff0000, RZ, 0xc0, !PT ;  /* 0xffff000014087812 */ /* 0x000fe200078ec0ff */
[----:B------:R-:W-:Y:S01]  /*c5d0*/  FFMA.FTZ R32, R14, R12, R4 ;  /* 0x0000000c0e207223 */ /* 0x000fe20000010004 */
[----:B------:R-:W-:Y:S01]  /*c5e0*/  LOP3.LUT R14, R24, 0xffff0000, RZ, 0xc0, !PT ;  /* 0xffff0000180e7812 */ /* 0x000fe200078ec0ff */
[----:B------:R-:W-:Y:S02]  /*c5f0*/  FFMA.FTZ R31, R15, R6, -R3 ;  /* 0x000000060f1f7223 */ /* 0x000fe40000010803 */
[----:B------:R-:W-:Y:S02]  /*c600*/  IMAD.U32 R4, R27, 0x10000, RZ ;  /* 0x000100001b047824 */ /* 0x000fe400078e00ff */
[----:B------:R-:W-:Y:S02]  /*c610*/  FFMA.FTZ R30, R15, R11, R0 ;  /* 0x0000000b0f1e7223 */ /* 0x000fe40000010000 */
[----:B------:R-:W-:-:S02]  /*c620*/  FMUL.FTZ R3, R5, R13 ;  /* 0x0000000d05037220 */ /* 0x000fc40000410000 */
[----:B------:R-:W-:Y:S02]  /*c630*/  IMAD.U32 R11, R23, 0x10000, RZ ;  /* 0x00010000170b7824 */ /* 0x000fe400078e00ff */
[-C--:B------:R-:W-:Y:S02]  /*c640*/  FMUL.FTZ R0, R5, R4.reuse ;  /* 0x0000000405007220 */ /* 0x080fe40000410000 */
[----:B------:R-:W-:Y:S02]  /*c650*/  FFMA.FTZ R18, R16, R4, -R3 ;  /* 0x0000000410127223 */ /* 0x000fe40000010803 */
[----:B------:R-:W-:Y:S02]  /*c660*/  IMAD.U32 R6, R26, 0x10000, RZ ;  /* 0x000100001a067824 */ /* 0x000fe400078e00ff */
[----:B------:R-:W-:Y:S02]  /*c670*/  FMUL.FTZ R5, R9, R7 ;  /* 0x0000000709057220 */ /* 0x000fe40000410000 */
[----:B------:R-:W-:-:S02]  /*c680*/  FMUL.FTZ R3, R10, R11 ;  /* 0x0000000b0a037220 */ /* 0x000fc40000410000 */
[----:B------:R-:W-:Y:S02]  /*c690*/  FFMA.FTZ R15, R16, R13, R0 ;  /* 0x0000000d100f7223 */ /* 0x000fe40000010000 */
[-C--:B------:R-:W-:Y:S01]  /*c6a0*/  FMUL.FTZ R4, R9, R8.reuse ;  /* 0x0000000809047220 */ /* 0x080fe20000410000 */
[----:B------:R-:W-:Y:S01]  /*c6b0*/  LOP3.LUT R9, R27, 0xffff0000, RZ, 0xc0, !PT ;  /* 0xffff00001b097812 */ /* 0x000fe200078ec0ff */
[----:B------:R-:W-:Y:S01]  /*c6c0*/  FFMA.FTZ R13, R17, R8, -R5 ;  /* 0x00000008110d7223 */ /* 0x000fe20000010805 */
[----:B------:R-:W-:Y:S01]  /*c6d0*/  LOP3.LUT R8, R23, 0xffff0000, RZ, 0xc0, !PT ;  /* 0xffff000017087812 */ /* 0x000fe200078ec0ff */
[-C--:B------:R-:W-:Y:S02]  /*c6e0*/  FMUL.FTZ R0, R10, R6.reuse ;  /* 0x000000060a007220 */ /* 0x080fe40000410000 */
[----:B------:R-:W-:Y:S01]  /*c6f0*/  FFMA.FTZ R10, R25, R6, -R3 ;  /* 0x00000006190a7223 */ /* 0x000fe20000010803 */
[----:B------:R-:W-:Y:S01]  /*c700*/  LOP3.LUT R6, R26, 0xffff0000, RZ, 0xc0, !PT ;  /* 0xffff00001a067812 */ /* 0x000fe200078ec0ff */
[----:B------:R-:W-:-:S02]  /*c710*/  FFMA.FTZ R12, R17, R7, R4 ;  /* 0x00000007110c7223 */ /* 0x000fc40000010004 */
[C---:B------:R-:W-:Y:S02]  /*c720*/  FMUL.FTZ R5, R22.reuse, R8 ;  /* 0x0000000816057220 */ /* 0x040fe40000410000 */
[----:B------:R-:W-:Y:S02]  /*c730*/  FMUL.FTZ R4, R22, R6 ;  /* 0x0000000616047220 */ /* 0x000fe40000410000 */
[----:B------:R-:W-:Y:S02]  /*c740*/  FFMA.FTZ R11, R25, R11, R0 ;  /* 0x0000000b190b7223 */ /* 0x000fe40000010000 */
[C---:B------:R-:W-:Y:S02]  /*c750*/  FMUL.FTZ R3, R21.reuse, R14 ;  /* 0x0000000e15037220 */ /* 0x040fe40000410000 */
[-C--:B------:R-:W-:Y:S02]  /*c760*/  FMUL.FTZ R0, R21, R9.reuse ;  /* 0x0000000915007220 */ /* 0x080fe40000410000 */
[C---:B------:R-:W-:Y:S01]  /*c770*/  FFMA.FTZ R7, R29.reuse, R6, -R5 ;  /* 0x000000061d077223 */ /* 0x040fe20000010805 */
[----:B------:R-:W-:Y:S01]  /*c780*/  F2FP.BF16.PACK_AB R5, R12, R30 ;  /* 0x0000001e0c05723e */ /* 0x000fe200000010ff */
[----:B------:R-:W-:Y:S01]  /*c790*/  FFMA.FTZ R6, R29, R8, R4 ;  /* 0x000000081d067223 */ /* 0x000fe20000010004 */
[----:B------:R-:W-:Y:S01]  /*c7a0*/  F2FP.BF16.PACK_AB R8, R33, R44 ;  /* 0x0000002c2108723e */ /* 0x000fe200000010ff */
[C---:B------:R-:W-:Y:S01]  /*c7b0*/  FFMA.FTZ R3, R28.reuse, R9, -R3 ;  /* 0x000000091c037223 */ /* 0x040fe20000010803 */
[----:B------:R-:W-:Y:S01]  /*c7c0*/  F2FP.BF16.PACK_AB R9, R13, R31 ;  /* 0x0000001f0d09723e */ /* 0x000fe200000010ff */
[----:B------:R-:W-:Y:S01]  /*c7d0*/  FFMA.FTZ R0, R28, R14, R0 ;  /* 0x0000000e1c007223 */ /* 0x000fe20000010000 */
[----:B------:R-:W-:-:S02]  /*c7e0*/  F2FP.BF16.PACK_AB R6, R6, R11 ;  /* 0x0000000b0606723e */ /* 0x000fc400000010ff */
[----:B------:R-:W-:Y:S02]  /*c7f0*/  F2FP.BF16.PACK_AB R10, R7, R10 ;  /* 0x0000000a070a723e */ /* 0x000fe400000010ff */
[----:B------:R-:W-:Y:S02]  /*c800*/  F2FP.BF16.PACK_AB R11, R3, R18 ;  /* 0x00000012030b723e */ /* 0x000fe400000010ff */
[----:B------:R-:W-:Y:S02]  /*c810*/  F2FP.BF16.PACK_AB R4, R32, R34 ;  /* 0x000000222004723e */ /* 0x000fe400000010ff */
[----:B------:R-:W-:Y:S01]  /*c820*/  F2FP.BF16.PACK_AB R7, R0, R15 ;  /* 0x0000000f0007723e */ /* 0x000fe200000010ff */
[----:B------:R1:W-:Y:S04]  /*c830*/  STS.128 [R45+0x6080], R8 ;  /* 0x006080082d007388 */ /* 0x0003e80000000c00 */
[----:B------:R1:W-:Y:S02]  /*c840*/  STS.128 [R35+0x6080], R4 ;  /* 0x0060800423007388 */ /* 0x0003e40000000c00 */
.L_x_443:
[----:B------:R-:W-:Y:S05]  /*c850*/  BSYNC B0 ;  /* 0x0000000000007941 */ /* 0x000fea0003800000 */
.L_x_442:
        /* <DEDUP_REMOVED lines=12> */
[----:B------:R-:W-:Y:S01]  /*c920*/  LOP3.LUT R0, R6, 0xc0, RZ, 0xc0, !PT ;  /* 0x000000c006007812 */ /* 0x000fe200078ec0ff */
[----:B------:R-:W-:Y:S01]  /*c930*/  IMAD.SHL.U32 R6, R5, 0x80, RZ ;  /* 0x0000008005067824 */ /* 0x000fe200078e00ff */
[----:B------:R-:W-:Y:S01]  /*c940*/  LEA.HI R3, R8, R3, RZ, 0x1d ;  /* 0x0000000308037211 */ /* 0x000fe200078fe8ff */
[----:B------:R-:W-:Y:S01]  /*c950*/  IMAD.IADD R5, R56, 0x1, -R7 ;  /* 0x0000000138057824 */ /* 0x000fe200078e0a07 */
[----:B------:R-:W-:Y:S02]  /*c960*/  LOP3.LUT R7, R0, 0x18, R4, 0xf8, !PT ;  /* 0x0000001800077812 */ /* 0x000fe400078ef804 */
[----:B------:R-:W-:Y:S01]  /*c970*/  SHF.R.U32.HI R10, RZ, 0x3, R0 ;  /* 0x00000003ff0a7819 */ /* 0x000fe20000011600 */
[----:B------:R-:W-:Y:S01]  /*c980*/  IMAD R4, R90, 0x8, R5 ;  /* 0x000000085a047824 */ /* 0x000fe200078e0205 */
[----:B------:R-:W-:Y:S02]  /*c990*/  SHF.R.S32.HI R5, RZ, 0x1f, R3 ;  /* 0x0000001fff057819 */ /* 0x000fe40000011403 */
[----:B------:R-:W-:Y:S01]  /*c9a0*/  LOP3.LUT R8, R7, R10, RZ, 0x3c, !PT ;  /* 0x0000000a07087212 */ /* 0x000fe200078e3cff */
[----:B------:R-:W-:Y:S01]  /*c9b0*/  IMAD.SHL.U32 R7, R3, 0x8, RZ ;  /* 0x0000000803077824 */ /* 0x000fe200078e00ff */
[----:B------:R-:W-:-:S02]  /*c9c0*/  LEA.HI R3, R5, R3, RZ, 0x2 ;  /* 0x0000000305037211 */ /* 0x000fc400078f10ff */
[----:B------:R-:W-:Y:S01]  /*c9d0*/  LOP3.LUT R9, R6, 0x7ffff000, RZ, 0xc0, !PT ;  /* 0x7ffff00006097812 */ /* 0x000fe200078ec0ff */
[----:B------:R-:W-:Y:S01]  /*c9e0*/  IMAD.SHL.U32 R6, R4, 0x20, RZ ;  /* 0x0000002004067824 */ /* 0x000fe200078e00ff */
[----:B------:R-:W-:Y:S01]  /*c9f0*/  LOP3.LUT R4, R0, 0x18, R7, 0xf8, !PT ;  /* 0x0000001800047812 */ /* 0x000fe200078ef807 */
[----:B------:R-:W-:Y:S01]  /*ca00*/  IMAD.SHL.U32 R0, R3, 0x400, RZ ;  /* 0x0000040003007824 */ /* 0x000fe200078e00ff */
[----:B------:R-:W-:Y:S02]  /*ca10*/  SHF.R.U64 R12, R38, 0x10, R39 ;  /* 0x00000010260c7819 */ /* 0x000fe40000001227 */
[----:B------:R-:W-:Y:S02]  /*ca20*/  LOP3.LUT R3, R4, R10, RZ, 0x3c, !PT ;  /* 0x0000000a04037212 */ /* 0x000fe400078e3cff */
[----:B------:R-:W-:Y:S02]  /*ca30*/  LOP3.LUT R0, R0, 0x7ffff000, RZ, 0xc0, !PT ;  /* 0x7ffff00000007812 */ /* 0x000fe400078ec0ff */
[----:B------:R-:W-:-:S02]  /*ca40*/  IADD3 R5, R8, R9, R6 ;  /* 0x0000000908057210 */ /* 0x000fc40007ffe006 */
[----:B------:R-:W-:Y:S02]  /*ca50*/  IADD3 R0, R3, R0, R6 ;  /* 0x0000000003007210 */ /* 0x000fe40007ffe006 */
[----:B----4-:R-:W-:Y:S01]  /*ca60*/  SHF.R.U64 R14, R40, 0x10, R41 ;  /* 0x00000010280e7819 */ /* 0x010fe20000001229 */
[----:B------:R-:W-:Y:S01]  /*ca70*/  IMAD.SHL.U32 R45, R5, 0x2, RZ ;  /* 0x00000002052d7824 */ /* 0x000fe200078e00ff */
[----:B------:R-:W-:Y:S01]  /*ca80*/  PRMT R26, R85, 0x5432, R12 ;  /* 0x00005432551a7816 */ /* 0x000fe2000000000c */
[----:B------:R-:W-:Y:S01]  /*ca90*/  IMAD.SHL.U32 R44, R0, 0x2, RZ ;  /* 0x00000002002c7824 */ /* 0x000fe200078e00ff */
[--C-:B------:R-:W-:Y:S02]  /*caa0*/  SHF.R.U64 R0, R36, 0x10, R37.reuse ;  /* 0x0000001024007819 */ /* 0x100fe40000001225 */
[----:B------:R-:W1:Y:S01]  /*cab0*/  LDS.128 R8, [R45+0x6080] ;  /* 0x006080002d087984 */ /* 0x000e620000000c00 */
[----:B------:R-:W-:Y:S02]  /*cac0*/  SHF.R.U32.HI R3, RZ, 0x10, R37 ;  /* 0x00000010ff037819 */ /* 0x000fe40000011625 */
[----:B------:R-:W-:Y:S01]  /*cad0*/  PRMT R12, R58, 0x5432, R14 ;  /* 0x000054323a0c7816 */ /* 0x000fe2000000000e */
[----:B------:R-:W2:Y:S01]  /*cae0*/  LDS.128 R4, [R44+0x6080] ;  /* 0x006080002c047984 */ /* 0x000ea20000000c00 */
[----:B------:R-:W-:-:S02]  /*caf0*/  SHF.R.U64 R16, R42, 0x10, R43 ;  /* 0x000000102a107819 */ /* 0x000fc4000000122b */
[----:B------:R-:W-:Y:S01]  /*cb00*/  SHF.R.U32.HI R13, RZ, 0x10, R39 ;  /* 0x00000010ff0d7819 */ /* 0x000fe20000011627 */
[----:B------:R-:W-:Y:S01]  /*cb10*/  IMAD.U32 R30, R12, 0x10000, RZ ;  /* 0x000100000c1e7824 */ /* 0x000fe200078e00ff */
[----:B------:R-:W-:Y:S02]  /*cb20*/  SHF.R.U32.HI R15, RZ, 0x10, R41 ;  /* 0x00000010ff0f7819 */ /* 0x000fe40000011629 */
[----:B------:R-:W-:Y:S02]  /*cb30*/  SHF.R.U32.HI R17, RZ, 0x10, R43 ;  /* 0x00000010ff117819 */ /* 0x000fe4000001162b */
[C---:B------:R-:W-:Y:S02]  /*cb40*/  PRMT R18, R84.reuse, 0x5432, R0 ;  /* 0x0000543254127816 */ /* 0x040fe40000000000 */
[----:B------:R-:W-:Y:S02]  /*cb50*/  PRMT R20, R84, 0x5410, R3 ;  /* 0x0000541054147816 */ /* 0x000fe40000000003 */
[----:B------:R-:W-:-:S02]  /*cb60*/  PRMT R23, R59, 0x5432, R16 ;  /* 0x000054323b177816 */ /* 0x000fc40000000010 */
[----:B------:R-:W-:Y:S02]  /*cb70*/  PRMT R27, R85, 0x5410, R13 ;  /* 0x00005410551b7816 */ /* 0x000fe4000000000d */
[----:B------:R-:W-:Y:S02]  /*cb80*/  PRMT R19, R58, 0x5410, R15 ;  /* 0x000054103a137816 */ /* 0x000fe4000000000f */
[----:B------:R-:W-:Y:S02]  /*cb90*/  PRMT R24, R59, 0x5410, R17 ;  /* 0x000054103b187816 */ /* 0x000fe40000000011 */
[----:B------:R-:W-:Y:S01]  /*cba0*/  LOP3.LUT R12, R12, 0xffff0000, RZ, 0xc0, !PT ;  /* 0xffff00000c0c7812 */ /* 0x000fe200078ec0ff */
[C---:B-1----:R-:W-:Y:S01]  /*cbb0*/  IMAD.U32 R16, R11.reuse, 0x10000, RZ ;  /* 0x000100000b107824 */ /* 0x042fe200078e00ff */
[----:B------:R-:W-:Y:S01]  /*cbc0*/  LOP3.LUT R28, R11, 0xffff0000, RZ, 0xc0, !PT ;  /* 0xffff00000b1c7812 */ /* 0x000fe200078ec0ff */
[C---:B------:R-:W-:Y:S01]  /*cbd0*/  IMAD.U32 R13, R8.reuse, 0x10000, RZ ;  /* 0x00010000080d7824 */ /* 0x040fe200078e00ff */
[----:B------:R-:W-:Y:S01]  /*cbe0*/  LOP3.LUT R14, R8, 0xffff0000, RZ, 0xc0, !PT ;  /* 0xffff0000080e7812 */ /* 0x000fe200078ec0ff */
[C---:B--2---:R-:W-:Y:S01]  /*cbf0*/  IMAD.U32 R3, R4.reuse, 0x10000, RZ ;  /* 0x0001000004037824 */ /* 0x044fe200078e00ff */
[C---:B------:R-:W-:Y:S01]  /*cc00*/  LOP3.LUT R17, R9.reuse, 0xffff0000, RZ, 0xc0, !PT ;  /* 0xffff000009117812 */ /* 0x040fe200078ec0ff */
[----:B------:R-:W-:Y:S01]  /*cc10*/  IMAD.U32 R15, R9, 0x10000, RZ ;  /* 0x00010000090f7824 */ /* 0x000fe200078e00ff */
[----:B------:R-:W-:Y:S01]  /*cc20*/  LOP3.LUT R4, R4, 0xffff0000, RZ, 0xc0, !PT ;  /* 0xffff000004047812 */ /* 0x000fe200078ec0ff */
[----:B------:R-:W-:Y:S01]  /*cc30*/  IMAD.U32 R11, R18, 0x10000, RZ ;  /* 0x00010000120b7824 */ /* 0x000fe200078e00ff */
[----:B------:R-:W-:Y:S01]  /*cc40*/  LOP3.LUT R9, R5, 0xffff0000, RZ, 0xc0, !PT ;  /* 0xffff000005097812 */ /* 0x000fe200078ec0ff */
[----:B------:R-:W-:Y:S01]  /*cc50*/  FMUL.FTZ R0, R3, R30 ;  /* 0x0000001e03007220 */ /* 0x000fe20000410000 */
[----:B------:R-:W-:Y:S01]  /*cc60*/  LOP3.LUT R21, R7, 0xffff0000, RZ, 0xc0, !PT ;  /* 0xffff000007157812 */ /* 0x000fe200078ec0ff */
[----:B------:R-:W-:Y:S01]  /*cc70*/  IMAD.U32 R8, R5, 0x10000, RZ ;  /* 0x0001000005087824 */ /* 0x000fe200078e00ff */
[----:B------:R-:W-:Y:S01]  /*cc80*/  LOP3.LUT R29, R10, 0xffff0000, RZ, 0xc0, !PT ;  /* 0xffff00000a1d7812 */ /* 0x000fe200078ec0ff */
[----:B------:R-:W-:Y:S01]  /*cc90*/  IMAD.U32 R5, R7, 0x10000, RZ ;  /* 0x0001000007057824 */ /* 0x000fe200078e00ff */
[----:B------:R-:W-:Y:S01]  /*cca0*/  LOP3.LUT R7, R18, 0xffff0000, RZ, 0xc0, !PT ;  /* 0xffff000012077812 */ /* 0x000fe200078ec0ff */
[----:B------:R-:W-:Y:S01]  /*ccb0*/  IMAD.U32 R25, R10, 0x10000, RZ ;  /* 0x000100000a197824 */ /* 0x000fe200078e00ff */
[----:B------:R-:W-:Y:S01]  /*ccc0*/  LOP3.LUT R22, R6, 0xffff0000, RZ, 0xc0, !PT ;  /* 0xffff000006167812 */ /* 0x000fe200078ec0ff */
[----:B------:R-:W-:-:S02]  /*ccd0*/  FMUL.FTZ R3, R3, R11 ;  /* 0x0000000b03037220 */ /* 0x000fc40000410000 */
[----:B------:R-:W-:Y:S02]  /*cce0*/  FFMA.FTZ R35, R13, R11, -R0 ;  /* 0x0000000b0d237223 */ /* 0x000fe40000010800 */
[----:B------:R-:W-:Y:S02]  /*ccf0*/  IMAD.U32 R10, R6, 0x10000, RZ ;  /* 0x00010000060a7824 */ /* 0x000fe400078e00ff */
[----:B------:R-:W-:Y:S02]  /*cd00*/  IMAD.U32 R11, R19, 0x10000, RZ ;  /* 0x00010000130b7824 */ /* 0x000fe400078e00ff */
[----:B------:R-:W-:Y:S02]  /*cd10*/  FMUL.FTZ R0, R4, R12 ;  /* 0x0000000c04007220 */ /* 0x000fe40000410000 */
[----:B------:R-:W-:Y:S02]  /*cd20*/  IMAD.U32 R6, R20, 0x10000, RZ ;  /* 0x0001000014067824 */ /* 0x000fe400078e00ff */
[----:B------:R-:W-:-:S02]  /*cd30*/  FFMA.FTZ R34, R13, R30, R3 ;  /* 0x0000001e0d227223 */ /* 0x000fc40000010003 */
[-C--:B------:R-:W-:Y:S02]  /*cd40*/  FMUL.FTZ R4, R4, R7.reuse ;  /* 0x0000000704047220 */ /* 0x080fe40000410000 */
[----:B------:R-:W-:Y:S01]  /*cd50*/  FFMA.FTZ R33, R14, R7, -R0 ;  /* 0x000000070e217223 */ /* 0x000fe20000010800 */
[----:B------:R-:W-:Y:S01]  /*cd60*/  LOP3.LUT R7, R19, 0xffff0000, RZ, 0xc0, !PT ;  /* 0xffff000013077812 */ /* 0x000fe200078ec0ff */
[----:B------:R-:W-:Y:S02]  /*cd70*/  FMUL.FTZ R3, R8, R11 ;  /* 0x0000000b08037220 */ /* 0x000fe40000410000 */
[----:B------:R-:W-:Y:S02]  /*cd80*/  IMAD.U32 R13, R24, 0x10000, RZ ;  /* 0x00010000180d7824 */ /* 0x000fe400078e00ff */
[----:B------:R-:W-:Y:S01]  /*cd90*/  FMUL.FTZ R0, R8, R6 ;  /* 0x0000000608007220 */ /* 0x000fe20000410000 */
[----:B------:R-:W-:Y:S01]  /*cda0*/  LOP3.LUT R8, R20, 0xffff0000, RZ, 0xc0, !PT ;  /* 0xffff000014087812 */ /* 0x000fe200078ec0ff */
[----:B------:R-:W-:Y:S01]  /*cdb0*/  FFMA.FTZ R32, R14, R12, R4 ;  /* 0x0000000c0e207223 */ /* 0x000fe20000010004 */
[----:B------:R-:W-:Y:S01]  /*cdc0*/  LOP3.LUT R14, R24, 0xffff0000, RZ, 0xc0, !PT ;  /* 0xffff0000180e7812 */ /* 0x000fe200078ec0ff */
[----:B------:R-:W-:-:S02]  /*cdd0*/  FFMA.FTZ R31, R15, R6, -R3 ;  /* 0x000000060f1f7223 */ /* 0x000fc40000010803 */
[----:B------:R-:W-:Y:S02]  /*cde0*/  IMAD.U32 R4, R27, 0x10000, RZ ;  /* 0x000100001b047824 */ /* 0x000fe400078e00ff */
[----:B------:R-:W-:Y:S02]  /*cdf0*/  FFMA.FTZ R30, R15, R11, R0 ;  /* 0x0000000b0f1e7223 */ /* 0x000fe40000010000 */
[----:B------:R-:W-:Y:S02]  /*ce00*/  FMUL.FTZ R3, R5, R13 ;  /* 0x0000000d05037220 */ /* 0x000fe40000410000 */
[----:B------:R-:W-:Y:S02]  /*ce10*/  IMAD.U32 R11, R23, 0x10000, RZ ;  /* 0x00010000170b7824 */ /* 0x000fe400078e00ff */
[-C--:B------:R-:W-:Y:S02]  /*ce20*/  FMUL.FTZ R0, R5, R4.reuse ;  /* 0x0000000405007220 */ /* 0x080fe40000410000 */
[----:B------:R-:W-:-:S02]  /*ce30*/  FFMA.FTZ R18, R16, R4, -R3 ;  /* 0x0000000410127223 */ /* 0x000fc40000010803 */
[----:B------:R-:W-:Y:S02]  /*ce40*/  IMAD.U32 R6, R26, 0x10000, RZ ;  /* 0x000100001a067824 */ /* 0x000fe400078e00ff */
[C---:B------:R-:W-:Y:S02]  /*ce50*/  FMUL.FTZ R5, R9.reuse, R7 ;  /* 0x0000000709057220 */ /* 0x040fe40000410000 */
[----:B------:R-:W-:Y:S02]  /*ce60*/  FMUL.FTZ R3, R10, R11 ;  /* 0x0000000b0a037220 */ /* 0x000fe40000410000 */
[----:B------:R-:W-:Y:S02]  /*ce70*/  FFMA.FTZ R15, R16, R13, R0 ;  /* 0x0000000d100f7223 */ /* 0x000fe40000010000 */
[-C--:B------:R-:W-:Y:S01]  /*ce80*/  FMUL.FTZ R4, R9, R8.reuse ;  /* 0x0000000809047220 */ /* 0x080fe20000410000 */
[----:B------:R-:W-:Y:S01]  /*ce90*/  LOP3.LUT R9, R27, 0xffff0000, RZ, 0xc0, !PT ;  /* 0xffff00001b097812 */ /* 0x000fe200078ec0ff */
[----:B------:R-:W-:Y:S01]  /*cea0*/  FFMA.FTZ R13, R17, R8, -R5 ;  /* 0x00000008110d7223 */ /* 0x000fe20000010805 */
[----:B------:R-:W-:Y:S01]  /*ceb0*/  LOP3.LUT R8, R23, 0xffff0000, RZ, 0xc0, !PT ;  /* 0xffff000017087812 */ /* 0x000fe200078ec0ff */
[----:B------:R-:W-:-:S02]  /*cec0*/  FMUL.FTZ R0, R10, R6 ;  /* 0x000000060a007220 */ /* 0x000fc40000410000 */
[----:B------:R-:W-:Y:S01]  /*ced0*/  FFMA.FTZ R10, R25, R6, -R3 ;  /* 0x00000006190a7223 */ /* 0x000fe20000010803 */
[----:B------:R-:W-:Y:S01]  /*cee0*/  LOP3.LUT R6, R26, 0xffff0000, RZ, 0xc0, !PT ;  /* 0xffff00001a067812 */ /* 0x000fe200078ec0ff */
[----:B------:R-:W-:Y:S02]  /*cef0*/  FFMA.FTZ R12, R17, R7, R4 ;  /* 0x00000007110c7223 */ /* 0x000fe40000010004 */
[C---:B------:R-:W-:Y:S02]  /*cf00*/  FMUL.FTZ R5, R22.reuse, R8 ;  /* 0x0000000816057220 */ /* 0x040fe40000410000 */
[----:B------:R-:W-:Y:S02]  /*cf10*/  FMUL.FTZ R4, R22, R6 ;  /* 0x0000000616047220 */ /* 0x000fe40000410000 */
[----:B------:R-:W-:Y:S02]  /*cf20*/  FFMA.FTZ R11, R25, R11, R0 ;  /* 0x0000000b190b7223 */ /* 0x000fe40000010000 */
[----:B------:R-:W-:-:S02]  /*cf30*/  FMUL.FTZ R3, R21, R14 ;  /* 0x0000000e15037220 */ /* 0x000fc40000410000 */
[----:B------:R-:W-:Y:S02]  /*cf40*/  FMUL.FTZ R0, R21, R9 ;  /* 0x0000000915007220 */ /* 0x000fe40000410000 */
[C---:B------:R-:W-:Y:S01]  /*cf50*/  FFMA.FTZ R7, R29.reuse, R6, -R5 ;  /* 0x000000061d077223 */ /* 0x040fe20000010805 */
[----:B------:R-:W-:Y:S01]  /*cf60*/  F2FP.BF16.PACK_AB R5, R12, R30 ;  /* 0x0000001e0c05723e */ /* 0x000fe200000010ff */
[----:B------:R-:W-:Y:S01]  /*cf70*/  FFMA.FTZ R6, R29, R8, R4 ;  /* 0x000000081d067223 */ /* 0x000fe20000010004 */
[----:B------:R-:W-:Y:S01]  /*cf80*/  F2FP.BF16.PACK_AB R8, R33, R35 ;  /* 0x000000232108723e */ /* 0x000fe200000010ff */
[C---:B------:R-:W-:Y:S01]  /*cf90*/  FFMA.FTZ R3, R28.reuse, R9, -R3 ;  /* 0x000000091c037223 */ /* 0x040fe20000010803 */
[----:B------:R-:W-:Y:S01]  /*cfa0*/  F2FP.BF16.PACK_AB R9, R13, R31 ;  /* 0x0000001f0d09723e */ /* 0x000fe200000010ff */
[----:B------:R-:W-:Y:S01]  /*cfb0*/  FFMA.FTZ R0, R28, R14, R0 ;  /* 0x0000000e1c007223 */ /* 0x000fe20000010000 */
[----:B------:R-:W-:Y:S02]  /*cfc0*/  F2FP.BF16.PACK_AB R6, R6, R11 ;  /* 0x0000000b0606723e */ /* 0x000fe400000010ff */
[----:B------:R-:W-:-:S02]  /*cfd0*/  F2FP.BF16.PACK_AB R10, R7, R10 ;  /* 0x0000000a070a723e */ /* 0x000fc400000010ff */
[----:B------:R-:W-:Y:S02]  /*cfe0*/  F2FP.BF16.PACK_AB R11, R3, R18 ;  /* 0x00000012030b723e */ /* 0x000fe400000010ff */
[----:B------:R-:W-:Y:S02]  /*cff0*/  F2FP.BF16.PACK_AB R4, R32, R34 ;  /* 0x000000222004723e */ /* 0x000fe400000010ff */
[----:B------:R-:W-:Y:S01]  /*d000*/  F2FP.BF16.PACK_AB R7, R0, R15 ;  /* 0x0000000f0007723e */ /* 0x000fe200000010ff */
[----:B------:R1:W-:Y:S04]  /*d010*/  STS.128 [R45+0x6080], R8 ;  /* 0x006080082d007388 */ /* 0x0003e80000000c00 */
[----:B------:R1:W-:Y:S02]  /*d020*/  STS.128 [R44+0x6080], R4 ;  /* 0x006080042c007388 */ /* 0x0003e40000000c00 */
.L_x_445:
[----:B------:R-:W-:Y:S05]  /*d030*/  BSYNC B0 ;  /* 0x0000000000007941 */ /* 0x000fea0003800000 */
.L_x_444:
        /* <DEDUP_REMOVED lines=124> */
.L_x_441:
[----:B------:R-:W-:Y:S05]  /*d800*/  BSYNC B1 ;  /* 0x0000000000017941 */ /* 0x000fea0003800000 */
.L_x_440:
[----:B------:R-:W-:-:S04]  /*d810*/  IADD3 R19, R56, 0x40, RZ ;  /* 0x0000004038137810 */ /* 0x000fc80007ffe0ff */
[----:B------:R-:W-:-:S13]  /*d820*/  ISETP.GE.AND P0, PT, R19, R47, PT ;  /* 0x0000002f1300720c */ /* 0x000fda0003f06270 */
[----:B------:R-:W-:Y:S05]  /*d830*/  @P0 BRA `(.L_x_425) ;  /* 0x000017a000000947 */ /* 0x000fea0003800000 */
[----:B------:R-:W-:Y:S01]  /*d840*/  ISETP.GE.AND P0, PT, R57, c[0x0][0x27c], PT ;  /* 0x00009f0039007a0c */ /* 0x000fe20003f06270 */
[----:B------:R-:W-:-:S12]  /*d850*/  BSSY B0, `(.L_x_446) ;  /* 0x0000078000007945 */ /* 0x000fd80003800000 */
[----:B------:R-:W-:Y:S05]  /*d860*/  @P0 BRA `(.L_x_447) ;  /* 0x0000076000000947 */ /* 0x000fea0003800000 */
[----:B------:R-:W-:Y:S01]  /*d870*/  SHF.R.S32.HI R0, RZ, 0x1f, R19 ;  /* 0x0000001fff007819 */ /* 0x000fe20000011413 */
[----:B-1----:R-:W-:Y:S01]  /*d880*/  IMAD.MOV.U32 R6, RZ, RZ, c[0x0][0x27c] ;  /* 0x00009f00ff067624 */ /* 0x002fe200078e00ff */
[-C--:B------:R-:W-:Y:S02]  /*d890*/  LEA.HI R3, R19, R19.reuse, RZ, 0x1 ;  /* 0x0000001313037211 */ /* 0x080fe400078f08ff */
[----:B------:R-:W-:Y:S02]  /*d8a0*/  LEA.HI R0, R0, R19, RZ, 0x3 ;  /* 0x0000001300007211 */ /* 0x000fe400078f18ff */
[----:B------:R-:W-:Y:S01]  /*d8b0*/  LEA.HI R6, R6, R46, RZ, 0x1d ;  /* 0x0000002e06067211 */ /* 0x000fe200078fe8ff */
[C---:B------:R-:W-:Y:S01]  /*d8c0*/  IMAD.SHL.U32 R4, R3.reuse, 0x20, RZ ;  /* 0x0000002003047824 */ /* 0x040fe200078e00ff */
[----:B------:R-:W-:Y:S01]  /*d8d0*/  LOP3.LUT R5, R3, 0x7fffffe, RZ, 0xc0, !PT ;  /* 0x07fffffe03057812 */ /* 0x000fe200078ec0ff */
[----:B------:R-:W-:Y:S01]  /*d8e0*/  IMAD.SHL.U32 R3, R0, 0x20, RZ ;  /* 0x0000002000037824 */ /* 0x000fe200078e00ff */
[----:B------:R-:W-:-:S02]  /*d8f0*/  SHF.R.S32.HI R7, RZ, 0x1f, R6 ;  /* 0x0000001fff077819 */ /* 0x000fc40000011406 */
[----:B------:R-:W-:Y:S01]  /*d900*/  LOP3.LUT R0, R4, 0xc0, RZ, 0xc0, !PT ;  /* 0x000000c004007812 */ /* 0x000fe200078ec0ff */
[----:B------:R-:W-:Y:S01]  /*d910*/  IMAD.IADD R4, R19, 0x1, -R5 ;  /* 0x0000000113047824 */ /* 0x000fe200078e0a05 */
[----:B------:R-:W-:Y:S02]  /*d920*/  LOP3.LUT R3, R3, 0xffffff00, RZ, 0xc0, !PT ;  /* 0xffffff0003037812 */ /* 0x000fe400078ec0ff */
[----:B------:R-:W-:Y:S01]  /*d930*/  LEA.HI R7, R7, R6, RZ, 0x2 ;  /* 0x0000000607077211 */ /* 0x000fe200078f10ff */
[----:B------:R-:W-:Y:S01]  /*d940*/  IMAD.SHL.U32 R6, R6, 0x8, RZ ;  /* 0x0000000806067824 */ /* 0x000fe200078e00ff */
[----:B------:R-:W-:Y:S01]  /*d950*/  LOP3.LUT R5, R0, 0x18, R57, 0xf8, !PT ;  /* 0x0000001800057812 */ /* 0x000fe200078ef839 */
[----:B------:R-:W-:Y:S01]  /*d960*/  IMAD R4, R4, 0x20, R3 ;  /* 0x0000002004047824 */ /* 0x000fe200078e0203 */
[----:B------:R-:W-:Y:S02]  /*d970*/  SHF.R.U32.HI R8, RZ, 0x3, R0 ;  /* 0x00000003ff087819 */ /* 0x000fe40000011600 */
[----:B------:R-:W-:Y:S01]  /*d980*/  LOP3.LUT R3, R0, 0x18, R6, 0xf8, !PT ;  /* 0x0000001800037812 */ /* 0x000fe200078ef806 */
[----:B------:R-:W-:Y:S01]  /*d990*/  IMAD.SHL.U32 R0, R7, 0x400, RZ ;  /* 0x0000040007007824 */ /* 0x000fe200078e00ff */
[----:B------:R-:W-:-:S02]  /*d9a0*/  LOP3.LUT R5, R5, R8, RZ, 0x3c, !PT ;  /* 0x0000000805057212 */ /* 0x000fc400078e3cff */
[----:B------:R-:W-:Y:S02]  /*d9b0*/  LOP3.LUT R3, R3, R8, RZ, 0x3c, !PT ;  /* 0x0000000803037212 */ /* 0x000fe400078e3cff */
[----:B------:R-:W-:Y:S01]  /*d9c0*/  LOP3.LUT R0, R0, 0x7ffff000, RZ, 0xc0, !PT ;  /* 0x7ffff00000007812 */ /* 0x000fe200078ec0ff */
[----:B------:R-:W-:Y:S01]  /*d9d0*/  IMAD.IADD R5, R4, 0x1, R5 ;  /* 0x0000000104057824 */ /* 0x000fe200078e0205 */
[----:B------:R-:W-:Y:S02]  /*d9e0*/  SHF.R.U64 R12, R62, 0x10, R63 ;  /* 0x000000103e0c7819 */ /* 0x000fe4000000123f */
[----:B------:R-:W-:Y:S01]  /*d9f0*/  IADD3 R0, R3, R0, R4 ;  /* 0x0000000003007210 */ /* 0x000fe20007ffe004 */
[----:B------:R-:W-:Y:S01]  /*da00*/  IMAD.SHL.U32 R37, R5, 0x2, RZ ;  /* 0x0000000205257824 */ /* 0x000fe200078e00ff */
[----:B----4-:R-:W-:Y:S02]  /*da10*/  SHF.R.U64 R14, R64, 0x10, R65 ;  /* 0x00000010400e7819 */ /* 0x010fe40000001241 */
[----:B------:R-:W-:Y:S01]  /*da20*/  PRMT R27, R94, 0x5432, R12 ;  /* 0x000054325e1b7816 */ /* 0x000fe2000000000c */
[----:B------:R-:W-:Y:S01]  /*da30*/  IMAD.SHL.U32 R35, R0, 0x2, RZ ;  /* 0x0000000200237824 */ /* 0x000fe200078e00ff */
[----:B------:R-:W1:Y:S01]  /*da40*/  LDS.128 R8, [R37+0x6080] ;  /* 0x0060800025087984 */ /* 0x000e620000000c00 */
[----:B------:R-:W-:-:S02]  /*da50*/  SHF.R.U64 R0, R60, 0x10, R61 ;  /* 0x000000103c007819 */ /* 0x000fc4000000123d */
[----:B------:R-:W-:Y:S01]  /*da60*/  SHF.R.U32.HI R3, RZ, 0x10, R61 ;  /* 0x00000010ff037819 */ /* 0x000fe2000001163d */
[----:B------:R-:W2:Y:S01]  /*da70*/  LDS.128 R4, [R35+0x6080] ;  /* 0x0060800023047984 */ /* 0x000ea20000000c00 */
[----:B------:R-:W-:Y:S02]  /*da80*/  PRMT R12, R91, 0x5432, R14 ;  /* 0x000054325b0c7816 */ /* 0x000fe4000000000e */
[----:B------:R-:W-:Y:S02]  /*da90*/  SHF.R.U64 R16, R66, 0x10, R67 ;  /* 0x0000001042107819 */ /* 0x000fe40000001243 */
[----:B------:R-:W-:Y:S01]  /*daa0*/  SHF.R.U32.HI R13, RZ, 0x10, R63 ;  /* 0x00000010ff0d7819 */ /* 0x000fe2000001163f */
[----:B------:R-:W-:Y:S01]  /*dab0*/  IMAD.U32 R31, R12, 0x10000, RZ ;  /* 0x000100000c1f7824 */ /* 0x000fe200078e00ff */
[C---:B------:R-:W-:Y:S02]  /*dac0*/  PRMT R18, R93.reuse, 0x5432, R0 ;  /* 0x000054325d127816 */ /* 0x040fe40000000000 */
[----:B------:R-:W-:-:S02]  /*dad0*/  PRMT R21, R93, 0x5410, R3 ;  /* 0x000054105d157816 */ /* 0x000fc40000000003 */
[----:B------:R-:W-:Y:S02]  /*dae0*/  SHF.R.U32.HI R15, RZ, 0x10, R65 ;  /* 0x00000010ff0f7819 */ /* 0x000fe40000011641 */
[----:B------:R-:W-:Y:S02]  /*daf0*/  SHF.R.U32.HI R17, RZ, 0x10, R67 ;  /* 0x00000010ff117819 */ /* 0x000fe40000011643 */
[----:B------:R-:W-:Y:S02]  /*db00*/  PRMT R24, R92, 0x5432, R16 ;  /* 0x000054325c187816 */ /* 0x000fe40000000010 */
[----:B------:R-:W-:Y:S02]  /*db10*/  PRMT R28, R94, 0x5410, R13 ;  /* 0x000054105e1c7816 */ /* 0x000fe4000000000d */
[----:B------:R-:W-:Y:S02]  /*db20*/  PRMT R20, R91, 0x5410, R15 ;  /* 0x000054105b147816 */ /* 0x000fe4000000000f */
[----:B------:R-:W-:-:S02]  /*db30*/  PRMT R25, R92, 0x5410, R17 ;  /* 0x000054105c197816 */ /* 0x000fc40000000011 */
[----:B------:R-:W-:Y:S01]  /*db40*/  LOP3.LUT R12, R12, 0xffff0000, RZ, 0xc0, !PT ;  /* 0xffff00000c0c7812 */ /* 0x000fe200078ec0ff */
[C---:B-1----:R-:W-:Y:S01]  /*db50*/  IMAD.U32 R16, R11.reuse, 0x10000, RZ ;  /* 0x000100000b107824 */ /* 0x042fe200078e00ff */
[----:B------:R-:W-:Y:S01]  /*db60*/  LOP3.LUT R29, R11, 0xffff0000, RZ, 0xc0, !PT ;  /* 0xffff00000b1d7812 */ /* 0x000fe200078ec0ff */
[C---:B------:R-:W-:Y:S01]  /*db70*/  IMAD.U32 R13, R8.reuse, 0x10000, RZ ;  /* 0x00010000080d7824 */ /* 0x040fe200078e00ff */
[----:B------:R-:W-:Y:S01]  /*db80*/  LOP3.LUT R14, R8, 0xffff0000, RZ, 0xc0, !PT ;  /* 0xffff0000080e7812 */ /* 0x000fe200078ec0ff */
[----:B--2---:R-:W-:Y:S01]  /*db90*/  IMAD.U32 R3, R4, 0x10000, RZ ;  /* 0x0001000004037824 */ /* 0x004fe200078e00ff */
[----:B------:R-:W-:Y:S01]  /*dba0*/  LOP3.LUT R17, R9, 0xffff0000, RZ, 0xc0, !PT ;  /* 0xffff000009117812 */ /* 0x000fe200078ec0ff */
[----:B------:R-:W-:Y:S01]  /*dbb0*/  IMAD.U32 R11, R18, 0x10000, RZ ;  /* 0x00010000120b7824 */ /* 0x000fe200078e00ff */
[----:B------:R-:W-:Y:S01]  /*dbc0*/  LOP3.LUT R4, R4, 0xffff0000, RZ, 0xc0, !PT ;  /* 0xffff000004047812 */ /* 0x000fe200078ec0ff */
[----:B------:R-:W-:Y:S01]  /*dbd0*/  FMUL.FTZ R0, R3, R31 ;  /* 0x0000001f03007220 */ /* 0x000fe20000410000 */
[----:B------:R-:W-:Y:S01]  /*dbe0*/  LOP3.LUT R22, R7, 0xffff0000, RZ, 0xc0, !PT ;  /* 0xffff000007167812 */ /* 0x000fe200078ec0ff */
[----:B------:R-:W-:Y:S01]  /*dbf0*/  IMAD.U32 R15, R9, 0x10000, RZ ;  /* 0x00010000090f7824 */ /* 0x000fe200078e00ff */
[C---:B------:R-:W-:Y:S01]  /*dc00*/  LOP3.LUT R9, R5.reuse, 0xffff0000, RZ, 0xc0, !PT ;  /* 0xffff000005097812 */ /* 0x040fe200078ec0ff */
[----:B------:R-:W-:Y:S01]  /*dc10*/  IMAD.U32 R8, R5, 0x10000, RZ ;  /* 0x0001000005087824 */ /* 0x000fe200078e00ff */
[----:B------:R-:W-:Y:S01]  /*dc20*/  SHF.L.U32 R26, R10, 0x10, RZ ;  /* 0x000000100a1a7819 */ /* 0x000fe200000006ff */
[----:B------:R-:W-:Y:S01]  /*dc30*/  IMAD.U32 R5, R7, 0x10000, RZ ;  /* 0x0001000007057824 */ /* 0x000fe200078e00ff */
[----:B------:R-:W-:Y:S01]  /*dc40*/  LOP3.LUT R7, R18, 0xffff0000, RZ, 0xc0, !PT ;  /* 0xffff000012077812 */ /* 0x000fe200078ec0ff */
[-C--:B------:R-:W-:Y:S01]  /*dc50*/  FMUL.FTZ R3, R3, R11.reuse ;  /* 0x0000000b03037220 */ /* 0x080fe20000410000 */
[----:B------:R-:W-:Y:S01]  /*dc60*/  LOP3.LUT R30, R10, 0xffff0000, RZ, 0xc0, !PT ;  /* 0xffff00000a1e7812 */ /* 0x000fe200078ec0ff */
[----:B------:R-:W-:Y:S01]  /*dc70*/  FFMA.FTZ R38, R13, R11, -R0 ;  /* 0x0000000b0d267223 */ /* 0x000fe20000010800 */
[----:B------:R-:W-:Y:S01]  /*dc80*/  SHF.L.U32 R11, R20, 0x10, RZ ;  /* 0x00000010140b7819 */ /* 0x000fe200000006ff */
[C---:B------:R-:W-:Y:S01]  /*dc90*/  IMAD.U32 R10, R6.reuse, 0x10000, RZ ;  /* 0x00010000060a7824 */ /* 0x040fe200078e00ff */
[----:B------:R-:W-:Y:S01]  /*dca0*/  LOP3.LUT R23, R6, 0xffff0000, RZ, 0xc0, !PT ;  /* 0xffff000006177812 */ /* 0x000fe200078ec0ff */
[----:B------:R-:W-:-:S02]  /*dcb0*/  FMUL.FTZ R0, R4, R12 ;  /* 0x0000000c04007220 */ /* 0x000fc40000410000 */
[----:B------:R-:W-:Y:S02]  /*dcc0*/  IMAD.U32 R6, R21, 0x10000, RZ ;  /* 0x0001000015067824 */ /* 0x000fe400078e00ff */
[----:B------:R-:W-:Y:S02]  /*dcd0*/  FFMA.FTZ R36, R13, R31, R3 ;  /* 0x0000001f0d247223 */ /* 0x000fe40000010003 */
[-C--:B------:R-:W-:Y:S02]  /*dce0*/  FMUL.FTZ R4, R4, R7.reuse ;  /* 0x0000000704047220 */ /* 0x080fe40000410000 */
[----:B------:R-:W-:Y:S01]  /*dcf0*/  FFMA.FTZ R34, R14, R7, -R0 ;  /* 0x000000070e227223 */ /* 0x000fe20000010800 */
[----:B------:R-:W-:Y:S01]  /*dd00*/  LOP3.LUT R7, R20, 0xffff0000, RZ, 0xc0, !PT ;  /* 0xffff000014077812 */ /* 0x000fe200078ec0ff */
[----:B------:R-:W-:Y:S02]  /*dd10*/  FMUL.FTZ R3, R8, R11 ;  /* 0x0000000b08037220 */ /* 0x000fe40000410000 */
[----:B------:R-:W-:-:S02]  /*dd20*/  IMAD.U32 R13, R25, 0x10000, RZ ;  /* 0x00010000190d7824 */ /* 0x000fc400078e00ff */
[----:B------:R-:W-:Y:S01]  /*dd30*/  FMUL.FTZ R0, R8, R6 ;  /* 0x0000000608007220 */ /* 0x000fe20000410000 */
[----:B------:R-:W-:Y:S01]  /*dd40*/  LOP3.LUT R8, R21, 0xffff0000, RZ, 0xc0, !PT ;  /* 0xffff000015087812 */ /* 0x000fe200078ec0ff */
[----:B------:R-:W-:Y:S01]  /*dd50*/  FFMA.FTZ R33, R14, R12, R4 ;  /* 0x0000000c0e217223 */ /* 0x000fe20000010004 */
[----:B------:R-:W-:Y:S01]  /*dd60*/  LOP3.LUT R14, R25, 0xffff0000, RZ, 0xc0, !PT ;  /* 0xffff0000190e7812 */ /* 0x000fe200078ec0ff */
[C---:B------:R-:W-:Y:S02]  /*dd70*/  FFMA.FTZ R32, R15.reuse, R6, -R3 ;  /* 0x000000060f207223 */ /* 0x040fe40000010803 */
        /* <DEDUP_REMOVED lines=37> */
.L_x_447:
[----:B------:R-:W-:Y:S05]  /*dfd0*/  BSYNC B0 ;  /* 0x0000000000007941 */ /* 0x000fea0003800000 */
.L_x_446:
[----:B-1----:R-:W-:Y:S01]  /*dfe0*/  IADD3 R4, R57, 0x10, RZ ;  /* 0x0000001039047810 */ /* 0x002fe20007ffe0ff */
[----:B------:R-:W-:Y:S03]  /*dff0*/  BSSY B0, `(.L_x_448) ;  /* 0x000007f000007945 */ /* 0x000fe60003800000 */
[----:B------:R-:W-:-:S13]  /*e000*/  ISETP.GE.AND P0, PT, R4, c[0x0][0x27c], PT ;  /* 0x00009f0004007a0c */ /* 0x000fda0003f06270 */
[----:B------:R-:W-:Y:S05]  /*e010*/  @P0 BRA `(.L_x_449) ;  /* 0x000007c000000947 */ /* 0x000fea0003800000 */
[----:B------:R-:W-:Y:S01]  /*e020*/  SHF.R.S32.HI R0, RZ, 0x1f, R19 ;  /* 0x0000001fff007819 */ /* 0x000fe20000011413 */
[----:B------:R-:W-:Y:S01]  /*e030*/  IMAD.MOV.U32 R10, RZ, RZ, c[0x0][0x27c] ;  /* 0x00009f00ff0a7624 */ /* 0x000fe200078e00ff */
[-C--:B------:R-:W-:Y:S02]  /*e040*/  LEA.HI R6, R19, R19.reuse, RZ, 0x1 ;  /* 0x0000001313067211 */ /* 0x080fe400078f08ff */
[----:B------:R-:W-:Y:S02]  /*e050*/  LEA.HI R0, R0, R19, RZ, 0x3 ;  /* 0x0000001300007211 */ /* 0x000fe400078f18ff */
[----:B------:R-:W-:Y:S02]  /*e060*/  SHF.R.S32.HI R9, RZ, 0x1f, R4 ;  /* 0x0000001fff097819 */ /* 0x000fe40000011404 */
[----:B------:R-:W-:Y:S01]  /*e070*/  LOP3.LUT R3, R6, 0x7fffffe, RZ, 0xc0, !PT ;  /* 0x07fffffe06037812 */ /* 0x000fe200078ec0ff */
[----:B------:R-:W-:Y:S01]  /*e080*/  IMAD.SHL.U32 R0, R0, 0x20, RZ ;  /* 0x0000002000007824 */ /* 0x000fe200078e00ff */
[CC--:B------:R-:W-:Y:S01]  /*e090*/  LEA.HI R7, R9.reuse, R4.reuse, RZ, 0x3 ;  /* 0x0000000409077211 */ /* 0x0c0fe200078f18ff */
[----:B------:R-:W-:Y:S01]  /*e0a0*/  IMAD.SHL.U32 R6, R6, 0x20, RZ ;  /* 0x0000002006067824 */ /* 0x000fe200078e00ff */
[----:B------:R-:W-:Y:S01]  /*e0b0*/  LEA.HI R4, R9, R4, RZ, 0x5 ;  /* 0x0000000409047211 */ /* 0x000fe200078f28ff */
[----:B------:R-:W-:Y:S01]  /*e0c0*/  IMAD.IADD R8, R19, 0x1, -R3 ;  /* 0x0000000113087824 */ /* 0x000fe200078e0a03 */
[----:B------:R-:W-:-:S02]  /*e0d0*/  LOP3.LUT R5, R0, 0xffffff00, RZ, 0xc0, !PT ;  /* 0xffffff0000057812 */ /* 0x000fc400078ec0ff */
[----:B------:R-:W-:Y:S02]  /*e0e0*/  SHF.R.S32.HI R3, RZ, 0x3, R7 ;  /* 0x00000003ff037819 */ /* 0x000fe40000011407 */
[----:B------:R-:W-:Y:S01]  /*e0f0*/  LOP3.LUT R0, R6, 0xc0, RZ, 0xc0, !PT ;  /* 0x000000c006007812 */ /* 0x000fe200078ec0ff */
[----:B------:R-:W-:Y:S01]  /*e100*/  IMAD R8, R8, 0x20, R5 ;  /* 0x0000002008087824 */ /* 0x000fe200078e0205 */
[----:B------:R-:W-:Y:S01]  /*e110*/  LEA.HI R3, R10, R3, RZ, 0x1d ;  /* 0x000000030a037211 */ /* 0x000fe200078fe8ff */
[----:B------:R-:W-:Y:S01]  /*e120*/  IMAD.SHL.U32 R5, R4, 0x80, RZ ;  /* 0x0000008004057824 */ /* 0x000fe200078e00ff */
[----:B------:R-:W-:Y:S02]  /*e130*/  LOP3.LUT R6, R0, 0x18, R7, 0xf8, !PT ;  /* 0x0000001800067812 */ /* 0x000fe400078ef807 */
[----:B------:R-:W-:Y:S02]  /*e140*/  SHF.R.S32.HI R4, RZ, 0x1f, R3 ;  /* 0x0000001fff047819 */ /* 0x000fe40000011403 */
[----:B------:R-:W-:Y:S01]  /*e150*/  LOP3.LUT R7, R5, 0x7ffff000, RZ, 0xc0, !PT ;  /* 0x7ffff00005077812 */ /* 0x000fe200078ec0ff */
[----:B------:R-:W-:Y:S01]  /*e160*/  IMAD.SHL.U32 R5, R3, 0x8, RZ ;  /* 0x0000000803057824 */ /* 0x000fe200078e00ff */
[----:B------:R-:W-:-:S02]  /*e170*/  LEA.HI R3, R4, R3, RZ, 0x2 ;  /* 0x0000000304037211 */ /* 0x000fc400078f10ff */
[----:B------:R-:W-:Y:S02]  /*e180*/  SHF.R.U32.HI R9, RZ, 0x3, R0 ;  /* 0x00000003ff097819 */ /* 0x000fe40000011600 */
[----:B------:R-:W-:Y:S01]  /*e190*/  LOP3.LUT R4, R0, 0x18, R5, 0xf8, !PT ;  /* 0x0000001800047812 */ /* 0x000fe200078ef805 */
[----:B------:R-:W-:Y:S01]  /*e1a0*/  IMAD.SHL.U32 R0, R3, 0x400, RZ ;  /* 0x0000040003007824 */ /* 0x000fe200078e00ff */
[-C--:B------:R-:W-:Y:S02]  /*e1b0*/  LOP3.LUT R6, R6, R9.reuse, RZ, 0x3c, !PT ;  /* 0x0000000906067212 */ /* 0x080fe400078e3cff */
[----:B------:R-:W-:Y:S02]  /*e1c0*/  LOP3.LUT R3, R4, R9, RZ, 0x3c, !PT ;  /* 0x0000000904037212 */ /* 0x000fe400078e3cff */
[----:B------:R-:W-:Y:S02]  /*e1d0*/  LOP3.LUT R0, R0, 0x7ffff000, RZ, 0xc0, !PT ;  /* 0x7ffff00000007812 */ /* 0x000fe400078ec0ff */
[----:B------:R-:W-:-:S02]  /*e1e0*/  IADD3 R5, R6, R8, R7 ;  /* 0x0000000806057210 */ /* 0x000fc40007ffe007 */
[----:B------:R-:W-:Y:S02]  /*e1f0*/  IADD3 R0, R3, R0, R8 ;  /* 0x0000000003007210 */ /* 0x000fe40007ffe008 */
[----:B------:R-:W-:Y:S01]  /*e200*/  SHF.R.U64 R12, R70, 0x10, R71 ;  /* 0x00000010460c7819 */ /* 0x000fe20000001247 */
[----:B------:R-:W-:Y:S01]  /*e210*/  IMAD.SHL.U32 R37, R5, 0x2, RZ ;  /* 0x0000000205257824 */ /* 0x000fe200078e00ff */
[----:B----4-:R-:W-:Y:S01]  /*e220*/  SHF.R.U64 R14, R72, 0x10, R73 ;  /* 0x00000010480e7819 */ /* 0x010fe20000001249 */
[----:B------:R-:W-:Y:S01]  /*e230*/  IMAD.SHL.U32 R35, R0, 0x2, RZ ;  /* 0x0000000200237824 */ /* 0x000fe200078e00ff */
[----:B------:R-:W-:Y:S02]  /*e240*/  PRMT R27, R98, 0x5432, R12 ;  /* 0x00005432621b7816 */ /* 0x000fe4000000000c */
[----:B------:R-:W1:Y:S01]  /*e250*/  LDS.128 R8, [R37+0x6080] ;  /* 0x0060800025087984 */ /* 0x000e620000000c00 */
[--C-:B------:R-:W-:Y:S02]  /*e260*/  SHF.R.U64 R0, R68, 0x10, R69.reuse ;  /* 0x0000001044007819 */ /* 0x100fe40000001245 */
[----:B------:R-:W-:Y:S01]  /*e270*/  SHF.R.U32.HI R3, RZ, 0x10, R69 ;  /* 0x00000010ff037819 */ /* 0x000fe20000011645 */
[----:B------:R-:W2:Y:S01]  /*e280*/  LDS.128 R4, [R35+0x6080] ;  /* 0x0060800023047984 */ /* 0x000ea20000000c00 */
[----:B------:R-:W-:-:S02]  /*e290*/  PRMT R12, R95, 0x5432, R14 ;  /* 0x000054325f0c7816 */ /* 0x000fc4000000000e */
[----:B------:R-:W-:Y:S02]  /*e2a0*/  SHF.R.U64 R16, R74, 0x10, R75 ;  /* 0x000000104a107819 */ /* 0x000fe4000000124b */
[----:B------:R-:W-:Y:S01]  /*e2b0*/  SHF.R.U32.HI R13, RZ, 0x10, R71 ;  /* 0x00000010ff0d7819 */ /* 0x000fe20000011647 */
[----:B------:R-:W-:Y:S01]  /*e2c0*/  IMAD.U32 R31, R12, 0x10000, RZ ;  /* 0x000100000c1f7824 */ /* 0x000fe200078e00ff */
[----:B------:R-:W-:Y:S02]  /*e2d0*/  SHF.R.U32.HI R15, RZ, 0x10, R73 ;  /* 0x00000010ff0f7819 */ /* 0x000fe40000011649 */
[----:B------:R-:W-:Y:S02]  /*e2e0*/  SHF.R.U32.HI R17, RZ, 0x10, R75 ;  /* 0x00000010ff117819 */ /* 0x000fe4000001164b */
[C---:B------:R-:W-:Y:S02]  /*e2f0*/  PRMT R18, R97.reuse, 0x5432, R0 ;  /* 0x0000543261127816 */ /* 0x040fe40000000000 */
[----:B------:R-:W-:-:S02]  /*e300*/  PRMT R21, R97, 0x5410, R3 ;  /* 0x0000541061157816 */ /* 0x000fc40000000003 */
[----:B------:R-:W-:Y:S02]  /*e310*/  PRMT R24, R96, 0x5432, R16 ;  /* 0x0000543260187816 */ /* 0x000fe40000000010 */
        /* <DEDUP_REMOVED lines=32> */
[C---:B------:R-:W-:Y:S02]  /*e520*/  FMUL.FTZ R3, R8.reuse, R11 ;  /* 0x0000000b08037220 */ /* 0x040fe40000410000 */
        /* <DEDUP_REMOVED lines=8> */
[C---:B------:R-:W-:Y:S02]  /*e5b0*/  FMUL.FTZ R3, R5.reuse, R13 ;  /* 0x0000000d05037220 */ /* 0x040fe40000410000 */
        /* <DEDUP_REMOVED lines=12> */
[C---:B------:R-:W-:Y:S01]  /*e680*/  FFMA.FTZ R10, R26.reuse, R6, -R3 ;  /* 0x000000061a0a7223 */ /* 0x040fe20000010803 */
[----:B------:R-:W-:Y:S01]  /*e690*/  LOP3.LUT R6, R27, 0xffff0000, RZ, 0xc0, !PT ;  /* 0xffff00001b067812 */ /* 0x000fe200078ec0ff */
[----:B------:R-:W-:Y:S02]  /*e6a0*/  FFMA.FTZ R12, R17, R7, R4 ;  /* 0x00000007110c7223 */ /* 0x000fe40000010004 */
[C---:B------:R-:W-:Y:S02]  /*e6b0*/  FMUL.FTZ R5, R23.reuse, R8 ;  /* 0x0000000817057220 */ /* 0x040fe40000410000 */
[----:B------:R-:W-:Y:S02]  /*e6c0*/  FMUL.FTZ R4, R23, R6 ;  /* 0x0000000617047220 */ /* 0x000fe40000410000 */
[----:B------:R-:W-:Y:S02]  /*e6d0*/  FFMA.FTZ R11, R26, R11, R0 ;  /* 0x0000000b1a0b7223 */ /* 0x000fe40000010000 */
[----:B------:R-:W-:-:S02]  /*e6e0*/  FMUL.FTZ R3, R22, R14 ;  /* 0x0000000e16037220 */ /* 0x000fc40000410000 */
        /* <DEDUP_REMOVED lines=15> */
.L_x_449:
[----:B------:R-:W-:Y:S05]  /*e7e0*/  BSYNC B0 ;  /* 0x0000000000007941 */ /* 0x000fea0003800000 */
.L_x_448:
[----:B------:R-:W-:-:S04]  /*e7f0*/  IADD3 R0, R57, 0x20, RZ ;  /* 0x0000002039007810 */ /* 0x000fc80007ffe0ff */
[----:B------:R-:W-:-:S13]  /*e800*/  ISETP.GE.AND P0, PT, R0, c[0x0][0x27c], PT ;  /* 0x00009f0000007a0c */ /* 0x000fda0003f06270 */
[----:B------:R-:W-:Y:S05]  /*e810*/  @P0 BRA `(.L_x_425) ;  /* 0x000007c000000947 */ /* 0x000fea0003800000 */
[----:B------:R-:W-:Y:S01]  /*e820*/  SHF.R.S32.HI R3, RZ, 0x1f, R19 ;  /* 0x0000001fff037819 */ /* 0x000fe20000011413 */
[----:B-1----:R-:W-:Y:S01]  /*e830*/  IMAD.MOV.U32 R11, RZ, RZ, c[0x0][0x27c] ;  /* 0x00009f00ff0b7624 */ /* 0x002fe200078e00ff */
[-C--:B------:R-:W-:Y:S02]  /*e840*/  LEA.HI R5, R19, R19.reuse, RZ, 0x1 ;  /* 0x0000001313057211 */ /* 0x080fe400078f08ff */
[----:B------:R-:W-:Y:S02]  /*e850*/  SHF.R.S32.HI R10, RZ, 0x1f, R0 ;  /* 0x0000001fff0a7819 */ /* 0x000fe40000011400 */
[----:B------:R-:W-:Y:S02]  /*e860*/  LEA.HI R3, R3, R19, RZ, 0x3 ;  /* 0x0000001303037211 */ /* 0x000fe400078f18ff */
[C---:B------:R-:W-:Y:S01]  /*e870*/  LOP3.LUT R4, R5.reuse, 0x7fffffe, RZ, 0xc0, !PT ;  /* 0x07fffffe05047812 */ /* 0x040fe200078ec0ff */
[----:B------:R-:W-:Y:S01]  /*e880*/  IMAD.SHL.U32 R5, R5, 0x20, RZ ;  /* 0x0000002005057824 */ /* 0x000fe200078e00ff */
[----:B------:R-:W-:Y:S01]  /*e890*/  LEA.HI R6, R10, R0, RZ, 0x3 ;  /* 0x000000000a067211 */ /* 0x000fe200078f18ff */
[----:B------:R-:W-:Y:S01]  /*e8a0*/  IMAD.SHL.U32 R3, R3, 0x20, RZ ;  /* 0x0000002003037824 */ /* 0x000fe200078e00ff */
[----:B------:R-:W-:Y:S01]  /*e8b0*/  SHF.R.U64 R12, R82, 0x10, R83 ;  /* 0x00000010520c7819 */ /* 0x000fe20000001253 */
[----:B------:R-:W-:Y:S01]  /*e8c0*/  IMAD.IADD R9, R19, 0x1, -R4 ;  /* 0x0000000113097824 */ /* 0x000fe200078e0a04 */
[----:B------:R-:W-:-:S02]  /*e8d0*/  SHF.R.S32.HI R8, RZ, 0x3, R6 ;  /* 0x00000003ff087819 */ /* 0x000fc40000011406 */
[----:B------:R-:W-:Y:S02]  /*e8e0*/  LEA.HI R4, R10, R0, RZ, 0x5 ;  /* 0x000000000a047211 */ /* 0x000fe400078f28ff */
[----:B------:R-:W-:Y:S02]  /*e8f0*/  LOP3.LUT R7, R3, 0xffffff00, RZ, 0xc0, !PT ;  /* 0xffffff0003077812 */ /* 0x000fe400078ec0ff */
[----:B------:R-:W-:Y:S01]  /*e900*/  LOP3.LUT R0, R5, 0xc0, RZ, 0xc0, !PT ;  /* 0x000000c005007812 */ /* 0x000fe200078ec0ff */
[----:B------:R-:W-:Y:S01]  /*e910*/  IMAD.SHL.U32 R5, R4, 0x80, RZ ;  /* 0x0000008004057824 */ /* 0x000fe200078e00ff */
[----:B------:R-:W-:Y:S01]  /*e920*/  LEA.HI R3, R11, R8, RZ, 0x1d ;  /* 0x000000080b037211 */ /* 0x000fe200078fe8ff */
[----:B------:R-:W-:Y:S01]  /*e930*/  IMAD R8, R9, 0x20, R7 ;  /* 0x0000002009087824 */ /* 0x000fe200078e0207 */
[----:B------:R-:W-:Y:S02]  /*e940*/  LOP3.LUT R6, R0, 0x18, R6, 0xf8, !PT ;  /* 0x0000001800067812 */ /* 0x000fe400078ef806 */
[----:B------:R-:W-:-:S02]  /*e950*/  SHF.R.S32.HI R4, RZ, 0x1f, R3 ;  /* 0x0000001fff047819 */ /* 0x000fc40000011403 */
[----:B------:R-:W-:Y:S01]  /*e960*/  LOP3.LUT R7, R5, 0x7ffff000, RZ, 0xc0, !PT ;  /* 0x7ffff00005077812 */ /* 0x000fe200078ec0ff */
[----:B------:R-:W-:Y:S01]  /*e970*/  IMAD.SHL.U32 R5, R3, 0x8, RZ ;  /* 0x0000000803057824 */ /* 0x000fe200078e00ff */
[----:B------:R-:W-:Y:S02]  /*e980*/  LEA.HI R3, R4, R3, RZ, 0x2 ;  /* 0x0000000304037211 */ /* 0x000fe400078f10ff */
[----:B------:R-:W-:Y:S02]  /*e990*/  SHF.R.U32.HI R9, RZ, 0x3, R0 ;  /* 0x00000003ff097819 */ /* 0x000fe40000011600 */
[----:B------:R-:W-:Y:S01]  /*e9a0*/  LOP3.LUT R4, R0, 0x18, R5, 0xf8, !PT ;  /* 0x0000001800047812 */ /* 0x000fe200078ef805 */
[----:B------:R-:W-:Y:S01]  /*e9b0*/  IMAD.SHL.U32 R0, R3, 0x400, RZ ;  /* 0x0000040003007824 */ /* 0x000fe200078e00ff */
[-C--:B------:R-:W-:Y:S02]  /*e9c0*/  LOP3.LUT R6, R6, R9.reuse, RZ, 0x3c, !PT ;  /* 0x0000000906067212 */ /* 0x080fe400078e3cff */
[----:B------:R-:W-:-:S02]  /*e9d0*/  LOP3.LUT R3, R4, R9, RZ, 0x3c, !PT ;  /* 0x0000000904037212 */ /* 0x000fc400078e3cff */
[----:B------:R-:W-:Y:S02]  /*e9e0*/  LOP3.LUT R0, R0, 0x7ffff000, RZ, 0xc0, !PT ;  /* 0x7ffff00000007812 */ /* 0x000fe400078ec0ff */
[----:B------:R-:W-:Y:S02]  /*e9f0*/  IADD3 R5, R6, R8, R7 ;  /* 0x0000000806057210 */ /* 0x000fe40007ffe007 */
[----:B------:R-:W-:Y:S02]  /*ea00*/  IADD3 R0, R3, R0, R8 ;  /* 0x0000000003007210 */ /* 0x000fe40007ffe008 */
[----:B----4-:R-:W-:Y:S01]  /*ea10*/  SHF.R.U64 R14, R76, 0x10, R77 ;  /* 0x000000104c0e7819 */ /* 0x010fe2000000124d */
[----:B------:R-:W-:Y:S01]  /*ea20*/  IMAD.SHL.U32 R35, R5, 0x2, RZ ;  /* 0x0000000205237824 */ /* 0x000fe200078e00ff */
[----:B------:R-:W-:Y:S01]  /*ea30*/  PRMT R26, R103, 0x5432, R12 ;  /* 0x00005432671a7816 */ /* 0x000fe2000000000c */
[----:B------:R-:W-:Y:S01]  /*ea40*/  IMAD.SHL.U32 R33, R0, 0x2, RZ ;  /* 0x0000000200217824 */ /* 0x000fe200078e00ff */
[----:B------:R-:W-:-:S02]  /*ea50*/  SHF.R.U64 R0, R80, 0x10, R81 ;  /* 0x0000001050007819 */ /* 0x000fc40000001251 */
[----:B------:R-:W1:Y:S01]  /*ea60*/  LDS.128 R8, [R35+0x6080] ;  /* 0x0060800023087984 */ /* 0x000e620000000c00 */
[----:B------:R-:W-:Y:S02]  /*ea70*/  SHF.R.U32.HI R3, RZ, 0x10, R81 ;  /* 0x00000010ff037819 */ /* 0x000fe40000011651 */
[----:B------:R-:W-:Y:S01]  /*ea80*/  PRMT R12, R100, 0x5432, R14 ;  /* 0x00005432640c7816 */ /* 0x000fe2000000000e */
[----:B------:R-:W2:Y:S01]  /*ea90*/  LDS.128 R4, [R33+0x6080] ;  /* 0x0060800021047984 */ /* 0x000ea20000000c00 */
[----:B------:R-:W-:Y:S02]  /*eaa0*/  SHF.R.U64 R16, R78, 0x10, R79 ;  /* 0x000000104e107819 */ /* 0x000fe4000000124f */
[----:B------:R-:W-:Y:S01]  /*eab0*/  PRMT R18, R102, 0x5432, R0 ;  /* 0x0000543266127816 */ /* 0x000fe20000000000 */
[----:B------:R-:W-:Y:S01]  /*eac0*/  IMAD.U32 R30, R12, 0x10000, RZ ;  /* 0x000100000c1e7824 */ /* 0x000fe200078e00ff */
[----:B------:R-:W-:Y:S02]  /*ead0*/  SHF.R.U32.HI R15, RZ, 0x10, R77 ;  /* 0x00000010ff0f7819 */ /* 0x000fe4000001164d */
[----:B------:R-:W-:-:S02]  /*eae0*/  SHF.R.U32.HI R13, RZ, 0x10, R83 ;  /* 0x00000010ff0d7819 */ /* 0x000fc40000011653 */
[----:B------:R-:W-:Y:S02]  /*eaf0*/  SHF.R.U32.HI R17, RZ, 0x10, R79 ;  /* 0x00000010ff117819 */ /* 0x000fe4000001164f */
[----:B------:R-:W-:Y:S02]  /*eb00*/  PRMT R20, R102, 0x5410, R3 ;  /* 0x0000541066147816 */ /* 0x000fe40000000003 */
[----:B------:R-:W-:Y:S02]  /*eb10*/  PRMT R23, R101, 0x5432, R16 ;  /* 0x0000543265177816 */ /* 0x000fe40000000010 */
[----:B------:R-:W-:Y:S02]  /*eb20*/  PRMT R19, R100, 0x5410, R15 ;  /* 0x0000541064137816 */ /* 0x000fe4000000000f */
[----:B------:R-:W-:Y:S02]  /*eb30*/  PRMT R27, R103, 0x5410, R13 ;  /* 0x00005410671b7816 */ /* 0x000fe4000000000d */
[----:B------:R-:W-:-:S02]  /*eb40*/  PRMT R24, R101, 0x5410, R17 ;  /* 0x0000541065187816 */ /* 0x000fc40000000011 */
[----:B------:R-:W-:Y:S01]  /*eb50*/  LOP3.LUT R12, R12, 0xffff0000, RZ, 0xc0, !PT ;  /* 0xffff00000c0c7812 */ /* 0x000fe200078ec0ff */
[C---:B-1----:R-:W-:Y:S01]  /*eb60*/  IMAD.U32 R16, R11.reuse, 0x10000, RZ ;  /* 0x000100000b107824 */ /* 0x042fe200078e00ff */
[----:B------:R-:W-:Y:S01]  /*eb70*/  LOP3.LUT R28, R11, 0xffff0000, RZ, 0xc0, !PT ;  /* 0xffff00000b1c7812 */ /* 0x000fe200078ec0ff */
[----:B------:R-:W-:Y:S01]  /*eb80*/  IMAD.U32 R11, R18, 0x10000, RZ ;  /* 0x00010000120b7824 */ /* 0x000fe200078e00ff */
[----:B------:R-:W-:Y:S01]  /*eb90*/  LOP3.LUT R14, R8, 0xffff0000, RZ, 0xc0, !PT ;  /* 0xffff0000080e7812 */ /* 0x000fe200078ec0ff */
[----:B--2---:R-:W-:Y:S01]  /*eba0*/  IMAD.U32 R3, R4, 0x10000, RZ ;  /* 0x0001000004037824 */ /* 0x004fe200078e00ff */
        /* <DEDUP_REMOVED lines=11> */
[----:B------:R-:W-:Y:S01]  /*ec60*/  FMUL.FTZ R3, R3, R11 ;  /* 0x0000000b03037220 */ /* 0x000fe20000410000 */
[----:B------:R-:W-:Y:S01]  /*ec70*/  LOP3.LUT R22, R6, 0xffff0000, RZ, 0xc0, !PT ;  /* 0xffff000006167812 */ /* 0x000fe200078ec0ff */
[----:B------:R-:W-:-:S02]  /*ec80*/  IMAD.U32 R7, R19, 0x10000, RZ ;  /* 0x0001000013077824 */ /* 0x000fc400078e00ff */
[----:B------:R-:W-:Y:S02]  /*ec90*/  IMAD.U32 R25, R10, 0x10000, RZ ;  /* 0x000100000a197824 */ /* 0x000fe400078e00ff */
[C---:B------:R-:W-:Y:S02]  /*eca0*/  FFMA.FTZ R36, R13.reuse, R11, -R0 ;  /* 0x0000000b0d247223 */ /* 0x040fe40000010800 */
[----:B------:R-:W-:Y:S02]  /*ecb0*/  IMAD.U32 R10, R6, 0x10000, RZ ;  /* 0x00010000060a7824 */ /* 0x000fe400078e00ff */
[----:B------:R-:W-:Y:S02]  /*ecc0*/  FMUL.FTZ R0, R4, R12 ;  /* 0x0000000c04007220 */ /* 0x000fe40000410000 */
[----:B------:R-:W-:Y:S02]  /*ecd0*/  FFMA.FTZ R34, R13, R30, R3 ;  /* 0x0000001e0d227223 */ /* 0x000fe40000010003 */
[----:B------:R-:W-:-:S02]  /*ece0*/  IMAD.U32 R6, R20, 0x10000, RZ ;  /* 0x0001000014067824 */ /* 0x000fc400078e00ff */
[-C--:B------:R-:W-:Y:S02]  /*ecf0*/  FMUL.FTZ R4, R4, R18.reuse ;  /* 0x0000001204047220 */ /* 0x080fe40000410000 */
[----:B------:R-:W-:Y:S02]  /*ed00*/  FMUL.FTZ R3, R8, R7 ;  /* 0x0000000708037220 */ /* 0x000fe40000410000 */
[----:B------:R-:W-:Y:S02]  /*ed10*/  IMAD.U32 R13, R24, 0x10000, RZ ;  /* 0x00010000180d7824 */ /* 0x000fe400078e00ff */
[----:B------:R-:W-:Y:S02]  /*ed20*/  FFMA.FTZ R32, R14, R18, -R0 ;  /* 0x000000120e207223 */ /* 0x000fe40000010800 */
[----:B------:R-:W-:Y:S01]  /*ed30*/  FMUL.FTZ R0, R8, R6 ;  /* 0x0000000608007220 */ /* 0x000fe20000410000 */
[----:B------:R-:W-:Y:S01]  /*ed40*/  LOP3.LUT R8, R20, 0xffff0000, RZ, 0xc0, !PT ;  /* 0xffff000014087812 */ /* 0x000fe200078ec0ff */
[----:B------:R-:W-:Y:S01]  /*ed50*/  FFMA.FTZ R31, R14, R12, R4 ;  /* 0x0000000c0e1f7223 */ /* 0x000fe20000010004 */
[----:B------:R-:W-:Y:S01]  /*ed60*/  LOP3.LUT R14, R24, 0xffff0000, RZ, 0xc0, !PT ;  /* 0xffff0000180e7812 */ /* 0x000fe200078ec0ff */
[----:B------:R-:W-:-:S02]  /*ed70*/  FFMA.FTZ R30, R15, R6, -R3 ;  /* 0x000000060f1e7223 */ /* 0x000fc40000010803 */
[----:B------:R-:W-:Y:S02]  /*ed80*/  IMAD.U32 R4, R27, 0x10000, RZ ;  /* 0x000100001b047824 */ /* 0x000fe400078e00ff */
[----:B------:R-:W-:Y:S02]  /*ed90*/  FMUL.FTZ R3, R5, R13 ;  /* 0x0000000d05037220 */ /* 0x000fe40000410000 */
[----:B------:R-:W-:Y:S01]  /*eda0*/  FFMA.FTZ R18, R15, R7, R0 ;  /* 0x000000070f127223 */ /* 0x000fe20000010000 */
[----:B------:R-:W-:Y:S01]  /*edb0*/  LOP3.LUT R7, R19, 0xffff0000, RZ, 0xc0, !PT ;  /* 0xffff000013077812 */ /* 0x000fe200078ec0ff */
[----:B------:R-:W-:Y:S02]  /*edc0*/  IMAD.U32 R11, R23, 0x10000, RZ ;  /* 0x00010000170b7824 */ /* 0x000fe400078e00ff */
[-C--:B------:R-:W-:Y:S02]  /*edd0*/  FMUL.FTZ R0, R5, R4.reuse ;  /* 0x0000000405007220 */ /* 0x080fe40000410000 */
[----:B------:R-:W-:-:S02]  /*ede0*/  FFMA.FTZ R15, R16, R4, -R3 ;  /* 0x00000004100f7223 */ /* 0x000fc40000010803 */
[C---:B------:R-:W-:Y:S02]  /*edf0*/  FMUL.FTZ R4, R9.reuse, R8 ;  /* 0x0000000809047220 */ /* 0x040fe40000410000 */
[----:B------:R-:W-:Y:S02]  /*ee00*/  IMAD.U32 R6, R26, 0x10000, RZ ;  /* 0x000100001a067824 */ /* 0x000fe400078e00ff */
[----:B------:R-:W-:Y:S02]  /*ee10*/  FMUL.FTZ R3, R10, R11 ;  /* 0x0000000b0a037220 */ /* 0x000fe40000410000 */
[----:B------:R-:W-:Y:S02]  /*ee20*/  FMUL.FTZ R5, R9, R7 ;  /* 0x0000000709057220 */ /* 0x000fe40000410000 */
[----:B------:R-:W-:Y:S02]  /*ee30*/  FFMA.FTZ R16, R16, R13, R0 ;  /* 0x0000000d10107223 */ /* 0x000fe40000010000 */
[----:B------:R-:W-:Y:S01]  /*ee40*/  FFMA.FTZ R13, R17, R7, R4 ;  /* 0x00000007110d7223 */ /* 0x000fe20000010004 */
[----:B------:R-:W-:Y:S01]  /*ee50*/  LOP3.LUT R7, R23, 0xffff0000, RZ, 0xc0, !PT ;  /* 0xffff000017077812 */ /* 0x000fe200078ec0ff */
[----:B------:R-:W-:-:S02]  /*ee60*/  FMUL.FTZ R0, R10, R6 ;  /* 0x000000060a007220 */ /* 0x000fc40000410000 */
[----:B------:R-:W-:Y:S01]  /*ee70*/  FFMA.FTZ R12, R25, R6, -R3 ;  /* 0x00000006190c7223 */ /* 0x000fe20000010803 */
[----:B------:R-:W-:Y:S01]  /*ee80*/  LOP3.LUT R6, R26, 0xffff0000, RZ, 0xc0, !PT ;  /* 0xffff00001a067812 */ /* 0x000fe200078ec0ff */
[----:B------:R-:W-:Y:S01]  /*ee90*/  FFMA.FTZ R9, R17, R8, -R5 ;  /* 0x0000000811097223 */ /* 0x000fe20000010805 */
[----:B------:R-:W-:Y:S01]  /*eea0*/  LOP3.LUT R8, R27, 0xffff0000, RZ, 0xc0, !PT ;  /* 0xffff00001b087812 */ /* 0x000fe200078ec0ff */
[C---:B------:R-:W-:Y:S02]  /*eeb0*/  FMUL.FTZ R5, R22.reuse, R7 ;  /* 0x0000000716057220 */ /* 0x040fe40000410000 */
[----:B------:R-:W-:Y:S01]  /*eec0*/  FMUL.FTZ R4, R22, R6 ;  /* 0x0000000616047220 */ /* 0x000fe20000410000 */
[----:B------:R-:W-:Y:S01]  /*eed0*/  F2FP.BF16.PACK_AB R9, R9, R30 ;  /* 0x0000001e0909723e */ /* 0x000fe200000010ff */
        /* <DEDUP_REMOVED lines=13> */
[----:B------:R-:W-:-:S03]  /*efb0*/  F2FP.BF16.PACK_AB R7, R0, R16 ;  /* 0x000000100007723e */ /* 0x000fc600000010ff */
[----:B------:R1:W-:Y:S04]  /*efc0*/  STS.128 [R35+0x6080], R8 ;  /* 0x0060800823007388 */ /* 0x0003e80000000c00 */
[----:B------:R1:W-:Y:S02]  /*efd0*/  STS.128 [R33+0x6080], R4 ;  /* 0x0060800421007388 */ /* 0x0003e40000000c00 */
.L_x_425:
[----:B------:R-:W-:Y:S05]  /*efe0*/  BSYNC B2 ;  /* 0x0000000000027941 */ /* 0x000fea0003800000 */
.L_x_407:
[----:B------:R-:W-:Y:S01]  /*eff0*/  LOP3.LUT R0, R109, 0xfffffff8, RZ, 0xc0, !PT ;  /* 0xfffffff86d007812 */ /* 0x000fe200078ec0ff */
[----:B-1----:R-:W-:Y:S01]  /*f000*/  IMAD.WIDE.U32 R6, R121, c[0x0][0x208], RZ ;  /* 0x0000820079067a25 */ /* 0x002fe200078e00ff */
[----:B------:R-:W-:Y:S01]  /*f010*/  SHF.R.S32.HI R3, RZ, 0x1f, R99 ;  /* 0x0000001fff037819 */ /* 0x000fe20000011463 */
[----:B------:R-:W-:-:S04]  /*f020*/  DEPBAR.LE SB0, 0x0 ;  /* 0x000080000000791a */ /* 0x000fc80000000000 */
[----:B------:R-:W-:Y:S01]  /*f030*/  IMAD.IADD R9, R131, 0x1, -R0 ;  /* 0x0000000183097824 */ /* 0x000fe200078e0a00 */
[----:B------:R-:W-:Y:S01]  /*f040*/  LOP3.LUT R0, R104, 0x7fffffe, RZ, 0xc0, !PT ;  /* 0x07fffffe68007812 */ /* 0x000fe200078ec0ff */
[----:B------:R-:W-:Y:S01]  /*f050*/  IMAD.MOV.U32 R244, RZ, RZ, R110 ;  /* 0x000000fffff47224 */ /* 0x000fe200078e006e */
[----:B------:R-:W-:Y:S01]  /*f060*/  LEA.HI R12, R3, R99, RZ, 0x3 ;  /* 0x00000063030c7211 */ /* 0x000fe200078f18ff */
[----:B------:R-:W-:Y:S01]  /*f070*/  IMAD.MOV.U32 R245, RZ, RZ, R111 ;  /* 0x000000fffff57224 */ /* 0x000fe200078e006f */
[----:B------:R-:W-:Y:S01]  /*f080*/  LEA.HI R8, R9, R9, RZ, 0x1 ;  /* 0x0000000909087211 */ /* 0x000fe200078f08ff */
[----:B------:R-:W-:Y:S01]  /*f090*/  IMAD.IADD R119, R99, 0x1, -R0 ;  /* 0x0000000163777824 */ /* 0x000fe200078e0a00 */
[----:B------:R-:W-:Y:S01]  /*f0a0*/  LEA.HI R10, R90, R90, RZ, 0x1 ;  /* 0x0000005a5a0a7211 */ /* 0x000fe200078f08ff */
[----:B------:R-:W-:Y:S01]  /*f0b0*/  IMAD R0, R105, c[0x0][0x208], RZ ;  /* 0x0000820069007a24 */ /* 0x000fe200078e02ff */
[----:B------:R-:W-:Y:S01]  /*f0c0*/  SHF.R.S32.HI R11, RZ, 0x1, R8 ;  /* 0x00000001ff0b7819 */ /* 0x000fe20000011408 */
[----:B------:R-:W-:Y:S01]  /*f0d0*/  IMAD.MOV.U32 R244, RZ, RZ, R246 ;  /* 0x000000fffff47224 */ /* 0x000fe200078e00f6 */
[----:B------:R-:W-:Y:S01]  /*f0e0*/  ISETP.GT.AND P2, PT, R131, 0x3f, PT ;  /* 0x0000003f8300780c */ /* 0x000fe20003f44270 */
[----:B------:R-:W-:Y:S01]  /*f0f0*/  IMAD R3, R121, c[0x0][0x20c], R0 ;  /* 0x0000830079037a24 */ /* 0x000fe200078e0200 */
[----:B------:R-:W-:Y:S01]  /*f100*/  BAR.SYNC.DEFER_BLOCKING 0x0 ;  /* 0x0000000000007b1d */ /* 0x000fe20000010000 */
[C---:B------:R-:W-:Y:S01]  /*f110*/  IMAD.SHL.U32 R0, R11.reuse, 0x40, RZ ;  /* 0x000000400b007824 */ /* 0x040fe200078e00ff */
[----:B------:R-:W-:Y:S01]  /*f120*/  LOP3.LUT P1, RZ, R11, 0x2, RZ, 0xc0, !PT ;  /* 0x000000020bff7812 */ /* 0x000fe2000782c0ff */
[----:B------:R-:W-:Y:S01]  /*f130*/  IMAD.SHL.U32 R13, R107, 0x8, RZ ;  /* 0x000000086b0d7824 */ /* 0x000fe200078e00ff */
[----:B------:R-:W-:Y:S01]  /*f140*/  LOP3.LUT R130, R130, 0xffffffbf, RZ, 0xc0, !PT ;  /* 0xffffffbf82827812 */ /* 0x000fe200078ec0ff */
[----:B------:R-:W-:Y:S01]  /*f150*/  IMAD.WIDE.U32 R4, R6, 0x30, R244 ;  /* 0x0000003006047825 */ /* 0x000fe200078e00f4 */
[----:B------:R-:W-:Y:S01]  /*f160*/  LOP3.LUT R0, R0, 0xc0, RZ, 0xc0, !PT ;  /* 0x000000c000007812 */ /* 0x000fe200078ec0ff */
[----:B------:R-:W-:Y:S02]  /*f170*/  STL.64 [R1+0x38], R244 ;  /* 0x000038f401007387 */ /* 0x000fe40000100a00 */
[----:B------:R-:W-:Y:S01]  /*f180*/  IMAD.IADD R6, R7, 0x1, R3 ;  /* 0x0000000107067824 */ /* 0x000fe200078e0203 */
[----:B------:R-:W-:Y:S01]  /*f190*/  LOP3.LUT R3, R10, 0xfffffffe, RZ, 0xc0, !PT ;  /* 0xfffffffe0a037812 */ /* 0x000fe200078ec0ff */
[----:B------:R-:W-:Y:S01]  /*f1a0*/  IMAD.SHL.U32 R222, R222, 0x2, RZ ;  /* 0x00000002dede7824 */ /* 0x000fe200078e00ff */
[----:B------:R-:W-:Y:S01]  /*f1b0*/  LOP3.LUT R7, R8, 0x3fffffe, RZ, 0xc0, !PT ;  /* 0x03fffffe08077812 */ /* 0x000fe200078ec0ff */
[----:B------:R-:W-:Y:S01]  /*f1c0*/  IMAD R10, R6, 0x30, RZ ;  /* 0x00000030060a7824 */ /* 0x000fe200078e02ff */
[----:B------:R-:W-:Y:S01]  /*f1d0*/  LOP3.LUT R8, R0, 0x8, R13, 0xf8, !PT ;  /* 0x0000000800087812 */ /* 0x000fe200078ef80d */
[----:B------:R-:W-:Y:S01]  /*f1e0*/  IMAD.IADD R6, R90, 0x1, -R3 ;  /* 0x000000015a067824 */ /* 0x000fe200078e0a03 */
[----:B------:R-:W-:Y:S01]  /*f1f0*/  SHF.R.U32.HI R0, RZ, 0x3, R0 ;  /* 0x00000003ff007819 */ /* 0x000fe20000011600 */
[----:B------:R-:W-:Y:S01]  /*f200*/  IMAD.IADD R3, R9, 0x1, -R7 ;  /* 0x0000000109037824 */ /* 0x000fe200078e0a07 */
[----:B------:R-:W-:-:S02]  /*f210*/  LEA R22, P0, R4, c[0x0][0x1f8], 0x1 ;  /* 0x00007e0004167a11 */ /* 0x000fc400078008ff */
[----:B------:R-:W-:Y:S01]  /*f220*/  LOP3.LUT R7, R8, R0, RZ, 0x3c, !PT ;  /* 0x0000000008077212 */ /* 0x000fe200078e3cff */
[----:B------:R-:W-:Y:S01]  /*f230*/  IMAD.IADD R0, R5, 0x1, R10 ;  /* 0x0000000105007824 */ /* 0x000fe200078e020a */
[----:B------:R-:W-:Y:S01]  /*f240*/  @P2 LOP3.LUT R130, R130, 0x40, RZ, 0xfc, !PT ;  /* 0x0000004082822812 */ /* 0x000fe200078efcff */
[----:B------:R-:W-:Y:S02]  /*f250*/  IMAD R3, R6, 0x8, R3 ;  /* 0x0000000806037824 */ /* 0x000fe400078e0203 */
[----:B------:R-:W-:Y:S01]  /*f260*/  IMAD.SHL.U32 R5, R106, 0x40, RZ ;  /* 0x000000406a057824 */ /* 0x000fe200078e00ff */
[----:B------:R-:W-:Y:S01]  /*f270*/  LEA.HI.X R23, R4, c[0x0][0x1fc], R0, 0x1, P0 ;  /* 0x00007f0004177a11 */ /* 0x000fe200000f0c00 */
[----:B------:R-:W-:Y:S01]  /*f280*/  IMAD.U32 R0, R3, 0x20, R7 ;  /* 0x0000002003007824 */ /* 0x000fe200078e0007 */
[----:B------:R-:W-:Y:S01]  /*f290*/  STL [R1+0x20], R130 ;  /* 0x0000208201007387 */ /* 0x000fe20000100800 */
[----:B------:R-:W-:Y:S01]  /*f2a0*/  IMAD.SHL.U32 R4, R6, 0x8, RZ ;  /* 0x0000000806047824 */ /* 0x000fe200078e00ff */
[----:B------:R-:W-:Y:S01]  /*f2b0*/  LOP3.LUT R3, R5, 0xc0, RZ, 0xc0, !PT ;  /* 0x000000c005037812 */ /* 0x000fe200078ec0ff */
[----:B------:R-:W-:Y:S01]  /*f2c0*/  IMAD.SHL.U32 R208, R0, 0x2, RZ ;  /* 0x0000000200d07824 */ /* 0x000fe200078e00ff */
[----:B------:R-:W-:Y:S01]  /*f2d0*/  SEL R6, RZ, 0x2, P3 ;  /* 0x00000002ff067807 */ /* 0x000fe20001800000 */
[----:B------:R-:W-:Y:S01]  /*f2e0*/  IMAD.SHL.U32 R5, R12, 0x20, RZ ;  /* 0x000000200c057824 */ /* 0x000fe200078e00ff */
[----:B------:R-:W-:-:S02]  /*f2f0*/  LOP3.LUT R4, R3, 0x8, R4, 0xf8, !PT ;  /* 0x0000000803047812 */ /* 0x000fc400078ef804 */
[----:B------:R-:W-:Y:S01]  /*f300*/  SHF.R.U32.HI R3, RZ, 0x3, R3 ;  /* 0x00000003ff037819 */ /* 0x000fe20000011603 */
[----:B------:R-:W-:Y:S01]  /*f310*/  IMAD.IADD R25, R6, 0x1, R108 ;  /* 0x0000000106197824 */ /* 0x000fe200078e026c */
[----:B------:R-:W-:Y:S01]  /*f320*/  IADD3 R0, R208, 0x3c80, RZ ;  /* 0x00003c80d0007810 */ /* 0x000fe20007ffe0ff */
[----:B------:R-:W-:Y:S01]  /*f330*/  LDSM.16.M88.4 R36, [R208+0x3c80] ;  /* 0x003c8000d024783b */ /* 0x000fe20000000200 */
[----:B------:R-:W-:Y:S01]  /*f340*/  LOP3.LUT R117, R4, R3, RZ, 0x3c, !PT ;  /* 0x0000000304757212 */ /* 0x000fe200078e3cff */
[----:B------:R-:W-:Y:S01]  /*f350*/  @!P2 IMAD.MOV.U32 R3, RZ, RZ, c[0x0][0x208] ;  /* 0x00008200ff03a624 */ /* 0x000fe200078e00ff */
[----:B------:R-:W-:Y:S01]  /*f360*/  LOP3.LUT R118, R5, 0xffffff00, RZ, 0xc0, !PT ;  /* 0xffffff0005767812 */ /* 0x000fe200078ec0ff */
[----:B------:R-:W-:Y:S01]  /*f370*/  @!P2 IMAD.MOV.U32 R5, RZ, RZ, c[0x0][0x20c] ;  /* 0x00008300ff05a624 */ /* 0x000fe200078e00ff */
[----:B------:R-:W-:Y:S01]  /*f380*/  SEL R4, RZ, 0x4, P4 ;  /* 0x00000004ff047807 */ /* 0x000fe20002000000 */
[----:B------:R-:W-:Y:S01]  /*f390*/  LDSM.16.M88.4 R32, [R208+0x4080] ;  /* 0x00408000d020783b */ /* 0x000fe20000000200 */
[----:B------:R-:W-:-:S02]  /*f3a0*/  IADD3 R213, R208, 0x3ca0, RZ ;  /* 0x00003ca0d0d57810 */ /* 0x000fc40007ffe0ff */
[----:B------:R-:W-:Y:S01]  /*f3b0*/  @P1 IADD3 R213, R0, -0x20, RZ ;  /* 0xffffffe000d51810 */ /* 0x000fe20007ffe0ff */
[----:B------:R-:W-:Y:S01]  /*f3c0*/  IMAD R0, R123, 0x200, R118 ;  /* 0x000002007b007824 */ /* 0x000fe200078e0276 */
[----:B------:R-:W-:Y:S01]  /*f3d0*/  @!P2 LEA R20, P0, R3, R22, 0x6 ;  /* 0x000000160314a211 */ /* 0x000fe200078030ff */
[----:B------:R-:W-:Y:S01]  /*f3e0*/  IMAD.IADD R24, R4, 0x1, R25 ;  /* 0x0000000104187824 */ /* 0x000fe200078e0219 */
[----:B------:R-:W-:Y:S01]  /*f3f0*/  LDSM.16.M88.4 R28, [R208+0x4480] ;  /* 0x00448000d01c783b */ /* 0x000fe20000000200 */
[----:B------:R-:W-:Y:S01]  /*f400*/  IMAD R0, R119, 0x20, R0 ;  /* 0x0000002077007824 */ /* 0x000fe200078e0200 */
[----:B------:R-:W-:Y:S02]  /*f410*/  @!P2 LEA.HI.X R21, R3, R23, R5, 0x6, P0 ;  /* 0x000000170315a211 */ /* 0x000fe400000f3405 */
[----:B------:R-:W-:Y:S01]  /*f420*/  IADD3 R3, R116, R128, -R132 ;  /* 0x0000008074037210 */ /* 0x000fe20007ffe884 */
[----:B------:R-:W-:Y:S01]  /*f430*/  IMAD.IADD R0, R117, 0x1, R0 ;  /* 0x0000000175007824 */ /* 0x000fe200078e0200 */
[----:B------:R-:W-:Y:S01]  /*f440*/  LOP3.LUT P0, RZ, R24, 0x1, RZ, 0xc0, !PT ;  /* 0x0000000118ff7812 */ /* 0x000fe2000780c0ff */
[----:B------:R-:W-:Y:S01]  /*f450*/  LDSM.16.M88.4 R40, [R213] ;  /* 0x00000000d528783b */ /* 0x000fe20000000200 */
[----:B------:R-:W-:Y:S01]  /*f460*/  IADD3 R221, R213, 0x400, RZ ;  /* 0x00000400d5dd7810 */ /* 0x000fe20007ffe0ff */
[----:B------:R-:W-:Y:S01]  /*f470*/  IMAD.SHL.U32 R211, R0, 0x2, RZ ;  /* 0x0000000200d37824 */ /* 0x000fe200078e00ff */
[----:B------:R-:W-:Y:S01]  /*f480*/  ISETP.LT.OR P0, PT, R3, 0x1, !P0 ;  /* 0x000000010300780c */ /* 0x000fe20004701670 */
[----:B------:R-:W-:Y:S01]  /*f490*/  LDSM.16.M88.4 R44, [R213+0x400] ;  /* 0x00040000d52c783b */ /* 0x000fe20000000200 */
[----:B------:R-:W-:Y:S01]  /*f4a0*/  IMAD R0, R119, 0x20, R118 ;  /* 0x0000002077007824 */ /* 0x000fe200078e0276 */
[----:B------:R-:W-:Y:S01]  /*f4b0*/  IADD3 R220, R213, 0x800, RZ ;  /* 0x00000800d5dc7810 */ /* 0x000fe20007ffe0ff */
[----:B------:R-:W-:Y:S01]  /*f4c0*/  IMAD R212, R2, 0x2, R211 ;  /* 0x0000000202d47824 */ /* 0x000fe200078e02d3 */
[----:B---34-:R-:W1:Y:S01]  /*f4d0*/  LDSM.16.M88.4 R12, [R211+0x6080] ;  /* 0x00608000d30c783b */ /* 0x018e620000000200 */
[----:B------:R-:W-:Y:S01]  /*f4e0*/  IMAD.IADD R0, R117, 0x1, R0 ;  /* 0x0000000175007824 */ /* 0x000fe200078e0200 */
[----:B------:R-:W-:-:S02]  /*f4f0*/  IADD3 R219, R213, 0xc00, RZ ;  /* 0x00000c00d5db7810 */ /* 0x000fc40007ffe0ff */
[----:B------:R-:W2:Y:S01]  /*f500*/  LDSM.16.M88.4 R8, [R211+0x7080] ;  /* 0x00708000d308783b */ /* 0x000ea20000000200 */
[C---:B------:R-:W-:Y:S02]  /*f510*/  IADD3 R218, R213.reuse, 0x1000, RZ ;  /* 0x00001000d5da7810 */ /* 0x040fe40007ffe0ff */
[C---:B------:R-:W-:Y:S01]  /*f520*/  IADD3 R217, R213.reuse, 0x1400, RZ ;  /* 0x00001400d5d97810 */ /* 0x040fe20007ffe0ff */
[----:B------:R-:W-:Y:S01]  /*f530*/  LDSM.16.M88.4 R16, [R212+0x6080] ;  /* 0x00608000d410783b */ /* 0x000fe20000000200 */
[C---:B------:R-:W-:Y:S02]  /*f540*/  IADD3 R216, R213.reuse, 0x1800, RZ ;  /* 0x00001800d5d87810 */ /* 0x040fe40007ffe0ff */
[C---:B------:R-:W-:Y:S01]  /*f550*/  IADD3 R215, R213.reuse, 0x1c00, RZ ;  /* 0x00001c00d5d77810 */ /* 0x040fe20007ffe0ff */
[----:B------:R-:W3:Y:S01]  /*f560*/  LDSM.16.M88.4 R4, [R212+0x7080] ;  /* 0x00708000d404783b */ /* 0x000ee20000000200 */
[----:B------:R-:W-:-:S03]  /*f570*/  IADD3 R214, R213, 0x2000, RZ ;  /* 0x00002000d5d67810 */ /* 0x000fc60007ffe0ff */
[----:B------:R-:W4:Y:S04]  /*f580*/  LDSM.16.M88.4 R48, [R213+0x800] ;  /* 0x00080000d530783b */ /* 0x000f280000000200 */
[----:B------:R-:W-:Y:S01]  /*f590*/  @!PT LDS RZ, [RZ] ;  /* 0x00000000fffff984 */ /* 0x000fe20000000800 */
[----:B------:R-:W-:Y:S01]  /*f5a0*/  @!PT LDS RZ, [RZ] ;  /* 0x00000000fffff984 */ /* 0x000fe20000000800 */
[----:B------:R-:W-:Y:S01]  /*f5b0*/  @!PT LDS RZ, [RZ] ;  /* 0x00000000fffff984 */ /* 0x000fe20000000800 */
[----:B------:R2:W-:Y:S01]  /*f5c0*/  LDGSTS.E.BYPASS.LTC128B.128 [R222+0x1880], [R22.64], !P0 ;  /* 0x0188000016de7fae */ /* 0x0005e2000c101d4c */
[----:B------:R-:W-:-:S04]  /*f5d0*/  LOP3.LUT P0, RZ, R24, 0x2, RZ, 0xc0, !PT ;  /* 0x0000000218ff7812 */ /* 0x000fc8000780c0ff */
[----:B------:R-:W-:-:S13]  /*f5e0*/  ISETP.LT.OR P0, PT, R3, 0x1, !P0 ;  /* 0x000000010300780c */ /* 0x000fda0004701670 */
[----:B------:R3:W-:Y:S01]  /*f5f0*/  LDGSTS.E.BYPASS.LTC128B.128 [R222+0x2480], [R22.64+0x40], !P0 ;  /* 0x0248004016de7fae */ /* 0x0007e2000c101d4c */
[----:B------:R-:W-:Y:S01]  /*f600*/  LOP3.LUT P0, RZ, R24, 0x4, RZ, 0xc0, !PT ;  /* 0x0000000418ff7812 */ /* 0x000fe2000780c0ff */
[----:B-1----:R-:W-:Y:S03]  /*f610*/  HMMA.16816.F32.BF16 R84, R12, R38, RZ ;  /* 0x000000260c54723c */ /* 0x002fe600000418ff */
[----:B------:R-:W-:-:S05]  /*f620*/  ISETP.LT.OR P0, PT, R3, 0x1, !P0 ;  /* 0x000000010300780c */ /* 0x000fca0004701670 */
[C---:B--2---:R-:W-:Y:S08]  /*f630*/  HMMA.16816.F32.BF16 R68, R8.reuse, R36, RZ ;  /* 0x000000240844723c */ /* 0x044ff000000418ff */
[----:B------:R1:W-:Y:S01]  /*f640*/  LDGSTS.E.BYPASS.LTC128B.128 [R222+0x3080], [R22.64+0x80], !P0 ;  /* 0x0308008016de7fae */ /* 0x0003e2000c101d4c */
[----:B------:R-:W-:Y:S01]  /*f650*/  @!P2 LOP3.LUT P0, RZ, R25, 0x1, RZ, 0xc0, !PT ;  /* 0x0000000119ffa812 */ /* 0x000fe2000780c0ff */
[----:B------:R-:W-:Y:S03]  /*f660*/  HMMA.16816.F32.BF16 R60, R8, R32, RZ ;  /* 0x00000020083c723c */ /* 0x000fe600000418ff */
[----:B------:R-:W-:-:S05]  /*f670*/  @!P2 ISETP.LT.OR P0, PT, R3, 0x21, !P0 ;  /* 0x000000210300a80c */ /* 0x000fca0004701670 */
[C---:B------:R-:W-:Y:S08]  /*f680*/  HMMA.16816.F32.BF16 R52, R8.reuse, R28, RZ ;  /* 0x0000001c0834723c */ /* 0x040ff000000418ff */
[----:B------:R1:W-:Y:S01]  /*f690*/  @!P2 LDGSTS.E.BYPASS.LTC128B.128 [R222+0x2080], [R20.64], !P0 ;  /* 0x0208000014deafae */ /* 0x0003e2000c101d4c */
[----:B------:R-:W-:Y:S01]  /*f6a0*/  @!P2 LOP3.LUT P0, RZ, R25, 0x2, RZ, 0xc0, !PT ;  /* 0x0000000219ffa812 */ /* 0x000fe2000780c0ff */
[----:B------:R-:W-:Y:S03]  /*f6b0*/  HMMA.16816.F32.BF16 R64, R8, R38, RZ ;  /* 0x000000260840723c */ /* 0x000fe600000418ff */
[----:B------:R-:W-:-:S05]  /*f6c0*/  @!P2 ISETP.LT.OR P0, PT, R3, 0x21, !P0 ;  /* 0x000000210300a80c */ /* 0x000fca0004701670 */
[C---:B------:R-:W-:Y:S08]  /*f6d0*/  HMMA.16816.F32.BF16 R56, R8.reuse, R34, RZ ;  /* 0x000000220838723c */ /* 0x040ff000000418ff */
[----:B------:R-:W-:Y:S01]  /*f6e0*/  HMMA.16816.F32.BF16 R8, R8, R30, RZ ;  /* 0x0000001e0808723c */ /* 0x000fe200000418ff */
[----:B------:R1:W-:Y:S01]  /*f6f0*/  @!P2 LDGSTS.E.BYPASS.LTC128B.128 [R222+0x2c80], [R20.64+0x40], !P0 ;  /* 0x02c8004014deafae */ /* 0x0003e2000c101d4c */
[----:B------:R-:W-:-:S06]  /*f700*/  @!P2 ISETP.LT.OR P0, PT, R3, 0x21, P4 ;  /* 0x000000210300a80c */ /* 0x000fcc0002701670 */
[C---:B------:R-:W-:Y:S07]  /*f710*/  HMMA.16816.F32.BF16 R24, R12.reuse, R36, RZ ;  /* 0x000000240c18723c */ /* 0x040fee00000418ff */
[----:B------:R1:W-:Y:S01]  /*f720*/  @!P2 LDGSTS.E.BYPASS.LTC128B.128 [R222+0x3880], [R20.64+0x80], !P0 ;  /* 0x0388008014deafae */ /* 0x0003e2000c101d4c */
[C---:B------:R-:W-:Y:S01]  /*f730*/  HMMA.16816.F32.BF16 R36, R12.reuse, R32, RZ ;  /* 0x000000200c24723c */ /* 0x040fe200000418ff */
[----:B------:R-:W-:Y:S02]  /*f740*/  ISETP.GT.AND P0, PT, R121, R241, PT ;  /* 0x000000f17900720c */ /* 0x000fe40003f04270 */
[----:B------:R-:W0:Y:S05]  /*f750*/  LDGDEPBAR ;  /* 0x00000000000079af */ /* 0x000e2a0000000000 */
[C---:B------:R-:W-:Y:S01]  /*f760*/  HMMA.16816.F32.BF16 R80, R12.reuse, R34, RZ ;  /* 0x000000220c50723c */ /* 0x040fe200000418ff */
[----:B------:R-:W-:Y:S07]  /*f770*/  LDSM.16.M88.4 R32, [R208+0x4880] ;  /* 0x00488000d020783b */ /* 0x000fee0000000200 */
[C---:B------:R-:W-:Y:S08]  /*f780*/  HMMA.16816.F32.BF16 R72, R12.reuse, R28, RZ ;  /* 0x0000001c0c48723c */ /* 0x040ff000000418ff */
[----:B------:R-:W-:Y:S01]  /*f790*/  HMMA.16816.F32.BF16 R92, R12, R30, RZ ;  /* 0x0000001e0c5c723c */ /* 0x000fe200000418ff */
[----:B------:R-:W-:Y:S04]  /*f7a0*/  LDSM.16.M88.4 R28, [R208+0x4c80] ;  /* 0x004c8000d01c783b */ /* 0x000fe80000000200 */
[----:B------:R-:W-:Y:S03]  /*f7b0*/  LDSM.16.M88.4 R12, [R208+0x5080] ;  /* 0x00508000d00c783b */ /* 0x000fe60000000200 */
[C---:B---3--:R-:W-:Y:S01]  /*f7c0*/  HMMA.16816.F32.BF16 R108, R4.reuse, R40, R68 ;  /* 0x00000028046c723c */ /* 0x048fe20000041844 */
[----:B-1----:R-:W-:Y:S07]  /*f7d0*/  LDSM.16.M88.4 R20, [R212+0x9080] ;  /* 0x00908000d414783b */ /* 0x002fee0000000200 */
[C---:B------:R-:W-:Y:S08]  /*f7e0*/  HMMA.16816.F32.BF16 R104, R4.reuse, R44, R60 ;  /* 0x0000002c0468723c */ /* 0x040ff0000004183c */
[C---:B----4-:R-:W-:Y:S01]  /*f7f0*/  HMMA.16816.F32.BF16 R100, R4.reuse, R48, R52 ;  /* 0x000000300464723c */ /* 0x050fe20000041834 */
[----:B------:R-:W-:Y:S07]  /*f800*/  LDSM.16.M88.4 R52, [R213+0xc00] ;  /* 0x000c0000d534783b */ /* 0x000fee0000000200 */
[C---:B------:R-:W-:Y:S08]  /*f810*/  HMMA.16816.F32.BF16 R96, R4.reuse, R42, R64 ;  /* 0x0000002a0460723c */ /* 0x040ff00000041840 */
[C---:B------:R-:W-:Y:S01]  /*f820*/  HMMA.16816.F32.BF16 R88, R4.reuse, R46, R56 ;  /* 0x0000002e0458723c */ /* 0x040fe20000041838 */
[----:B------:R-:W-:Y:S07]  /*f830*/  LDSM.16.M88.4 R56, [R213+0x1400] ;  /* 0x00140000d538783b */ /* 0x000fee0000000200 */
[----:B------:R-:W-:Y:S01]  /*f840*/  HMMA.16816.F32.BF16 R76, R4, R50, R8 ;  /* 0x00000032044c723c */ /* 0x000fe20000041808 */
[----:B------:R-:W1:Y:S04]  /*f850*/  LDSM.16.M88.4 R4, [R211+0x9080] ;  /* 0x00908000d304783b */ /* 0x000e680000000200 */
[----:B------:R-:W2:Y:S03]  /*f860*/  LDSM.16.M88.4 R8, [R211+0x8080] ;  /* 0x00808000d308783b */ /* 0x000ea60000000200 */
[C---:B------:R-:W-:Y:S01]  /*f870*/  HMMA.16816.F32.BF16 R68, R16.reuse, R40, R24 ;  /* 0x000000281044723c */ /* 0x040fe20000041818 */
[----:B------:R-:W-:Y:S07]  /*f880*/  LDSM.16.M88.4 R24, [R212+0x8080] ;  /* 0x00808000d418783b */ /* 0x000fee0000000200 */
[C---:B------:R-:W-:Y:S08]  /*f890*/  HMMA.16816.F32.BF16 R40, R16.reuse, R42, R84 ;  /* 0x0000002a1028723c */ /* 0x040ff00000041854 */
[C---:B------:R-:W-:Y:S08]  /*f8a0*/  HMMA.16816.F32.BF16 R60, R16.reuse, R44, R36 ;  /* 0x0000002c103c723c */ /* 0x040ff00000041824 */
[C---:B------:R-:W-:Y:S08]  /*f8b0*/  HMMA.16816.F32.BF16 R64, R16.reuse, R48, R72 ;  /* 0x000000301040723c */ /* 0x040ff00000041848 */
[C---:B------:R-:W-:Y:S01]  /*f8c0*/  HMMA.16816.F32.BF16 R36, R16.reuse, R46, R80 ;  /* 0x0000002e1024723c */ /* 0x040fe20000041850 */
[----:B------:R-:W3:Y:S07]  /*f8d0*/  LDSM.16.M88.4 R44, [R213+0x1000] ;  /* 0x00100000d52c783b */ /* 0x000eee0000000200 */
[----:B------:R-:W-:Y:S01]  /*f8e0*/  HMMA.16816.F32.BF16 R16, R16, R50, R92 ;  /* 0x000000321010723c */ /* 0x000fe2000004185c */
[----:B------:R-:W-:Y:S07]  /*f8f0*/  LDSM.16.M88.4 R48, [R208+0x5c80] ;  /* 0x005c8000d030783b */ /* 0x000fee0000000200 */
[C---:B-1----:R-:W-:Y:S08]  /*f900*/  HMMA.16816.F32.BF16 R104, R4.reuse, R28, R104 ;  /* 0x0000001c0468723c */ /* 0x042ff00000041868 */
[----:B------:R-:W-:Y:S08]  /*f910*/  HMMA.16816.F32.BF16 R96, R4, R34, R96 ;  /* 0x000000220460723c */ /* 0x000ff00000041860 */
[-C--:B--2---:R-:W-:Y:S08]  /*f920*/  HMMA.16816.F32.BF16 R72, R8, R32.reuse, R68 ;  /* 0x000000200848723c */ /* 0x084ff00000041844 */
[C---:B------:R-:W-:Y:S08]  /*f930*/  HMMA.16816.F32.BF16 R80, R4.reuse, R32, R108 ;  /* 0x000000200450723c */ /* 0x040ff0000004186c */
[C---:B------:R-:W-:Y:S08]  /*f940*/  HMMA.16816.F32.BF16 R100, R4.reuse, R12, R100 ;  /* 0x0000000c0464723c */ /* 0x040ff00000041864 */
[----:B------:R-:W-:Y:S08]  /*f950*/  HMMA.16816.F32.BF16 R88, R4, R30, R88 ;  /* 0x0000001e0458723c */ /* 0x000ff00000041858 */
[----:B------:R-:W-:Y:S01]  /*f960*/  HMMA.16816.F32.BF16 R68, R8, R34, R40 ;  /* 0x000000220844723c */ /* 0x000fe20000041828 */
[----:B------:R-:W-:Y:S07]  /*f970*/  LDSM.16.M88.4 R40, [R208+0x5480] ;  /* 0x00548000d028783b */ /* 0x000fee0000000200 */
[----:B------:R-:W-:Y:S08]  /*f980*/  HMMA.16816.F32.BF16 R76, R4, R14, R76 ;  /* 0x0000000e044c723c */ /* 0x000ff0000004184c */
[C---:B------:R-:W-:Y:S08]  /*f990*/  HMMA.16816.F32.BF16 R32, R8.reuse, R28, R60 ;  /* 0x0000001c0820723c */ /* 0x040ff0000004183c */
[C---:B------:R-:W-:Y:S01]  /*f9a0*/  HMMA.16816.F32.BF16 R28, R8.reuse, R30, R36 ;  /* 0x0000001e081c723c */ /* 0x040fe20000041824 */
[----:B------:R-:W-:Y:S07]  /*f9b0*/  LDSM.16.M88.4 R36, [R208+0x5880] ;  /* 0x00588000d024783b */ /* 0x000fee0000000200 */
[C---:B------:R-:W-:Y:S08]  /*f9c0*/  HMMA.16816.F32.BF16 R4, R8.reuse, R12, R64 ;  /* 0x0000000c0804723c */ /* 0x040ff00000041840 */
[----:B------:R-:W-:Y:S01]  /*f9d0*/  HMMA.16816.F32.BF16 R8, R8, R14, R16 ;  /* 0x0000000e0808723c */ /* 0x000fe20000041810 */
[----:B------:R-:W1:Y:S04]  /*f9e0*/  LDSM.16.M88.4 R12, [R211+0xb080] ;  /* 0x00b08000d30c783b */ /* 0x000e680000000200 */
[----:B------:R-:W2:Y:S03]  /*f9f0*/  LDSM.16.M88.4 R16, [R211+0xa080] ;  /* 0x00a08000d310783b */ /* 0x000ea60000000200 */
[C---:B------:R-:W-:Y:S08]  /*fa00*/  HMMA.16816.F32.BF16 R60, R20.reuse, R54, R96 ;  /* 0x00000036143c723c */ /* 0x040ff00000041860 */
[C---:B---3--:R-:W-:Y:S08]  /*fa10*/  HMMA.16816.F32.BF16 R108, R20.reuse, R44, R104 ;  /* 0x0000002c146c723c */ /* 0x048ff00000041868 */
[C---:B------:R-:W-:Y:S08]  /*fa20*/  HMMA.16816.F32.BF16 R64, R20.reuse, R52, R80 ;  /* 0x000000341440723c */ /* 0x040ff00000041850 */
[C---:B------:R-:W-:Y:S08]  /*fa30*/  HMMA.16816.F32.BF16 R104, R20.reuse, R46, R88 ;  /* 0x0000002e1468723c */ /* 0x040ff00000041858 */
[----:B------:R-:W-:Y:S08]  /*fa40*/  HMMA.16816.F32.BF16 R112, R20, R56, R100 ;  /* 0x000000381470723c */ /* 0x000ff00000041864 */
[----:B------:R-:W-:Y:S08]  /*fa50*/  HMMA.16816.F32.BF16 R96, R24, R52, R72 ;  /* 0x000000341860723c */ /* 0x000ff00000041848 */
[----:B------:R-:W-:Y:S01]  /*fa60*/  HMMA.16816.F32.BF16 R100, R20, R58, R76 ;  /* 0x0000003a1464723c */ /* 0x000fe2000004184c */
[----:B------:R-:W-:Y:S07]  /*fa70*/  LDSM.16.M88.4 R20, [R213+0x2000] ;  /* 0x00200000d514783b */ /* 0x000fee0000000200 */
[C---:B------:R-:W-:Y:S08]  /*fa80*/  HMMA.16816.F32.BF16 R92, R24.reuse, R54, R68 ;  /* 0x00000036185c723c */ /* 0x040ff00000041844 */
[C---:B------:R-:W-:Y:S01]  /*fa90*/  HMMA.16816.F32.BF16 R88, R24.reuse, R44, R32 ;  /* 0x0000002c1858723c */ /* 0x040fe20000041820 */
[----:B------:R-:W-:Y:S07]  /*faa0*/  LDSM.16.M88.4 R32, [R213+0x1800] ;  /* 0x00180000d520783b */ /* 0x000fee0000000200 */
[C---:B------:R-:W-:Y:S01]  /*fab0*/  HMMA.16816.F32.BF16 R84, R24.reuse, R46, R28 ;  /* 0x0000002e1854723c */ /* 0x040fe2000004181c */
[----:B------:R-:W-:Y:S07]  /*fac0*/  LDSM.16.M88.4 R28, [R213+0x1c00] ;  /* 0x001c0000d51c783b */ /* 0x000fee0000000200 */
[C---:B------:R-:W-:Y:S01]  /*fad0*/  HMMA.16816.F32.BF16 R80, R24.reuse, R56, R4 ;  /* 0x000000381850723c */ /* 0x040fe20000041804 */
[----:B------:R-:W-:Y:S07]  /*fae0*/  LDSM.16.M88.4 R4, [R212+0xb080] ;  /* 0x00b08000d404783b */ /* 0x000fee0000000200 */
[----:B------:R-:W-:Y:S01]  /*faf0*/  HMMA.16816.F32.BF16 R76, R24, R58, R8 ;  /* 0x0000003a184c723c */ /* 0x000fe20000041808 */
[----:B------:R-:W3:Y:S01]  /*fb00*/  LDSM.16.M88.4 R8, [R212+0xa080] ;  /* 0x00a08000d408783b */ /* 0x000ee20000000200 */
[----:B------:R-:W-:-:S06]  /*fb10*/  DEPBAR.LE SB0, 0x0 ;  /* 0x000080000000791a */ /* 0x000fcc0000000000 */
[C---:B-1----:R-:W-:Y:S08]  /*fb20*/  HMMA.16816.F32.BF16 R72, R12.reuse, R40, R64 ;  /* 0x000000280c48723c */ /* 0x042ff00000041840 */
[----:B------:R-:W-:Y:S08]  /*fb30*/  HMMA.16816.F32.BF16 R68, R12, R42, R60 ;  /* 0x0000002a0c44723c */ /* 0x000ff0000004183c */
[----:B--2---:R-:W-:Y:S08]  /*fb40*/  HMMA.16816.F32.BF16 R44, R16, R40, R96 ;  /* 0x00000028102c723c */ /* 0x004ff00000041860 */
[C---:B------:R-:W-:Y:S08]  /*fb50*/  HMMA.16816.F32.BF16 R64, R12.reuse, R36, R108 ;  /* 0x000000240c40723c */ /* 0x040ff0000004186c */
[C---:B------:R-:W-:Y:S08]  /*fb60*/  HMMA.16816.F32.BF16 R60, R12.reuse, R38, R104 ;  /* 0x000000260c3c723c */ /* 0x040ff00000041868 */
[C---:B------:R-:W-:Y:S08]  /*fb70*/  HMMA.16816.F32.BF16 R56, R12.reuse, R48, R112 ;  /* 0x000000300c38723c */ /* 0x040ff00000041870 */
[----:B------:R-:W-:Y:S08]  /*fb80*/  HMMA.16816.F32.BF16 R52, R12, R50, R100 ;  /* 0x000000320c34723c */ /* 0x000ff00000041864 */
[C---:B------:R-:W-:Y:S08]  /*fb90*/  HMMA.16816.F32.BF16 R40, R16.reuse, R42, R92 ;  /* 0x0000002a1028723c */ /* 0x040ff0000004185c */
[C---:B------:R-:W-:Y:S08]  /*fba0*/  HMMA.16816.F32.BF16 R24, R16.reuse, R36, R88 ;  /* 0x000000241018723c */ /* 0x040ff00000041858 */
[C---:B------:R-:W-:Y:S08]  /*fbb0*/  HMMA.16816.F32.BF16 R36, R16.reuse, R38, R84 ;  /* 0x000000261024723c */ /* 0x040ff00000041854 */
[C---:B------:R-:W-:Y:S08]  /*fbc0*/  HMMA.16816.F32.BF16 R12, R16.reuse, R48, R80 ;  /* 0x00000030100c723c */ /* 0x040ff00000041850 */
[----:B------:R-:W-:Y:S08]  /*fbd0*/  HMMA.16816.F32.BF16 R16, R16, R50, R76 ;  /* 0x000000321010723c */ /* 0x000ff0000004184c */
[-C--:B---3--:R-:W-:Y:S08]  /*fbe0*/  HMMA.16816.F32.BF16 R48, R8, R32.reuse, R44 ;  /* 0x000000200830723c */ /* 0x088ff0000004182c */
[----:B------:R-:W-:Y:S08]  /*fbf0*/  HMMA.16816.F32.BF16 R80, R4, R32, R72 ;  /* 0x000000200450723c */ /* 0x000ff00000041848 */
[-C--:B------:R-:W-:Y:S08]  /*fc00*/  HMMA.16816.F32.BF16 R44, R8, R34.reuse, R40 ;  /* 0x00000022082c723c */ /* 0x080ff00000041828 */
[C---:B------:R-:W-:Y:S08]  /*fc10*/  HMMA.16816.F32.BF16 R84, R4.reuse, R34, R68 ;  /* 0x000000220454723c */ /* 0x040ff00000041844 */
[C---:B------:R-:W-:Y:S08]  /*fc20*/  HMMA.16816.F32.BF16 R76, R4.reuse, R28, R64 ;  /* 0x0000001c044c723c */ /* 0x040ff00000041840 */
[----:B------:R-:W-:Y:S08]  /*fc30*/  HMMA.16816.F32.BF16 R72, R4, R30, R60 ;  /* 0x0000001e0448723c */ /* 0x000ff0000004183c */
[C---:B------:R-:W-:Y:S08]  /*fc40*/  HMMA.16816.F32.BF16 R40, R8.reuse, R28, R24 ;  /* 0x0000001c0828723c */ /* 0x040ff00000041818 */
[----:B------:R-:W-:Y:S08]  /*fc50*/  HMMA.16816.F32.BF16 R36, R8, R30, R36 ;  /* 0x0000001e0824723c */ /* 0x000ff00000041824 */
[C---:B------:R-:W-:Y:S08]  /*fc60*/  HMMA.16816.F32.BF16 R64, R4.reuse, R20, R56 ;  /* 0x000000140440723c */ /* 0x040ff00000041838 */
[----:B------:R-:W-:Y:S08]  /*fc70*/  HMMA.16816.F32.BF16 R60, R4, R22, R52 ;  /* 0x00000016043c723c */ /* 0x000ff00000041834 */
[C---:B------:R-:W-:Y:S08]  /*fc80*/  HMMA.16816.F32.BF16 R28, R8.reuse, R20, R12 ;  /* 0x00000014081c723c */ /* 0x040ff0000004180c */
[----:B------:R-:W-:Y:S01]  /*fc90*/  HMMA.16816.F32.BF16 R32, R8, R22, R16 ;  /* 0x000000160820723c */ /* 0x000fe20000041810 */
[----:B------:R-:W-:Y:S06]  /*fca0*/  BAR.SYNC.DEFER_BLOCKING 0x0 ;  /* 0x0000000000007b1d */ /* 0x000fec0000010000 */
[----:B------:R-:W-:Y:S07]  /*fcb0*/  @!P0 BRA `(.L_x_450) ;  /* 0x000001b000008947 */ /* 0x000fee0003800000 */
        /* <DEDUP_REMOVED lines=8> */
[----:B------:R-:W-:-:S04]  /*fd40*/  @P0 IADD3 R5, P2, P1, R248, UR6, R4 ;  /* 0x00000006f8050c10 */ /* 0x000fc8000f95e004 */
[----:B------:R-:W-:Y:S02]  /*fd50*/  @P0 IADD3.X R8, R243, UR7, R3, P2, P1 ;  /* 0x00000007f3080c10 */ /* 0x000fe400097e2403 */
        /* <DEDUP_REMOVED lines=17> */
.L_x_450:
        /* <DEDUP_REMOVED lines=43> */
[----:B--2---:R1:W2:Y:S02]  /*10120*/  MUFU.TANH R10, R4 ;  /* 0x00000004000a7308 */ /* 0x0042a40000002400 */
[----:B-1----:R-:W-:Y:S02]  /*10130*/  LOP3.LUT R4, R5, 0x7ffffffc, RZ, 0xc0, !PT ;  /* 0x7ffffffc05047812 */ /* 0x002fe400078ec0ff */
[----:B------:R-:W1:Y:S03]  /*10140*/  SHFL.IDX PT, R5, R11, RZ, 0x1c1f ;  /* 0x001c1fff0b057589 */ /* 0x000e6600000e0000 */
[----:B------:R-:W-:Y:S02]  /*10150*/  IMAD.IADD R4, R3, 0x1, -R4 ;  /* 0x0000000103047824 */ /* 0x000fe400078e0a04 */
[----:B------:R-:W-:-:S03]  /*10160*/  FMUL.FTZ R3, R40, c[0x0][0x320] ;  /* 0x0000c80028037a20 */ /* 0x000fc60000410000 */
[----:B------:R-:W-:Y:S01]  /*10170*/  SHF.L.U32 R251, R4, 0x1, RZ ;  /* 0x0000000104fb7819 */ /* 0x000fe200000006ff */
[----:B------:R1:W1:Y:S01]  /*10180*/  MUFU.TANH R8, R3 ;  /* 0x0000000300087308 */ /* 0x0002620000002400 */
[----:B------:R-:W-:Y:S02]  /*10190*/  FMUL.FTZ R4, R48, c[0x0][0x320] ;  /* 0x0000c80030047a20 */ /* 0x000fe40000410000 */
[----:B------:R-:W-:Y:S01]  /*101a0*/  IADD3 R20, -R251, R116, R128 ;  /* 0x00000074fb147210 */ /* 0x000fe20007ffe180 */
[----:B------:R-:W-:-:S04]  /*101b0*/  IMAD.IADD R23, R116, 0x1, -R251 ;  /* 0x0000000174177824 */ /* 0x000fc800078e0afb */
[----:B------:R2:W2:Y:S01]  /*101c0*/  MUFU.TANH R7, R4 ;  /* 0x0000000400077308 */ /* 0x0004a20000002400 */
[----:B-1----:R-:W-:-:S05]  /*101d0*/  IADD3 R3, -R251, 0x1, R122 ;  /* 0x00000001fb037810 */ /* 0x002fca0007ffe17a */
[----:B------:R-:W-:-:S05]  /*101e0*/  IMAD.IADD R3, R3, 0x1, -R129 ;  /* 0x0000000103037824 */ /* 0x000fca00078e0a81 */
[C---:B------:R-:W-:Y:S02]  /*101f0*/  IADD3 R17, R3.reuse, c[0x0][0x328], RZ ;  /* 0x0000ca0003117a10 */ /* 0x040fe40007ffe0ff */
[----:B------:R-:W-:Y:S02]  /*10200*/  IADD3 R21, R3, UR8, RZ ;  /* 0x0000000803157c10 */ /* 0x000fe4000fffe0ff */
[-C--:B--2---:R-:W-:Y:S02]  /*10210*/  IADD3 R4, R17, R5.reuse, RZ ;  /* 0x0000000511047210 */ /* 0x084fe40007ffe0ff */
[----:B------:R-:W-:Y:S02]  /*10220*/  IADD3 R3, R21, R5, RZ ;  /* 0x0000000515037210 */ /* 0x000fe40007ffe0ff */
[----:B------:R-:W-:Y:S01]  /*10230*/  IMNMX R4, R4, R20, PT ;  /* 0x0000001404047217 */ /* 0x000fe20003800200 */
[----:B------:R-:W-:Y:S05]  /*10240*/  @!P5 BRA `(.L_x_451) ;  /* 0x000001400000d947 */ /* 0x000fea0003800000 */
[----:B---34-:R-:W-:Y:S01]  /*10250*/  IADD3 R5, -R129, R128, R5 ;  /* 0x0000008081057210 */ /* 0x018fe20007ffe105 */
        /* <DEDUP_REMOVED lines=10> */
.L_x_453:
[----:B------:R-:W-:-:S04]  /*10300*/  MOV R6, c[0x0][0x32c] ;  /* 0x0000cb0000067a02 */ /* 0x000fc80000000f00 */
[----:B------:R-:W-:-:S13]  /*10310*/  ISETP.NE.AND P0, PT, R6, 0x1, PT ;  /* 0x000000010600780c */ /* 0x000fda0003f05270 */
[----:B------:R-:W-:-:S05]  /*10320*/  @P0 IMAD.HI.U32 R6, R5, c[0x0][0x330], RZ ;  /* 0x0000cc0005060a27 */ /* 0x000fca00078e00ff */
[----:B------:R-:W-:Y:S02]  /*10330*/  @P0 SHF.R.U32.HI R5, RZ, c[0x0][0x334], R6 ;  /* 0x0000cd00ff050a19 */ /* 0x000fe40000011606 */
.L_x_454:
[----:B------:R-:W-:Y:S05]  /*10340*/  BSYNC B0 ;  /* 0x0000000000007941 */ /* 0x000fea0003800000 */
.L_x_452:
[----:B------:R-:W-:-:S05]  /*10350*/  IMAD R5, R5, c[0x0][0x32c], R23 ;  /* 0x0000cb0005057a24 */ /* 0x000fca00078e0217 */
[----:B------:R-:W-:Y:S02]  /*10360*/  IADD3 R6, R5, c[0x0][0x32c], RZ ;  /* 0x0000cb0005067a10 */ /* 0x000fe40007ffe0ff */
[----:B------:R-:W-:Y:S02]  /*10370*/  IMNMX R3, R3, R5, !PT ;  /* 0x0000000503037217 */ /* 0x000fe40007800200 */
[----:B------:R-:W-:Y:S02]  /*10380*/  IMNMX R4, R4, R6, PT ;  /* 0x0000000604047217 */ /* 0x000fe40003800200 */
.L_x_451:
[C---:B---34-:R-:W-:Y:S01]  /*10390*/  ISETP.GE.AND P0, PT, R116.reuse, 0x2, PT ;  /* 0x000000027400780c */ /* 0x058fe20003f06270 */
[----:B------:R-:W1:Y:S01]  /*103a0*/  SHFL.IDX PT, R5, R11, 0x1, 0x1c1f ;  /* 0x003c1f000b057f89 */ /* 0x000e6200000e0000 */
[----:B------:R-:W-:Y:S02]  /*103b0*/  ISETP.GE.AND P1, PT, R116, 0x9, PT ;  /* 0x000000097400780c */ /* 0x000fe40003f26270 */
[----:B------:R-:W-:Y:S02]  /*103c0*/  P2R R29, PR, RZ, 0x1 ;  /* 0x00000001ff1d7803 */ /* 0x000fe40000000000 */
[----:B------:R-:W-:-:S02]  /*103d0*/  ISETP.GT.AND P0, PT, R3, 0x1, !P0 ;  /* 0x000000010300780c */ /* 0x000fc40004704270 */
[----:B------:R-:W-:Y:S02]  /*103e0*/  P2R R28, PR, RZ, 0x2 ;  /* 0x00000002ff1c7803 */ /* 0x000fe40000000000 */
[----:B------:R-:W-:Y:S02]  /*103f0*/  ISETP.LT.OR P0, PT, R4, 0x2, P0 ;  /* 0x000000020400780c */ /* 0x000fe40000701670 */
[----:B------:R-:W-:Y:S02]  /*10400*/  ISETP.GE.AND P6, PT, R116, 0x12, PT ;  /* 0x000000127400780c */ /* 0x000fe40003fc6270 */
        /* <DEDUP_REMOVED lines=9> */
[C---:B------:R-:W-:Y:S02]  /*104a0*/  ISETP.GE.AND P5, PT, R116.reuse, 0x19, PT ;  /* 0x000000197400780c */ /* 0x040fe40003fa6270 */
        /* <DEDUP_REMOVED lines=77> */
.L_x_457:
[----:B------:R-:W-:-:S04]  /*10980*/  MOV R6, c[0x0][0x32c] ;  /* 0x0000cb0000067a02 */ /* 0x000fc80000000f00 */
[----:B------:R-:W-:-:S13]  /*10990*/  ISETP.NE.AND P0, PT, R6, 0x1, PT ;  /* 0x000000010600780c */ /* 0x000fda0003f05270 */
[----:B------:R-:W-:-:S05]  /*109a0*/  @P0 IMAD.HI.U32 R6, R5, c[0x0][0x330], RZ ;  /* 0x0000cc0005060a27 */ /* 0x000fca00078e00ff */
[----:B------:R-:W-:Y:S02]  /*109b0*/  @P0 SHF.R.U32.HI R5, RZ, c[0x0][0x334], R6 ;  /* 0x0000cd00ff050a19 */ /* 0x000fe40000011606 */
.L_x_458:
[----:B------:R-:W-:Y:S05]  /*109c0*/  BSYNC B0 ;  /* 0x0000000000007941 */ /* 0x000fea0003800000 */
.L_x_456:
[----:B------:R-:W-:-:S05]  /*109d0*/  IMAD R5, R5, c[0x0][0x32c], R23 ;  /* 0x0000cb0005057a24 */ /* 0x000fca00078e0217 */
[----:B------:R-:W-:Y:S02]  /*109e0*/  IADD3 R6, R5, c[0x0][0x32c], RZ ;  /* 0x0000cb0005067a10 */ /* 0x000fe40007ffe0ff */
[----:B------:R-:W-:Y:S02]  /*109f0*/  IMNMX R3, R3, R5, !PT ;  /* 0x0000000503037217 */ /* 0x000fe40007800200 */
[----:B------:R-:W-:Y:S02]  /*10a00*/  IMNMX R4, R4, R6, PT ;  /* 0x0000000604047217 */ /* 0x000fe40003800200 */
.L_x_455:
        /* <DEDUP_REMOVED lines=83> */
.L_x_461:
[----:B------:R-:W-:-:S04]  /*10f40*/  MOV R6, c[0x0][0x32c] ;  /* 0x0000cb0000067a02 */ /* 0x000fc80000000f00 */
[----:B------:R-:W-:-:S13]  /*10f50*/  ISETP.NE.AND P0, PT, R6, 0x1, PT ;  /* 0x000000010600780c */ /* 0x000fda0003f05270 */
[----:B------:R-:W-:-:S05]  /*10f60*/  @P0 IMAD.HI.U32 R6, R5, c[0x0][0x330], RZ ;  /* 0x0000cc0005060a27 */ /* 0x000fca00078e00ff */
[----:B------:R-:W-:Y:S02]  /*10f70*/  @P0 SHF.R.U32.HI R5, RZ, c[0x0][0x334], R6 ;  /* 0x0000cd00ff050a19 */ /* 0x000fe40000011606 */
.L_x_462:
[----:B------:R-:W-:Y:S05]  /*10f80*/  BSYNC B0 ;  /* 0x0000000000007941 */ /* 0x000fea0003800000 */
.L_x_460:
[----:B------:R-:W-:-:S05]  /*10f90*/  IMAD R5, R5, c[0x0][0x32c], R23 ;  /* 0x0000cb0005057a24 */ /* 0x000fca00078e0217 */
[----:B------:R-:W-:Y:S02]  /*10fa0*/  IADD3 R6, R5, c[0x0][0x32c], RZ ;  /* 0x0000cb0005067a10 */ /* 0x000fe40007ffe0ff */
[----:B------:R-:W-:Y:S02]  /*10fb0*/  IMNMX R3, R3, R5, !PT ;  /* 0x0000000503037217 */ /* 0x000fe40007800200 */
[----:B------:R-:W-:Y:S02]  /*10fc0*/  IMNMX R4, R4, R6, PT ;  /* 0x0000000604047217 */ /* 0x000fe40003800200 */
.L_x_459:
        /* <DEDUP_REMOVED lines=83> */
.L_x_465:
[----:B------:R-:W-:-:S04]  /*11500*/  MOV R5, c[0x0][0x32c] ;  /* 0x0000cb0000057a02 */ /* 0x000fc80000000f00 */
[----:B------:R-:W-:-:S13]  /*11510*/  ISETP.NE.AND P0, PT, R5, 0x1, PT ;  /* 0x000000010500780c */ /* 0x000fda0003f05270 */
[----:B------:R-:W-:-:S05]  /*11520*/  @P0 IMAD.HI.U32 R5, R4, c[0x0][0x330], RZ ;  /* 0x0000cc0004050a27 */ /* 0x000fca00078e00ff */
[----:B------:R-:W-:Y:S02]  /*11530*/  @P0 SHF.R.U32.HI R4, RZ, c[0x0][0x334], R5 ;  /* 0x0000cd00ff040a19 */ /* 0x000fe40000011605 */
.L_x_466:
[----:B------:R-:W-:Y:S05]  /*11540*/  BSYNC B0 ;  /* 0x0000000000007941 */ /* 0x000fea0003800000 */
.L_x_464:
[----:B------:R-:W-:-:S05]  /*11550*/  IMAD R4, R4, c[0x0][0x32c], R23 ;  /* 0x0000cb0004047a24 */ /* 0x000fca00078e0217 */
[----:B------:R-:W-:Y:S02]  /*11560*/  IADD3 R5, R4, c[0x0][0x32c], RZ ;  /* 0x0000cb0004057a10 */ /* 0x000fe40007ffe0ff */
[----:B------:R-:W-:Y:S02]  /*11570*/  IMNMX R3, R3, R4, !PT ;  /* 0x0000000403037217 */ /* 0x000fe40007800200 */
[----:B------:R-:W-:Y:S02]  /*11580*/  IMNMX R12, R12, R5, PT ;  /* 0x000000050c0c7217 */ /* 0x000fe40003800200 */
.L_x_463:
        /* <DEDUP_REMOVED lines=66> */
[----:B------:R-:W-:-:S04]  /*119b0*/  ISETP.LT.OR P0, PT, R12, 0x19, P0 ;  /* 0x000000190c00780c */ /* 0x000fc80000701670 */
[----:B------:R-:W-:Y:S02]  /*119c0*/  FSEL R107, R16, -INF , !P0 ;  /* 0xff800000106b7808 */ /* 0x000fe40004000000 */
[----:B------:R-:W-:-:S04]  /*119d0*/  ISETP.GT.AND P0, PT, R3, 0x19, !P4 ;  /* 0x000000190300780c */ /* 0x000fc80006704270 */
[----:B------:R-:W-:-:S04]  /*119e0*/  ISETP.LT.OR P0, PT, R12, 0x1a, P0 ;  /* 0x0000001a0c00780c */ /* 0x000fc80000701670 */
[----:B------:R-:W-:Y:S02]  /*119f0*/  FSEL R184, R15, -INF , !P0 ;  /* 0xff8000000fb87808 */ /* 0x000fe40004000000 */
[----:B-1----:R-:W-:Y:S02]  /*11a00*/  FMNMX.FTZ R106, R106, R4, !PT ;  /* 0x000000046a6a7209 */ /* 0x002fe40007810000 */
[----:B------:R-:W1:Y:S01]  /*11a10*/  SHFL.BFLY PT, R4, R105, 0x2, 0x1f ;  /* 0x0c401f0069047f89 */ /* 0x000e6200000e0000 */
[----:B------:R-:W-:-:S04]  /*11a20*/  ISETP.GT.AND P0, PT, R3, 0x20, !P3 ;  /* 0x000000200300780c */ /* 0x000fc80005f04270 */
        /* <DEDUP_REMOVED lines=9> */
[----:B------:R-:W-:Y:S01]  /*11ac0*/  FSEL R191, R14, -INF , !P0 ;  /* 0xff8000000ebf7808 */ /* 0x000fe20004000000 */
[----:B------:R-:W-:Y:S01]  /*11ad0*/  FMUL.FTZ R14, R106, c[0x0][0x2d0] ;  /* 0x0000b4006a0e7a20 */ /* 0x000fe20000410000 */
        /* <DEDUP_REMOVED lines=142> */
[----:B-----5:R-:W-:Y:S01]  /*123c0*/  HMMA.16816.F32.BF16 R144, R96, R108, R24 ;  /* 0x0000006c6090723c */ /* 0x020fe20000041818 */
        /* <DEDUP_REMOVED lines=103> */
[----:B------:R-:W-:Y:S02]  /*12a40*/  FFMA.FTZ R2, R191, c[0x0][0x2d0], -R0 ;  /* 0x0000b400bf027a23 */ /* 0x000fe40000010800 */
[----:B------:R-:W-:Y:S02]  /*12a50*/  FADD.FTZ R7, R234, R5 ;  /* 0x00000005ea077221 */ /* 0x000fe40000010000 */
[----:B------:R-:W-:-:S02]  /*12a60*/  FADD.FTZ R4, R47, R10 ;  /* 0x0000000a2f047221 */ /* 0x000fc40000010000 */
        /* <DEDUP_REMOVED lines=12> */
[----:B------:R-:W-:Y:S01]  /*12b30*/  FADD.FTZ R5, R223, R5 ;  /* 0x00000005df057221 */ /* 0x000fe20000010000 */
[----:B------:R-:W-:Y:S01]  /*12b40*/  IADD3 R223, R239, -0x2, RZ ;  /* 0xfffffffeefdf7810 */ /* 0x000fe20007ffe0ff */
        /* <DEDUP_REMOVED lines=13> */
[----:B------:R-:W-:Y:S01]  /*12c20*/  FADD.FTZ R0, R0, R8 ;  /* 0x0000000800007221 */ /* 0x000fe20000010000 */
[----:B------:R-:W-:Y:S01]  /*12c30*/  STL [R1], R4 ;  /* 0x0000000401007387 */ /* 0x000fe20000100800 */
[----:B------:R-:W-:-:S03]  /*12c40*/  FADD.FTZ R252, R252, R10 ;  /* 0x0000000afcfc7221 */ /* 0x000fc60000010000 */
[----:B------:R1:W-:Y:S01]  /*12c50*/  STL [R1+0x4], R2 ;  /* 0x0000040201007387 */ /* 0x0003e20000100800 */
[----:B------:R-:W-:Y:S01]  /*12c60*/  FADD.FTZ R252, R204, R252 ;  /* 0x000000fcccfc7221 */ /* 0x000fe20000010000 */
[----:B------:R-:W-:Y:S02]  /*12c70*/  HMMA.16816.F32.BF16 R132, R92, R88, R20 ;  /* 0x000000585c84723c */ /* 0x000fe40000041814 */
[----:B------:R2:W-:Y:S01]  /*12c80*/  STL [R1+0x8], R0 ;  /* 0x0000080001007387 */ /* 0x0005e20000100800 */
[----:B------:R-:W-:-:S04]  /*12c90*/  FADD.FTZ R252, R203, R252 ;  /* 0x000000fccbfc7221 */ /* 0x000fc80000010000 */
[----:B------:R-:W-:Y:S01]  /*12ca0*/  FADD.FTZ R252, R202, R252 ;  /* 0x000000fccafc7221 */ /* 0x000fe20000010000 */
[----:B------:R-:W-:Y:S03]  /*12cb0*/  HMMA.16816.F32.BF16 R136, R92, R90, R136 ;  /* 0x0000005a5c88723c */ /* 0x000fe60000041888 */
[----:B------:R-:W-:-:S05]  /*12cc0*/  FADD.FTZ R252, R201, R252 ;  /* 0x000000fcc9fc7221 */ /* 0x000fca0000010000 */
[----:B------:R-:W-:Y:S01]  /*12cd0*/  HMMA.16816.F32.BF16 R148, R92, R108, R16 ;  /* 0x0000006c5c94723c */ /* 0x000fe20000041810 */
[----:B-1----:R-:W-:-:S07]  /*12ce0*/  IADD3 R2, R3, c[0x0][0x328], RZ ;  /* 0x0000ca0003027a10 */ /* 0x002fce0007ffe0ff */
[C---:B------:R-:W-:Y:S08]  /*12cf0*/  HMMA.16816.F32.BF16 R152, R92.reuse, R110, R152 ;  /* 0x0000006e5c98723c */ /* 0x040ff00000041898 */
        /* <DEDUP_REMOVED lines=17> */
.L_x_468:
[----:B------:R-:W-:-:S13]  /*12e10*/  ISETP.NE.AND P0, PT, R4, 0x1, PT ;  /* 0x000000010400780c */ /* 0x000fda0003f05270 */
[----:B------:R-:W-:-:S05]  /*12e20*/  @P0 IMAD.HI.U32 R3, R0, c[0x0][0x330], RZ ;  /* 0x0000cc0000030a27 */ /* 0x000fca00078e00ff */
[----:B------:R-:W-:-:S05]  /*12e30*/  @P0 SHF.R.U32.HI R0, RZ, c[0x0][0x334], R3 ;  /* 0x0000cd00ff000a19 */ /* 0x000fca0000011603 */
.L_x_469:
[----:B------:R-:W-:-:S05]  /*12e40*/  IMAD R0, R0, R4, c[0x0][0x32c] ;  /* 0x0000cb0000007624 */ /* 0x000fca00078e0204 */
[----:B------:R-:W-:-:S05]  /*12e50*/  IMNMX R2, R2, R0, PT ;  /* 0x0000000002027217 */ /* 0x000fca0003800200 */
.L_x_467:
[----:B--2---:R-:W-:-:S05]  /*12e60*/  IMAD.HI R2, R2, 0x2aaaaaab, RZ ;  /* 0x2aaaaaab02027827 */ /* 0x004fca00078e02ff */
[----:B------:R-:W-:-:S04]  /*12e70*/  SHF.R.U32.HI R0, RZ, 0x1f, R2 ;  /* 0x0000001fff007819 */ /* 0x000fc80000011602 */
[----:B------:R-:W-:-:S04]  /*12e80*/  LEA.HI.SX32 R2, R2, R0, 0x1d ;  /* 0x0000000002027211 */ /* 0x000fc800078feaff */
[----:B------:R-:W-:-:S04]  /*12e90*/  IMNMX R3, R241, R2, !PT ;  /* 0x00000002f1037217 */ /* 0x000fc80007800200 */
[----:B------:R-:W-:Y:S01]  /*12ea0*/  ISETP.GE.AND P0, PT, R223, R3, PT ;  /* 0x00000003df00720c */ /* 0x000fe20003f06270 */
[----:B------:R1:W-:-:S12]  /*12eb0*/  STL [R1+0xc], R3 ;  /* 0x00000c0301007387 */ /* 0x0003d80000100800 */
[----:B------:R-:W-:Y:S05]  /*12ec0*/  @!P0 BRA `(.L_x_470) ;  /* 0x000044f000008947 */ /* 0x000fea0003800000 */
[C---:B------:R-:W-:Y:S01]  /*12ed0*/  IADD3 R250, P0, R246.reuse, 0x20, RZ ;  /* 0x00000020f6fa7810 */ /* 0x040fe20007f1e0ff */
[----:B------:R-:W-:Y:S01]  /*12ee0*/  IMAD.MOV.U32 R5, RZ, RZ, R249 ;  /* 0x000000ffff057224 */ /* 0x000fe200078e00f9 */
[----:B------:R-:W-:Y:S01]  /*12ef0*/  MOV R103, R105 ;  /* 0x0000006900677202 */ /* 0x000fe20000000f00 */
[----:B------:R-:W-:Y:S01]  /*12f00*/  IMAD.MOV.U32 R4, RZ, RZ, R248 ;  /* 0x000000ffff047224 */ /* 0x000fe200078e00f8 */
[----:B------:R-:W-:Y:S01]  /*12f10*/  IADD3.X R249, RZ, R245, RZ, P0, !PT ;  /* 0x000000f5fff97210 */ /* 0x000fe200007fe4ff */
[----:B------:R-:W-:Y:S01]  /*12f20*/  IMAD.MOV.U32 R102, RZ, RZ, R106 ;  /* 0x000000ffff667224 */ /* 0x000fe200078e006a */
[----:B------:R-:W-:Y:S01]  /*12f30*/  IADD3 R248, P0, R246, 0x40, RZ ;  /* 0x00000040f6f87810 */ /* 0x000fe20007f1e0ff */
[----:B------:R-:W-:Y:S01]  /*12f40*/  IMAD.MOV.U32 R107, RZ, RZ, R104 ;  /* 0x000000ffff6b7224 */ /* 0x000fe200078e0068 */
[----:B------:R-:W-:-:S03]  /*12f50*/  MOV R108, R100 ;  /* 0x00000064006c7202 */ /* 0x000fc60000000f00 */
[----:B------:R-:W-:Y:S01]  /*12f60*/  IMAD.X R247, RZ, RZ, R245, P0 ;  /* 0x000000fffff77224 */ /* 0x000fe200000e06f5 */
[----:B------:R-:W-:-:S05]  /*12f70*/  IADD3 R246, P0, R4, 0x20, RZ ;  /* 0x0000002004f67810 */ /* 0x000fca0007f1e0ff */
[----:B------:R-:W-:Y:S01]  /*12f80*/  IMAD.X R245, RZ, RZ, R243, P0 ;  /* 0x000000fffff57224 */ /* 0x000fe200000e06f3 */
[----:B------:R-:W-:-:S04]  /*12f90*/  IADD3 R244, P0, R4, 0x40, RZ ;  /* 0x0000004004f47810 */ /* 0x000fc80007f1e0ff */
[----:B------:R-:W-:Y:S02]  /*12fa0*/  IADD3.X R243, RZ, R243, RZ, P0, !PT ;  /* 0x000000f3fff37210 */ /* 0x000fe400007fe4ff */
.L_x_489:
[----:B------:R-:W2:Y:S01]  /*12fb0*/  LDL R224, [R1+0x48] ;  /* 0x0000480001e07983 */ /* 0x000ea20000100800 */
[----:B------:R-:W-:Y:S04]  /*12fc0*/  DEPBAR.LE SB0, 0x0 ;  /* 0x000080000000791a */ /* 0x000fe80000000000 */
[----:B------:R-:W3:Y:S04]  /*12fd0*/  LDL R0, [R1+0x20] ;  /* 0x0000200001007983 */ /* 0x000ee80000100800 */
[----:B------:R-:W-:Y:S06]  /*12fe0*/  BAR.SYNC.DEFER_BLOCKING 0x0 ;  /* 0x0000000000007b1d */ /* 0x000fec0000010000 */
        /* <DEDUP_REMOVED lines=10> */
[----:B--2---:R-:W-:Y:S02]  /*13090*/  ISETP.GT.AND P0, PT, R224, R223, PT ;  /* 0x000000dfe000720c */ /* 0x004fe40003f04270 */
[C---:B---3--:R-:W-:Y:S02]  /*130a0*/  LOP3.LUT P5, RZ, R0.reuse, 0x100, RZ, 0xc0, !PT ;  /* 0x0000010000ff7812 */ /* 0x048fe400078ac0ff */
[C---:B------:R-:W-:Y:S02]  /*130b0*/  LOP3.LUT P4, RZ, R0.reuse, 0x80, RZ, 0xc0, !PT ;  /* 0x0000008000ff7812 */ /* 0x040fe4000788c0ff */
[----:B------:R-:W-:Y:S07]  /*130c0*/  LOP3.LUT P3, RZ, R0, 0x200, RZ, 0xc0, !PT ;  /* 0x0000020000ff7812 */ /* 0x000fee000786c0ff */
[----:B------:R-:W-:-:S05]  /*130d0*/  @P0 BRA `(.L_x_471) ;  /* 0x0000031000000947 */ /* 0x000fca0003800000 */
[----:B-1--4-:R-:W-:Y:S01]  /*130e0*/  SHF.R.S32.HI R0, RZ, 0x1f, R223 ;  /* 0x0000001fff007819 */ /* 0x012fe200000114df */
[----:B------:R-:W2:Y:S04]  /*130f0*/  LDL.64 R22, [R1+0x40] ;  /* 0x0000400001167983 */ /* 0x000ea80000100a00 */
[----:B------:R-:W3:Y:S01]  /*13100*/  LDL.64 R20, [R1+0x38] ;  /* 0x0000380001147983 */ /* 0x000ee20000100a00 */
[----:B------:R-:W-:Y:S03]  /*13110*/  IMAD R0, R0, c[0x0][0x208], RZ ;  /* 0x0000820000007a24 */ /* 0x000fe600078e02ff */
[----:B------:R-:W1:Y:S01]  /*13120*/  S2R R2, SR_TID.X ;  /* 0x0000000000027919 */ /* 0x000e620000002100 */
[C---:B------:R-:W-:Y:S01]  /*13130*/  IMAD R0, R223.reuse, c[0x0][0x20c], R0 ;  /* 0x00008300df007a24 */ /* 0x040fe200078e0200 */
[----:B-1----:R-:W-:Y:S01]  /*13140*/  ISETP.GT.AND P1, PT, R2, 0x3f, PT ;  /* 0x0000003f0200780c */ /* 0x002fe20003f24270 */
[----:B------:R-:W-:Y:S04]  /*13150*/  IMAD.WIDE.U32 R2, R223, c[0x0][0x208], RZ ;  /* 0x00008200df027a25 */ /* 0x000fe800078e00ff */
[----:B------:R-:W-:Y:S02]  /*13160*/  IMAD.IADD R0, R3, 0x1, R0 ;  /* 0x0000000103007824 */ /* 0x000fe400078e0200 */
[----:B------:R-:W-:Y:S04]  /*13170*/  IMAD.WIDE.U32 R2, R2, 0x30, RZ ;  /* 0x0000003002027825 */ /* 0x000fe800078e00ff */
[----:B------:R-:W-:Y:S02]  /*13180*/  IMAD R0, R0, 0x30, RZ ;  /* 0x0000003000007824 */ /* 0x000fe400078e02ff */
[----:B------:R-:W-:Y:S02]  /*13190*/  @!P1 IMAD.MOV.U32 R5, RZ, RZ, c[0x0][0x208] ;  /* 0x00008200ff059624 */ /* 0x000fe400078e00ff */
[----:B------:R-:W-:Y:S02]  /*131a0*/  @!P1 IMAD.MOV.U32 R6, RZ, RZ, c[0x0][0x20c] ;  /* 0x00008300ff069624 */ /* 0x000fe400078e00ff */
[----:B------:R-:W-:Y:S01]  /*131b0*/  IMAD.IADD R0, R3, 0x1, R0 ;  /* 0x0000000103007824 */ /* 0x000fe200078e0200 */
[C---:B------:R-:W-:Y:S04]  /*131c0*/  @!P1 LEA R4, P0, R5.reuse, R2, 0x5 ;  /* 0x0000000205049211 */ /* 0x040fe800078028ff */
[----:B------:R-:W-:Y:S02]  /*131d0*/  @!P1 LEA.HI.X R3, R5, R0, R6, 0x5, P0 ;  /* 0x0000000005039211 */ /* 0x000fe400000f2c06 */
[-C--:B--2---:R-:W-:Y:S05]  /*131e0*/  IADD3 R5, P0, R22, R2.reuse, RZ ;  /* 0x0000000216057210 */ /* 0x084fea0007f1e0ff */
[----:B---3--:R-:W-:Y:S01]  /*131f0*/  IMAD.X R7, R0, 0x1, R21, P0 ;  /* 0x0000000100077824 */ /* 0x008fe200000e0615 */
        /* <DEDUP_REMOVED lines=10> */
[----:B------:R-:W-:Y:S03]  /*132a0*/  IADD3 R2, P0, R248, R2, RZ ;  /* 0x00000002f8027210 */ /* 0x000fe60007f1e0ff */
[----:B------:R1:W-:Y:S02]  /*132b0*/  LDGSTS.E.BYPASS.LTC128B.128 [R222+0x2480], [R12.64], !P4 ;  /* 0x024800000cde7fae */ /* 0x0003e4000e101d4c */
[----:B------:R-:W-:Y:S01]  /*132c0*/  IMAD.X R0, R0, 0x1, R247, P0 ;  /* 0x0000000100007824 */ /* 0x000fe200000e06f7 */
[C---:B------:R-:W-:Y:S04]  /*132d0*/  LEA R10, P0, R2.reuse, c[0x0][0x1f8], 0x1 ;  /* 0x00007e00020a7a11 */ /* 0x040fe800078008ff */
[----:B------:R-:W-:Y:S02]  /*132e0*/  LEA.HI.X R11, R2, c[0x0][0x1fc], R0, 0x1, P0 ;  /* 0x00007f00020b7a11 */ /* 0x000fe400000f0c00 */
[----:B------:R-:W-:Y:S03]  /*132f0*/  @!P1 IADD3 R0, P0, R4, R22, RZ ;  /* 0x0000001604009210 */ /* 0x000fe60007f1e0ff */
[----:B------:R1:W-:Y:S02]  /*13300*/  LDGSTS.E.BYPASS.LTC128B.128 [R222+0x3080], [R10.64], !P3 ;  /* 0x030800000ade7fae */ /* 0x0003e4000d901d4c */
[C---:B------:R-:W-:Y:S01]  /*13310*/  @!P1 IMAD.X R2, R3.reuse, 0x1, R21, P0 ;  /* 0x0000000103029824 */ /* 0x040fe200000e0615 */
[C---:B------:R-:W-:Y:S04]  /*13320*/  @!P1 LEA R8, P0, R0.reuse, c[0x0][0x1f8], 0x1 ;  /* 0x00007e0000089a11 */ /* 0x040fe800078008ff */
[----:B------:R-:W-:Y:S02]  /*13330*/  @!P1 LEA.HI.X R9, R0, c[0x0][0x1fc], R2, 0x1, P0 ;  /* 0x00007f0000099a11 */ /* 0x000fe400000f0c02 */
[----:B------:R-:W-:Y:S03]  /*13340*/  @!P1 IADD3 R0, P0, R4, R250, RZ ;  /* 0x000000fa04009210 */ /* 0x000fe60007f1e0ff */
[----:B------:R1:W-:Y:S02]  /*13350*/  @!P1 LDGSTS.E.BYPASS.LTC128B.128 [R222+0x2080], [R8.64], !P5 ;  /* 0x0208000008de9fae */ /* 0x0003e4000e901d4c */
[C---:B------:R-:W-:Y:S01]  /*13360*/  @!P1 IMAD.X R2, R3.reuse, 0x1, R249, P0 ;  /* 0x0000000103029824 */ /* 0x040fe200000e06f9 */
        /* <DEDUP_REMOVED lines=8> */
.L_x_471:
[-C--:B-1--4-:R-:W-:Y:S01]  /*133f0*/  HMMA.16816.F32.BF16 R4, R48, R16.reuse, RZ ;  /* 0x000000103004723c */ /* 0x092fe200000418ff */
        /* <DEDUP_REMOVED lines=192> */
[----:B--234-:R-:W2:Y:S04]  /*14000*/  LDL.64 R226, [R1+0x30] ;  /* 0x0000300001e27983 */ /* 0x01cea80000100a00 */
[----:B------:R-:W3:Y:S04]  /*14010*/  LDL.64 R224, [R1+0x28] ;  /* 0x0000280001e07983 */ /* 0x000ee80000100a00 */
[----:B------:R-:W4:Y:S02]  /*14020*/  S2R R0, SR_TID.X ;  /* 0x0000000000007919 */ /* 0x000f240000002100 */
[----:B----4-:R-:W-:Y:S04]  /*14030*/  SHF.R.S32.HI R2, RZ, 0x1f, R0 ;  /* 0x0000001fff027819 */ /* 0x010fe80000011400 */
[----:B------:R-:W-:Y:S02]  /*14040*/  LEA.HI R2, R2, R0, RZ, 0x2 ;  /* 0x0000000002027211 */ /* 0x000fe400078f10ff */
[----:B------:R-:W-:Y:S02]  /*14050*/  IADD3 R0, R223, -0x1, RZ ;  /* 0xffffffffdf007810 */ /* 0x000fe40007ffe0ff */
[----:B------:R-:W-:Y:S02]  /*14060*/  SHF.R.S32.HI R2, RZ, 0x2, R2 ;  /* 0x00000002ff027819 */ /* 0x000fe40000011402 */
[----:B------:R-:W-:Y:S02]  /*14070*/  SHF.R.S32.HI R5, RZ, 0x1f, R0 ;  /* 0x0000001fff057819 */ /* 0x000fe40000011400 */
[----:B------:R-:W-:Y:S01]  /*14080*/  IADD3 R4, -R2, 0x30, RZ ;  /* 0x0000003002047810 */ /* 0x000fe20007ffe1ff */
[----:B------:R-:W-:Y:S03]  /*14090*/  IMAD.WIDE.U32 R2, R0, c[0x0][0x1e0], RZ ;  /* 0x0000780000027a25 */ /* 0x000fe600078e00ff */
[----:B------:R-:W-:Y:S01]  /*140a0*/  ISETP.GE.AND P1, PT, R4, 0x1, PT ;  /* 0x000000010400780c */ /* 0x000fe20003f26270 */
[----:B------:R-:W-:Y:S04]  /*140b0*/  IMAD R5, R5, c[0x0][0x1e0], RZ ;  /* 0x0000780005057a24 */ /* 0x000fe800078e02ff */
[----:B------:R-:W-:Y:S04]  /*140c0*/  IMAD R0, R0, c[0x0][0x1e4], R5 ;  /* 0x0000790000007a24 */ /* 0x000fe800078e0205 */
[----:B------:R-:W-:Y:S02]  /*140d0*/  IMAD.IADD R0, R3, 0x1, R0 ;  /* 0x0000000103007824 */ /* 0x000fe400078e0200 */
[----:B------:R-:W-:Y:S04]  /*140e0*/  IMAD.WIDE.U32 R2, R2, 0x30, RZ ;  /* 0x0000003002027825 */ /* 0x000fe800078e00ff */
[----:B------:R-:W-:Y:S04]  /*140f0*/  IMAD R0, R0, 0x30, RZ ;  /* 0x0000003000007824 */ /* 0x000fe800078e02ff */
[----:B------:R-:W-:Y:S01]  /*14100*/  IMAD.IADD R0, R3, 0x1, R0 ;  /* 0x0000000103007824 */ /* 0x000fe200078e0200 */
[-C--:B--2---:R-:W-:Y:S05]  /*14110*/  @P1 IADD3 R3, P0, R226, R2.reuse, RZ ;  /* 0x00000002e2031210 */ /* 0x084fea0007f1e0ff */
[----:B---3--:R-:W-:Y:S01]  /*14120*/  @P1 IMAD.X R7, R0, 0x1, R225, P0 ;  /* 0x0000000100071824 */ /* 0x008fe200000e06e1 */
[-C--:B------:R-:W-:Y:S05]  /*14130*/  @P1 IADD3 R5, P0, R246, R2.reuse, RZ ;  /* 0x00000002f6051210 */ /* 0x080fea0007f1e0ff */
[----:B------:R-:W-:Y:S01]  /*14140*/  @P1 IMAD.X R8, R0, 0x1, R245, P0 ;  /* 0x0000000100081824 */ /* 0x000fe200000e06f5 */
[----:B------:R-:W-:Y:S05]  /*14150*/  @P1 IADD3 R6, P0, R244, R2, RZ ;  /* 0x00000002f4061210 */ /* 0x000fea0007f1e0ff */
        /* <DEDUP_REMOVED lines=14> */
[----:B------:R-:W-:Y:S04]  /*14240*/  @P0 IADD3 R2, P2, R2, UR6, RZ ;  /* 0x0000000602020c10 */ /* 0x000fe8000ff5e0ff */
[----:B------:R-:W-:Y:S02]  /*14250*/  @P0 IADD3.X R0, R0, UR7, RZ, P2, !PT ;  /* 0x0000000700000c10 */ /* 0x000fe400097fe4ff */
        /* <DEDUP_REMOVED lines=15> */
.L_x_472:
[----:B--234-:R-:W2:Y:S01]  /*14350*/  LDL R2, [R1+0x4c] ;  /* 0x00004c0001027983 */ /* 0x01cea20000100800 */
[----:B------:R-:W-:Y:S02]  /*14360*/  IMAD.MOV.U32 R0, RZ, RZ, c[0x0][0x2c4] ;  /* 0x0000b100ff007624 */ /* 0x000fe400078e00ff */
[----:B------:R-:W-:Y:S01]  /*14370*/  IMAD.MOV.U32 R36, RZ, RZ, c[0x0][0x32c] ;  /* 0x0000cb00ff247624 */ /* 0x000fe200078e00ff */
[----:B------:R-:W3:Y:S02]  /*14380*/  LDL R33, [R1+0x1c] ;  /* 0x00001c0001217983 */ /* 0x000ee40000100800 */
[----:B------:R-:W-:Y:S02]  /*14390*/  ISETP.NE.AND P0, PT, R0, 0x1, PT ;  /* 0x000000010000780c */ /* 0x000fe40003f05270 */
[----:B------:R-:W3:Y:S04]  /*143a0*/  LDL R32, [R1+0x24] ;  /* 0x0000240001207983 */ /* 0x000ee80000100800 */
[----:B------:R-:W0:Y:S07]  /*143b0*/  LDGDEPBAR ;  /* 0x00000000000079af */ /* 0x000e2e0000000000 */
[----:B--2---:R-:W-:Y:S04]  /*143c0*/  @P0 IMAD.HI.U32 R0, R2, c[0x0][0x2c8], RZ ;  /* 0x0000b20002000a27 */ /* 0x004fe800078e00ff */
[----:B------:R-:W-:Y:S01]  /*143d0*/  IMAD.MOV.U32 R5, RZ, RZ, R2 ;  /* 0x000000ffff057224 */ /* 0x000fe200078e0002 */
[----:B------:R-:W-:Y:S01]  /*143e0*/  @P0 SHF.R.U32.HI R5, RZ, c[0x0][0x2cc], R0 ;  /* 0x0000b300ff050a19 */ /* 0x000fe20000011600 */
[----:B------:R-:W-:Y:S01]  /*143f0*/  IMAD R0, R223, -0x30, RZ ;  /* 0xffffffd0df007824 */ /* 0x000fe200078e02ff */
[----:B------:R-:W-:Y:S03]  /*14400*/  ISETP.GE.AND P0, PT, R36, 0x1, PT ;  /* 0x000000012400780c */ /* 0x000fe60003f06270 */
[----:B------:R-:W2:Y:S01]  /*14410*/  SHFL.IDX PT, R4, R5, RZ, 0x1c1f ;  /* 0x001c1fff05047589 */ /* 0x000ea200000e0000 */
[----:B------:R-:W-:Y:S04]  /*14420*/  IADD3 R7, -R251, 0x1, R0 ;  /* 0x00000001fb077810 */ /* 0x000fe80007ffe100 */
[----:B---3--:R-:W-:Y:S04]  /*14430*/  IADD3 R7, -R32, R7, R33 ;  /* 0x0000000720077210 */ /* 0x008fe80007ffe121 */
        /* <DEDUP_REMOVED lines=18> */
.L_x_475:
[----:B------:R-:W-:Y:S04]  /*14560*/  MOV R8, c[0x0][0x32c] ;  /* 0x0000cb0000087a02 */ /* 0x000fe80000000f00 */
[----:B------:R-:W-:Y:S11]  /*14570*/  ISETP.NE.AND P0, PT, R8, 0x1, PT ;  /* 0x000000010800780c */ /* 0x000ff60003f05270 */
[----:B------:R-:W-:Y:S02]  /*14580*/  @!UPT UIADD3 URZ, URZ, URZ, URZ ;  /* 0x0000003f3f3ff290 */ /* 0x000fe4000fffe03f */
[----:B------:R-:W-:Y:S05]  /*14590*/  @P0 IMAD.HI.U32 R8, R4, c[0x0][0x330], RZ ;  /* 0x0000cc0004080a27 */ /* 0x000fea00078e00ff */
[----:B------:R-:W-:Y:S02]  /*145a0*/  @P0 SHF.R.U32.HI R4, RZ, c[0x0][0x334], R8 ;  /* 0x0000cd00ff040a19 */ /* 0x000fe40000011608 */
.L_x_476:
[----:B------:R-:W-:Y:S05]  /*145b0*/  BSYNC B0 ;  /* 0x0000000000007941 */ /* 0x000fea0003800000 */
.L_x_474:
[----:B------:R-:W-:Y:S04]  /*145c0*/  IMAD.IADD R8, R0, 0x1, -R251 ;  /* 0x0000000100087824 */ /* 0x000fe800078e0afb */
[----:B------:R-:W-:Y:S05]  /*145d0*/  IMAD R4, R4, c[0x0][0x32c], R8 ;  /* 0x0000cb0004047a24 */ /* 0x000fea00078e0208 */
[----:B------:R-:W-:Y:S02]  /*145e0*/  IADD3 R8, R4, c[0x0][0x32c], RZ ;  /* 0x0000cb0004087a10 */ /* 0x000fe40007ffe0ff */
[----:B------:R-:W-:Y:S02]  /*145f0*/  IMNMX R2, R2, R4, !PT ;  /* 0x0000000402027217 */ /* 0x000fe40007800200 */
[----:B------:R-:W-:Y:S02]  /*14600*/  IMNMX R3, R3, R8, PT ;  /* 0x0000000803037217 */ /* 0x000fe40003800200 */
.L_x_473:
        /* <DEDUP_REMOVED lines=73> */
.L_x_479:
[----:B------:R-:W-:Y:S04]  /*14aa0*/  MOV R14, c[0x0][0x32c] ;  /* 0x0000cb00000e7a02 */ /* 0x000fe80000000f00 */
[----:B------:R-:W-:Y:S11]  /*14ab0*/  ISETP.NE.AND P0, PT, R14, 0x1, PT ;  /* 0x000000010e00780c */ /* 0x000ff60003f05270 */
[----:B------:R-:W-:Y:S02]  /*14ac0*/  @!UPT UIADD3 URZ, URZ, URZ, URZ ;  /* 0x0000003f3f3ff290 */ /* 0x000fe4000fffe03f */
[----:B------:R-:W-:Y:S05]  /*14ad0*/  @P0 IMAD.HI.U32 R14, R4, c[0x0][0x330], RZ ;  /* 0x0000cc00040e0a27 */ /* 0x000fea00078e00ff */
[----:B------:R-:W-:Y:S02]  /*14ae0*/  @P0 SHF.R.U32.HI R4, RZ, c[0x0][0x334], R14 ;  /* 0x0000cd00ff040a19 */ /* 0x000fe4000001160e */
.L_x_480:
[----:B------:R-:W-:Y:S05]  /*14af0*/  BSYNC B0 ;  /* 0x0000000000007941 */ /* 0x000fea0003800000 */
.L_x_478:
[----:B------:R-:W-:Y:S04]  /*14b00*/  IMAD.IADD R14, R0, 0x1, -R251 ;  /* 0x00000001000e7824 */ /* 0x000fe800078e0afb */
[----:B------:R-:W-:Y:S05]  /*14b10*/  IMAD R4, R4, c[0x0][0x32c], R14 ;  /* 0x0000cb0004047a24 */ /* 0x000fea00078e020e */
[----:B------:R-:W-:Y:S02]  /*14b20*/  IADD3 R14, R4, c[0x0][0x32c], RZ ;  /* 0x0000cb00040e7a10 */ /* 0x000fe40007ffe0ff */
[----:B------:R-:W-:Y:S02]  /*14b30*/  IMNMX R2, R2, R4, !PT ;  /* 0x0000000402027217 */ /* 0x000fe40007800200 */
[----:B------:R-:W-:Y:S02]  /*14b40*/  IMNMX R3, R3, R14, PT ;  /* 0x0000000e03037217 */ /* 0x000fe40003800200 */
.L_x_477:
        /* <DEDUP_REMOVED lines=61> */
.L_x_483:
[----:B------:R-:W-:Y:S04]  /*14f20*/  MOV R14, c[0x0][0x32c] ;  /* 0x0000cb00000e7a02 */ /* 0x000fe80000000f00 */
[----:B------:R-:W-:Y:S11]  /*14f30*/  ISETP.NE.AND P0, PT, R14, 0x1, PT ;  /* 0x000000010e00780c */ /* 0x000ff60003f05270 */
[----:B------:R-:W-:Y:S02]  /*14f40*/  @!UPT UIADD3 URZ, URZ, URZ, URZ ;  /* 0x0000003f3f3ff290 */ /* 0x000fe4000fffe03f */
[----:B------:R-:W-:Y:S05]  /*14f50*/  @P0 IMAD.HI.U32 R14, R4, c[0x0][0x330], RZ ;  /* 0x0000cc00040e0a27 */ /* 0x000fea00078e00ff */
[----:B------:R-:W-:Y:S02]  /*14f60*/  @P0 SHF.R.U32.HI R4, RZ, c[0x0][0x334], R14 ;  /* 0x0000cd00ff040a19 */ /* 0x000fe4000001160e */
.L_x_484:
[----:B------:R-:W-:Y:S05]  /*14f70*/  BSYNC B0 ;  /* 0x0000000000007941 */ /* 0x000fea0003800000 */
.L_x_482:
[----:B------:R-:W-:Y:S04]  /*14f80*/  IMAD.IADD R14, R0, 0x1, -R251 ;  /* 0x00000001000e7824 */ /* 0x000fe800078e0afb */
[----:B------:R-:W-:Y:S05]  /*14f90*/  IMAD R4, R4, c[0x0][0x32c], R14 ;  /* 0x0000cb0004047a24 */ /* 0x000fea00078e020e */
[----:B------:R-:W-:Y:S02]  /*14fa0*/  IADD3 R14, R4, c[0x0][0x32c], RZ ;  /* 0x0000cb00040e7a10 */ /* 0x000fe40007ffe0ff */
[----:B------:R-:W-:Y:S02]  /*14fb0*/  IMNMX R2, R2, R4, !PT ;  /* 0x0000000402027217 */ /* 0x000fe40007800200 */
[----:B------:R-:W-:Y:S02]  /*14fc0*/  IMNMX R3, R3, R14, PT ;  /* 0x0000000e03037217 */ /* 0x000fe40003800200 */
.L_x_481:
        /* <DEDUP_REMOVED lines=61> */
.L_x_487:
[----:B------:R-:W-:Y:S04]  /*153a0*/  MOV R5, c[0x0][0x32c] ;  /* 0x0000cb0000057a02 */ /* 0x000fe80000000f00 */
[----:B------:R-:W-:Y:S11]  /*153b0*/  ISETP.NE.AND P0, PT, R5, 0x1, PT ;  /* 0x000000010500780c */ /* 0x000ff60003f05270 */
[----:B------:R-:W-:Y:S02]  /*153c0*/  @!UPT UIADD3 URZ, URZ, URZ, URZ ;  /* 0x0000003f3f3ff290 */ /* 0x000fe4000fffe03f */
[----:B------:R-:W-:Y:S05]  /*153d0*/  @P0 IMAD.HI.U32 R5, R4, c[0x0][0x330], RZ ;  /* 0x0000cc0004050a27 */ /* 0x000fea00078e00ff */
[----:B------:R-:W-:Y:S02]  /*153e0*/  @P0 SHF.R.U32.HI R4, RZ, c[0x0][0x334], R5 ;  /* 0x0000cd00ff040a19 */ /* 0x000fe40000011605 */
.L_x_488:
[----:B------:R-:W-:Y:S05]  /*153f0*/  BSYNC B0 ;  /* 0x0000000000007941 */ /* 0x000fea0003800000 */
.L_x_486:
[----:B------:R-:W-:Y:S04]  /*15400*/  IMAD.IADD R0, R0, 0x1, -R251 ;  /* 0x0000000100007824 */ /* 0x000fe800078e0afb */
[----:B------:R-:W-:Y:S05]  /*15410*/  IMAD R4, R4, c[0x0][0x32c], R0 ;  /* 0x0000cb0004047a24 */ /* 0x000fea00078e0200 */
[----:B------:R-:W-:Y:S02]  /*15420*/  IADD3 R0, R4, c[0x0][0x32c], RZ ;  /* 0x0000cb0004007a10 */ /* 0x000fe40007ffe0ff */
[----:B------:R-:W-:Y:S02]  /*15430*/  IMNMX R2, R2, R4, !PT ;  /* 0x0000000402027217 */ /* 0x000fe40007800200 */
[----:B------:R-:W-:Y:S02]  /*15440*/  IMNMX R3, R3, R0, PT ;  /* 0x0000000003037217 */ /* 0x000fe40003800200 */
.L_x_485:
        /* <DEDUP_REMOVED lines=166> */
[C---:B--2---:R-:W-:Y:S01]  /*15eb0*/  FMUL.FTZ R6, R3.reuse, R114 ;  /* 0x0000007203067220 */ /* 0x044fe20000410000 */
        /* <DEDUP_REMOVED lines=61> */
[----:B------:R-:W-:Y:S01]  /*16290*/  FMUL.FTZ R69, R100, R69 ;  /* 0x0000004564457220 */ /* 0x000fe20000410000 */
        /* <DEDUP_REMOVED lines=9> */
[----:B------:R-:W-:Y:S01]  /*16330*/  FMUL.FTZ R76, R2, R76 ;  /* 0x0000004c024c7220 */ /* 0x000fe20000410000 */
        /* <DEDUP_REMOVED lines=72> */
[C---:B------:R-:W-:Y:S02]  /*167c0*/  FMUL.FTZ R39, R3.reuse, R147 ;  /* 0x0000009303277220 */ /* 0x040fe40000410000 */
[C---:B------:R-:W-:Y:S01]  /*167d0*/  FMUL.FTZ R79, R0.reuse, R79 ;  /* 0x0000004f004f7220 */ /* 0x040fe20000410000 */
[----:B------:R1:W-:Y:S01]  /*167e0*/  MUFU.EX2 R174, R103 ;  /* 0x0000006700ae7308 */ /* 0x0003e20000000800 */
[C---:B------:R-:W-:Y:S02]  /*167f0*/  FMUL.FTZ R90, R0.reuse, R90 ;  /* 0x0000005a005a7220 */ /* 0x040fe40000410000 */
[----:B------:R-:W-:Y:S02]  /*16800*/  FMUL.FTZ R91, R0, R91 ;  /* 0x0000005b005b7220 */ /* 0x000fe40000410000 */
[----:B----4-:R-:W-:Y:S02]  /*16810*/  FMUL.FTZ R36, R100, R144 ;  /* 0x0000009064247220 */ /* 0x010fe40000410000 */
[C---:B------:R-:W-:Y:S02]  /*16820*/  FMUL.FTZ R94, R0.reuse, R94 ;  /* 0x0000005e005e7220 */ /* 0x040fe40000410000 */
[----:B------:R-:W-:Y:S02]  /*16830*/  FMUL.FTZ R95, R0, R95 ;  /* 0x0000005f005f7220 */ /* 0x000fe40000410000 */
[----:B------:R-:W-:Y:S01]  /*16840*/  FFMA.FTZ R3, R3, R252, R238 ;  /* 0x000000fc03037223 */ /* 0x000fe200000100ee */
        /* <DEDUP_REMOVED lines=53> */
[----:B------:R-:W2:Y:S01]  /*16ba0*/  LDL.LU R189, [R1] ;  /* 0x0000000001bd7983 */ /* 0x000ea20000300800 */
[----:B------:R-:W5:Y:S05]  /*16bb0*/  MUFU.EX2 R181, R111 ;  /* 0x0000006f00b57308 */ /* 0x000f6a0000000800 */
[C---:B------:R-:W-:Y:S08]  /*16bc0*/  HMMA.16816.F32.BF16 R24, R120.reuse, R124, R24 ;  /* 0x0000007c7818723c */ /* 0x040ff00000041818 */
[-C--:B------:R-:W-:Y:S01]  /*16bd0*/  HMMA.16816.F32.BF16 R28, R120, R126.reuse, R28 ;  /* 0x0000007e781c723c */ /* 0x080fe2000004181c */
[--C-:B-1----:R-:W-:Y:S04]  /*16be0*/  FFMA.FTZ R103, R185, c[0x0][0x2d0], -R164.reuse ;  /* 0x0000b400b9677a23 */ /* 0x102fe800000108a4 */
        /* <DEDUP_REMOVED lines=44> */
[----:B------:R-:W5:Y:S06]  /*16eb0*/  LDL R11, [R1+0xc] ;  /* 0x00000c00010b7983 */ /* 0x000f6c0000100800 */
[----:B------:R-:W-:Y:S01]  /*16ec0*/  FADD.FTZ R8, R237, R3 ;  /* 0x00000003ed087221 */ /* 0x000fe20000010000 */
[-C--:B------:R-:W-:Y:S04]  /*16ed0*/  HMMA.16816.F32.BF16 R120, R160, R134.reuse, R12 ;  /* 0x00000086a078723c */ /* 0x080fe8000004180c */
[----:B------:R-:W-:Y:S04]  /*16ee0*/  FADD.FTZ R8, R235, R8 ;  /* 0x00000008eb087221 */ /* 0x000fe80000010000 */
        /* <DEDUP_REMOVED lines=10> */
[-C--:B------:R-:W-:Y:S01]  /*16f90*/  HMMA.16816.F32.BF16 R52, R108, R164.reuse, R52 ;  /* 0x000000a46c34723c */ /* 0x080fe20000041834 */
[----:B------:R-:W-:Y:S07]  /*16fa0*/  FADD.FTZ R3, R233, R9 ;  /* 0x00000009e9037221 */ /* 0x000fee0000010000 */
[C---:B------:R-:W-:Y:S01]  /*16fb0*/  HMMA.16816.F32.BF16 R56, R160.reuse, R164, R56 ;  /* 0x000000a4a038723c */ /* 0x040fe20000041838 */
[----:B------:R-:W-:Y:S03]  /*16fc0*/  FADD.FTZ R10, R231, R3 ;  /* 0x00000003e70a7221 */ /* 0x000fe60000010000 */
[----:B--2---:R-:W-:Y:S02]  /*16fd0*/  FFMA.FTZ R100, R100, R189, R242 ;  /* 0x000000bd64647223 */ /* 0x004fe400000100f2 */
[----:B---3--:R-:W-:Y:S02]  /*16fe0*/  FFMA.FTZ R3, R0, R193, R227 ;  /* 0x000000c100037223 */ /* 0x008fe400000100e3 */
[-C--:B------:R-:W-:Y:S01]  /*16ff0*/  HMMA.16816.F32.BF16 R60, R160, R166.reuse, R60 ;  /* 0x000000a6a03c723c */ /* 0x080fe2000004183c */
[----:B------:R-:W-:Y:S03]  /*17000*/  FADD.FTZ R2, R241, R100 ;  /* 0x00000064f1027221 */ /* 0x000fe60000010000 */
[----:B------:R-:W-:Y:S01]  /*17010*/  FADD.FTZ R3, R228, R3 ;  /* 0x00000003e4037221 */ /* 0x000fe20000010000 */
[-C--:B------:R-:W-:Y:S01]  /*17020*/  MOV R100, R101.reuse ;  /* 0x0000006500647202 */ /* 0x080fe20000000f00 */
[----:B------:R-:W-:Y:S02]  /*17030*/  FADD.FTZ R2, R240, R2 ;  /* 0x00000002f0027221 */ /* 0x000fe40000010000 */
[----:B------:R-:W-:Y:S01]  /*17040*/  FADD.FTZ R0, R234, R10 ;  /* 0x0000000aea007221 */ /* 0x000fe20000010000 */
[C---:B------:R-:W-:Y:S03]  /*17050*/  HMMA.16816.F32.BF16 R64, R108.reuse, R166, R64 ;  /* 0x000000a66c40723c */ /* 0x040fe60000041840 */
[----:B------:R-:W-:Y:S02]  /*17060*/  FADD.FTZ R9, R239, R2 ;  /* 0x00000002ef097221 */ /* 0x000fe40000010000 */
[----:B------:R-:W-:Y:S02]  /*17070*/  FADD.FTZ R2, R236, R8 ;  /* 0x00000008ec027221 */ /* 0x000fe40000010000 */
[----:B------:R-:W-:Y:S01]  /*17080*/  FADD.FTZ R9, R226, R9 ;  /* 0x00000009e2097221 */ /* 0x000fe20000010000 */
[-C--:B------:R-:W-:Y:S01]  /*17090*/  HMMA.16816.F32.BF16 R68, R108, R168.reuse, R68 ;  /* 0x000000a86c44723c */ /* 0x080fe20000041844 */
[----:B------:R-:W-:Y:S03]  /*170a0*/  FADD.FTZ R3, R229, R3 ;  /* 0x00000003e5037221 */ /* 0x000fe60000010000 */
[----:B------:R-:W-:Y:S02]  /*170b0*/  FADD.FTZ R10, R224, R2 ;  /* 0x00000002e00a7221 */ /* 0x000fe40000010000 */
        /* <DEDUP_REMOVED lines=15> */
[-C--:B-1----:R-:W-:Y:S04]  /*171b0*/  HMMA.16816.F32.BF16 R84, R108, R4.reuse, R84 ;  /* 0x000000046c54723c */ /* 0x082fe80000041854 */
[----:B------:R-:W-:Y:S04]  /*171c0*/  FADD.FTZ R3, R174, R3 ;  /* 0x00000003ae037221 */ /* 0x000fe80000010000 */
[C---:B------:R-:W-:Y:S07]  /*171d0*/  HMMA.16816.F32.BF16 R88, R160.reuse, R4, R88 ;  /* 0x00000004a058723c */ /* 0x040fee0000041858 */
        /* <DEDUP_REMOVED lines=13> */
[----:B------:R-:W-:Y:S01]  /*172b0*/  FADD.FTZ R2, R107, R2 ;  /* 0x000000026b027221 */ /* 0x000fe20000010000 */
[----:B------:R-:W-:Y:S01]  /*172c0*/  MOV R107, R104 ;  /* 0x00000068006b7202 */ /* 0x000fe20000000f00 */
[----:B------:R-:W-:Y:S02]  /*172d0*/  FADD.FTZ R4, R183, R5 ;  /* 0x00000005b7047221 */ /* 0x000fe40000010000 */
[----:B------:R-:W-:Y:S02]  /*172e0*/  FADD.FTZ R5, R192, R0 ;  /* 0x00000000c0057221 */ /* 0x000fe40000010000 */
[----:B------:R-:W-:Y:S02]  /*172f0*/  FADD.FTZ R3, R179, R3 ;  /* 0x00000003b3037221 */ /* 0x000fe40000010000 */
[----:B------:R-:W-:Y:S01]  /*17300*/  FADD.FTZ R0, R103, R2 ;  /* 0x0000000267007221 */ /* 0x000fe20000010000 */
[----:B------:R1:W-:Y:S01]  /*17310*/  STL [R1], R5 ;  /* 0x0000000501007387 */ /* 0x0003e20000100800 */
[----:B------:R-:W-:Y:S01]  /*17320*/  FADD.FTZ R2, R177, R3 ;  /* 0x00000003b1027221 */ /* 0x000fe20000010000 */
[----:B------:R-:W-:Y:S01]  /*17330*/  MOV R103, R105 ;  /* 0x0000006900677202 */ /* 0x000fe20000000f00 */
[----:B------:R-:W-:Y:S01]  /*17340*/  FADD.FTZ R0, R102, R0 ;  /* 0x0000000066007221 */ /* 0x000fe20000010000 */
[----:B------:R-:W-:Y:S01]  /*17350*/  MOV R102, R106 ;  /* 0x0000006a00667202 */ /* 0x000fe20000000f00 */
[----:B------:R-:W-:Y:S01]  /*17360*/  FADD.FTZ R252, R181, R4 ;  /* 0x00000004b5fc7221 */ /* 0x000fe20000010000 */
[----:B------:R1:W-:Y:S04]  /*17370*/  STL [R1+0x4], R2 ;  /* 0x0000040201007387 */ /* 0x0003e80000100800 */
[----:B------:R1:W-:Y:S01]  /*17380*/  STL [R1+0x8], R0 ;  /* 0x0000080001007387 */ /* 0x0003e20000100800 */
[C---:B-----5:R-:W-:Y:S02]  /*17390*/  ISETP.GT.AND P0, PT, R223.reuse, R11, PT ;  /* 0x0000000bdf00720c */ /* 0x060fe40003f04270 */
[----:B------:R-:W-:Y:S11]  /*173a0*/  IADD3 R223, R223, -0x1, RZ ;  /* 0xffffffffdfdf7810 */ /* 0x000ff60007ffe0ff */
[----:B-1----:R-:W-:-:S05]  /*173b0*/  @P0 BRA `(.L_x_489) ;  /* 0xffffbbf000000947 */ /* 0x002fca000383ffff */
.L_x_470:
[----:B-1----:R-:W2:Y:S04]  /*173c0*/  LDL R3, [R1+0x24] ;  /* 0x0000240001037983 */ /* 0x002ea80000100800 */
[----:B------:R-:W3:Y:S01]  /*173d0*/  LDL R2, [R1+0x1c] ;  /* 0x00001c0001027983 */ /* 0x000ee20000100800 */
[----:B------:R-:W-:-:S02]  /*173e0*/  IMAD.MOV.U32 R0, RZ, RZ, c[0x0][0x2c4] ;  /* 0x0000b100ff007624 */ /* 0x000fc400078e00ff */
[----:B------:R-:W-:-:S03]  /*173f0*/  IMAD.MOV.U32 R4, RZ, RZ, c[0x0][0x32c] ;  /* 0x0000cb00ff047624 */ /* 0x000fc600078e00ff */
[----:B------:R-:W-:Y:S02]  /*17400*/  ISETP.NE.AND P1, PT, R0, 0x1, PT ;  /* 0x000000010000780c */ /* 0x000fe40003f25270 */
[----:B------:R-:W1:Y:S01]  /*17410*/  S2R R0, SR_CTAID.X ;  /* 0x0000000000007919 */ /* 0x000e620000002500 */
[----:B------:R-:W-:Y:S02]  /*17420*/  ISETP.GE.AND P0, PT, R4, 0x1, PT ;  /* 0x000000010400780c */ /* 0x000fe40003f06270 */
[----:B-1----:R-:W-:Y:S01]  /*17430*/  LEA R0, R0, 0x7f, 0x7 ;  /* 0x0000007f00007811 */ /* 0x002fe200078e38ff */
[----:B--2---:R-:W-:-:S07]  /*17440*/  IMAD.MOV.U32 R5, RZ, RZ, R3 ;  /* 0x000000ffff057224 */ /* 0x004fce00078e0003 */
[----:B------:R-:W-:Y:S01]  /*17450*/  @P1 IMAD.HI.U32 R3, R0, c[0x0][0x2c8], RZ ;  /* 0x0000b20000031a27 */ /* 0x000fe200078e00ff */
[----:B---3--:R-:W-:-:S04]  /*17460*/  IADD3 R2, R2, 0x1, -R5 ;  /* 0x0000000102027810 */ /* 0x008fc80007ffe805 */
        /* <DEDUP_REMOVED lines=13> */
.L_x_491:
[----:B------:R-:W-:-:S04]  /*17540*/  MOV R3, c[0x0][0x32c] ;  /* 0x0000cb0000037a02 */ /* 0x000fc80000000f00 */
[----:B------:R-:W-:-:S13]  /*17550*/  ISETP.NE.AND P0, PT, R3, 0x1, PT ;  /* 0x000000010300780c */ /* 0x000fda0003f05270 */
[----:B------:R-:W-:-:S05]  /*17560*/  @P0 IMAD.HI.U32 R3, R0, c[0x0][0x330], RZ ;  /* 0x0000cc0000030a27 */ /* 0x000fca00078e00ff */
[----:B------:R-:W-:-:S05]  /*17570*/  @P0 SHF.R.U32.HI R0, RZ, c[0x0][0x334], R3 ;  /* 0x0000cd00ff000a19 */ /* 0x000fca0000011603 */
.L_x_492:
[----:B------:R-:W-:-:S05]  /*17580*/  IMAD R0, R0, c[0x0][0x32c], RZ ;  /* 0x0000cb0000007a24 */ /* 0x000fca00078e02ff */
[----:B------:R-:W-:-:S03]  /*17590*/  IMNMX R2, R2, R0, !PT ;  /* 0x0000000002027217 */ /* 0x000fc60007800200 */
.L_x_490:
        /* <DEDUP_REMOVED lines=29> */
.L_x_496:
[----:B------:R-:W2:Y:S01]  /*17770*/  LDL R102, [R1+0x48] ;  /* 0x0000480001667983 */ /* 0x000ea20000100800 */
[----:B------:R-:W-:Y:S04]  /*17780*/  DEPBAR.LE SB0, 0x0 ;  /* 0x000080000000791a */ /* 0x000fe80000000000 */
[----:B---3--:R-:W3:Y:S01]  /*17790*/  LDL R0, [R1+0x20] ;  /* 0x0000200001007983 */ /* 0x008ee20000100800 */
[----:B------:R-:W-:Y:S02]  /*177a0*/  IMAD.MOV.U32 R2, RZ, RZ, R106 ;  /* 0x000000ffff027224 */ /* 0x000fe400078e006a */
[----:B------:R-:W-:Y:S01]  /*177b0*/  IMAD.MOV.U32 R3, RZ, RZ, R105 ;  /* 0x000000ffff037224 */ /* 0x000fe200078e0069 */
[----:B------:R-:W-:Y:S01]  /*177c0*/  BAR.SYNC.DEFER_BLOCKING 0x0 ;  /* 0x0000000000007b1d */ /* 0x000fe20000010000 */
[----:B------:R-:W-:Y:S05]  /*177d0*/  IMAD.MOV.U32 R101, RZ, RZ, R104 ;  /* 0x000000ffff657224 */ /* 0x000fea00078e0068 */
        /* <DEDUP_REMOVED lines=15> */
[----:B-1--4-:R-:W2:Y:S01]  /*178d0*/  LDL.64 R28, [R1+0x40] ;  /* 0x00004000011c7983 */ /* 0x012ea20000100a00 */
[----:B------:R-:W-:Y:S03]  /*178e0*/  SHF.R.S32.HI R0, RZ, 0x1f, R223 ;  /* 0x0000001fff007819 */ /* 0x000fe600000114df */
[----:B------:R-:W3:Y:S02]  /*178f0*/  LDL.64 R26, [R1+0x38] ;  /* 0x00003800011a7983 */ /* 0x000ee40000100a00 */
[----:B------:R-:W-:Y:S02]  /*17900*/  IMAD R0, R0, c[0x0][0x208], RZ ;  /* 0x0000820000007a24 */ /* 0x000fe400078e02ff */
[----:B------:R-:W4:Y:S02]  /*17910*/  LDL R25, [R1+0x18] ;  /* 0x0000180001197983 */ /* 0x000f240000100800 */
[C---:B------:R-:W-:Y:S02]  /*17920*/  IMAD R0, R223.reuse, c[0x0][0x20c], R0 ;  /* 0x00008300df007a24 */ /* 0x040fe400078e0200 */
[----:B------:R-:W5:Y:S04]  /*17930*/  LDL R24, [R1+0x14] ;  /* 0x0000140001187983 */ /* 0x000f680000100800 */
[----:B------:R-:W5:Y:S04]  /*17940*/  LDL R23, [R1+0x10] ;  /* 0x0000100001177983 */ /* 0x000f680000100800 */
[----:B------:R-:W5:Y:S04]  /*17950*/  LDL R22, [R1+0xc] ;  /* 0x00000c0001167983 */ /* 0x000f680000100800 */
[----:B------:R-:W1:Y:S02]  /*17960*/  S2R R4, SR_TID.X ;  /* 0x0000000000047919 */ /* 0x000e640000002100 */
        /* <DEDUP_REMOVED lines=11> */
[C---:B---3--:R-:W-:Y:S01]  /*17a20*/  IMAD.X R9, R0.reuse, 0x1, R27, P0 ;  /* 0x0000000100097824 */ /* 0x048fe200000e061b */
[-C--:B----4-:R-:W-:Y:S05]  /*17a30*/  IADD3 R8, P0, R25, R4.reuse, RZ ;  /* 0x0000000419087210 */ /* 0x090fea0007f1e0ff */
[----:B-----5:R-:W-:Y:S01]  /*17a40*/  IMAD.X R10, R0, 0x1, R24, P0 ;  /* 0x00000001000a7824 */ /* 0x020fe200000e0618 */
        /* <DEDUP_REMOVED lines=29> */
.L_x_494:
        /* <DEDUP_REMOVED lines=193> */
[----:B--23--:R-:W2:Y:S04]  /*18830*/  S2R R102, SR_TID.X ;  /* 0x0000000000667919 */ /* 0x00cea80000002100 */
[----:B------:R-:W3:Y:S04]  /*18840*/  LDL.64 R204, [R1+0x30] ;  /* 0x0000300001cc7983 */ /* 0x000ee80000100a00 */
[----:B----4-:R-:W4:Y:S04]  /*18850*/  LDL R22, [R1+0x60] ;  /* 0x0000600001167983 */ /* 0x010f280000100800 */
[----:B------:R-:W5:Y:S04]  /*18860*/  LDL R11, [R1+0x5c] ;  /* 0x00005c00010b7983 */ /* 0x000f680000100800 */
[----:B------:R-:W4:Y:S04]  /*18870*/  LDL R21, [R1+0x58] ;  /* 0x0000580001157983 */ /* 0x000f280000100800 */
[----:B------:R-:W4:Y:S01]  /*18880*/  LDL R20, [R1+0x54] ;  /* 0x0000540001147983 */ /* 0x000f220000100800 */
[----:B--2---:R-:W-:Y:S04]  /*18890*/  SHF.R.S32.HI R206, RZ, 0x1f, R102 ;  /* 0x0000001fffce7819 */ /* 0x004fe80000011466 */
[----:B------:R-:W-:Y:S02]  /*188a0*/  LEA.HI R206, R206, R102, RZ, 0x2 ;  /* 0x00000066cece7211 */ /* 0x000fe400078f10ff */
[----:B------:R-:W2:Y:S02]  /*188b0*/  LDL.64 R102, [R1+0x28] ;  /* 0x0000280001667983 */ /* 0x000ea40000100a00 */
[----:B------:R-:W-:Y:S04]  /*188c0*/  SHF.R.S32.HI R206, RZ, 0x2, R206 ;  /* 0x00000002ffce7819 */ /* 0x000fe800000114ce */
[----:B------:R-:W-:Y:S04]  /*188d0*/  IADD3 R0, -R206, 0x30, RZ ;  /* 0x00000030ce007810 */ /* 0x000fe80007ffe1ff */
[----:B------:R-:W-:Y:S11]  /*188e0*/  ISETP.GE.AND P1, PT, R0, 0x1, PT ;  /* 0x000000010000780c */ /* 0x000ff60003f26270 */
[----:B------:R-:W-:Y:S02]  /*188f0*/  @!UPT UIADD3 URZ, URZ, URZ, URZ ;  /* 0x0000003f3f3ff290 */ /* 0x000fe4000fffe03f */
[----:B------:R-:W-:Y:S04]  /*18900*/  @P1 IADD3 R4, R223, -0x1, RZ ;  /* 0xffffffffdf041810 */ /* 0x000fe80007ffe0ff */
[----:B------:R-:W-:Y:S01]  /*18910*/  @P1 SHF.R.S32.HI R5, RZ, 0x1f, R4 ;  /* 0x0000001fff051819 */ /* 0x000fe20000011404 */
[C---:B------:R-:W-:Y:S04]  /*18920*/  @P1 IMAD.WIDE.U32 R6, R4.reuse, c[0x0][0x1e0], RZ ;  /* 0x0000780004061a25 */ /* 0x040fe800078e00ff */
[----:B------:R-:W-:Y:S04]  /*18930*/  @P1 IMAD R5, R5, c[0x0][0x1e0], RZ ;  /* 0x0000780005051a24 */ /* 0x000fe800078e02ff */
[----:B------:R-:W-:Y:S04]  /*18940*/  @P1 IMAD R4, R4, c[0x0][0x1e4], R5 ;  /* 0x0000790004041a24 */ /* 0x000fe800078e0205 */
[----:B------:R-:W-:Y:S02]  /*18950*/  @P1 IMAD.IADD R7, R7, 0x1, R4 ;  /* 0x0000000107071824 */ /* 0x000fe400078e0204 */
[----:B---3--:R-:W-:Y:S02]  /*18960*/  @P1 IMAD.MOV.U32 R4, RZ, RZ, R204 ;  /* 0x000000ffff041224 */ /* 0x008fe400078e00cc */
[----:B--2---:R-:W-:Y:S04]  /*18970*/  @P1 IMAD.MOV.U32 R5, RZ, RZ, R103 ;  /* 0x000000ffff051224 */ /* 0x004fe800078e0067 */
[----:B------:R-:W-:Y:S04]  /*18980*/  @P1 IMAD.WIDE.U32 R4, R6, 0x30, R4 ;  /* 0x0000003006041825 */ /* 0x000fe800078e0004 */
[----:B------:R-:W-:Y:S02]  /*18990*/  @P1 IMAD R6, R7, 0x30, RZ ;  /* 0x0000003007061824 */ /* 0x000fe400078e02ff */
[C---:B------:R-:W-:Y:S02]  /*189a0*/  @P1 IMAD.SHL.U32 R7, R4.reuse, 0x2, RZ ;  /* 0x0000000204071824 */ /* 0x040fe400078e00ff */
[----:B------:R-:W-:Y:S02]  /*189b0*/  @P1 IMAD.IADD R6, R5, 0x1, R6 ;  /* 0x0000000105061824 */ /* 0x000fe400078e0206 */
[----:B------:R-:W-:Y:S01]  /*189c0*/  IMAD.U32 R5, RZ, RZ, UR7 ;  /* 0x00000007ff057e24 */ /* 0x000fe2000f8e00ff */
        /* <DEDUP_REMOVED lines=11> */
[----:B------:R-:W-:Y:S04]  /*18a80*/  @P0 IMAD.WIDE.U32 R8, R0, c[0x0][0x1e0], RZ ;  /* 0x0000780000080a25 */ /* 0x000fe800078e00ff */
[----:B------:R-:W-:Y:S04]  /*18a90*/  @P0 IMAD R4, R4, c[0x0][0x1e0], RZ ;  /* 0x0000780004040a24 */ /* 0x000fe800078e02ff */
[----:B------:R-:W-:Y:S02]  /*18aa0*/  @P0 IMAD R10, R0, c[0x0][0x1e4], R4 ;  /* 0x00007900000a0a24 */ /* 0x000fe400078e0204 */
[----:B------:R-:W-:Y:S02]  /*18ab0*/  IMAD.U32 R4, RZ, RZ, UR6 ;  /* 0x00000006ff047e24 */ /* 0x000fe4000f8e00ff */
[----:B------:R-:W-:Y:S02]  /*18ac0*/  @P0 IMAD.IADD R0, R9, 0x1, R10 ;  /* 0x0000000109000824 */ /* 0x000fe400078e020a */
[----:B------:R-:W-:Y:S04]  /*18ad0*/  @P0 IMAD.WIDE.U32 R4, R8, 0x30, R4 ;  /* 0x0000003008040825 */ /* 0x000fe800078e0004 */
[----:B------:R-:W-:Y:S04]  /*18ae0*/  @P0 IMAD R0, R0, 0x30, RZ ;  /* 0x0000003000000824 */ /* 0x000fe800078e02ff */
[----:B------:R-:W-:Y:S01]  /*18af0*/  @P0 IMAD.IADD R0, R0, 0x1, R5 ;  /* 0x0000000100000824 */ /* 0x000fe200078e0205 */
[-C--:B------:R-:W-:Y:S05]  /*18b00*/  @P0 IADD3 R5, P2, R204, R4.reuse, RZ ;  /* 0x00000004cc050210 */ /* 0x080fea0007f5e0ff */
[----:B------:R-:W-:Y:S01]  /*18b10*/  @P0 IMAD.X R8, R0, 0x1, R103, P2 ;  /* 0x0000000100080824 */ /* 0x000fe200010e0667 */
[C---:B-1----:R-:W-:Y:S04]  /*18b20*/  @P0 LEA R12, P2, R5.reuse, c[0x0][0x1c8], 0x1 ;  /* 0x00007200050c0a11 */ /* 0x042fe800078408ff */
[----:B------:R-:W-:Y:S02]  /*18b30*/  @P0 LEA.HI.X R13, R5, c[0x0][0x1cc], R8, 0x1, P2 ;  /* 0x00007300050d0a11 */ /* 0x000fe400010f0c08 */
[-C--:B----4-:R-:W-:Y:S05]  /*18b40*/  @P0 IADD3 R5, P2, R22, R4.reuse, RZ ;  /* 0x0000000416050210 */ /* 0x090fea0007f5e0ff */
[C---:B-----5:R-:W-:Y:S01]  /*18b50*/  @P0 IMAD.X R8, R0.reuse, 0x1, R11, P2 ;  /* 0x0000000100080824 */ /* 0x060fe200010e060b */
        /* <DEDUP_REMOVED lines=17> */
.L_x_495:
        /* <DEDUP_REMOVED lines=141> */
[C---:B------:R-:W-:Y:S02]  /*19540*/  FMUL.FTZ R76, R101.reuse, R76 ;  /* 0x0000004c654c7220 */ /* 0x040fe40000410000 */
[--C-:B-1----:R-:W-:Y:S01]  /*19550*/  FFMA.FTZ R3, R18, c[0x0][0x2d0], -R161.reuse ;  /* 0x0000b40012037a23 */ /* 0x102fe200000108a1 */
[----:B---3--:R-:W-:Y:S01]  /*19560*/  F2FP.BF16.PACK_AB R114, R248, R247 ;  /* 0x000000f7f872723e */ /* 0x008fe200000010ff */
[C---:B------:R-:W-:Y:S02]  /*19570*/  FMUL.FTZ R18, R102.reuse, R126 ;  /* 0x0000007e66127220 */ /* 0x040fe40000410000 */
[----:B------:R1:W-:Y:S01]  /*19580*/  MUFU.EX2 R244, R3 ;  /* 0x0000000300f47308 */ /* 0x0003e20000000800 */
[----:B------:R-:W-:Y:S02]  /*19590*/  FMUL.FTZ R77, R101, R77 ;  /* 0x0000004d654d7220 */ /* 0x000fe40000410000 */
[C---:B------:R-:W-:Y:S02]  /*195a0*/  FMUL.FTZ R82, R102.reuse, R82 ;  /* 0x0000005266527220 */ /* 0x040fe40000410000 */
[----:B------:R-:W-:Y:S01]  /*195b0*/  FMUL.FTZ R83, R102, R83 ;  /* 0x0000005366537220 */ /* 0x000fe20000410000 */
        /* <DEDUP_REMOVED lines=90> */
[C---:B-1----:R-:W-:Y:S01]  /*19b60*/  FMUL.FTZ R4, R103.reuse, R112 ;  /* 0x0000007067047220 */ /* 0x042fe20000410000 */
[----:B------:R-:W-:Y:S02]  /*19b70*/  F2FP.BF16.PACK_AB R112, R250, R249 ;  /* 0x000000f9fa70723e */ /* 0x000fe400000010ff */
[----:B----4-:R-:W-:Y:S05]  /*19b80*/  F2FP.BF16.PACK_AB R119, R238, R237 ;  /* 0x000000edee77723e */ /* 0x010fea00000010ff */
[-C--:B------:R-:W-:Y:S05]  /*19b90*/  HMMA.16816.F32.BF16 R4, R112, R20.reuse, R4 ;  /* 0x000000147004723c */ /* 0x080fea0000041804 */
[----:B--2---:R-:W-:Y:S03]  /*19ba0*/  FFMA.FTZ R100, R186, c[0x0][0x2d0], -R3 ;  /* 0x0000b400ba647a23 */ /* 0x004fe60000010803 */
        /* <DEDUP_REMOVED lines=22> */
[C---:B------:R-:W-:Y:S03]  /*19d10*/  FMUL.FTZ R39, R102.reuse, R147 ;  /* 0x0000009366277220 */ /* 0x040fe60000410000 */
[----:B------:R-:W-:Y:S02]  /*19d20*/  FFMA.FTZ R102, R102, R252, R245 ;  /* 0x000000fc66667223 */ /* 0x000fe400000100f5 */
        /* <DEDUP_REMOVED lines=10> */
[----:B------:R-:W4:Y:S01]  /*19dd0*/  LDL.LU R194, [R1+0x8] ;  /* 0x0000080001c27983 */ /* 0x000f220000300800 */
[----:B------:R1:W1:Y:S06]  /*19de0*/  MUFU.EX2 R193, R100 ;  /* 0x0000006400c17308 */ /* 0x00026c0000000800 */
        /* <DEDUP_REMOVED lines=15> */
[----:B------:R-:W2:Y:S07]  /*19ee0*/  LDL.LU R196, [R1] ;  /* 0x0000000001c47983 */ /* 0x000eae0000300800 */
[C---:B------:R-:W-:Y:S08]  /*19ef0*/  HMMA.16816.F32.BF16 R88, R116.reuse, R124, R88 ;  /* 0x0000007c7458723c */ /* 0x040ff00000041858 */
[-C--:B------:R-:W-:Y:S04]  /*19f00*/  HMMA.16816.F32.BF16 R92, R116, R126.reuse, R92 ;  /* 0x0000007e745c723c */ /* 0x080fe8000004185c */
[--C-:B-----5:R-:W-:Y:S02]  /*19f10*/  FFMA.FTZ R100, R197, c[0x0][0x2d0], -R161.reuse ;  /* 0x0000b400c5647a23 */ /* 0x120fe400000108a1 */
[----:B------:R-:W5:Y:S01]  /*19f20*/  LDL R197, [R1+0x50] ;  /* 0x0000500001c57983 */ /* 0x000f620000100800 */
[----:B------:R-:W-:Y:S01]  /*19f30*/  F2FP.BF16.PACK_AB R116, R225, R226 ;  /* 0x000000e2e174723e */ /* 0x000fe200000010ff */
[----:B------:R-:W-:Y:S01]  /*19f40*/  HMMA.16816.F32.BF16 R96, R112, R126, R96 ;  /* 0x0000007e7060723c */ /* 0x000fe20000041860 */
[----:B------:R1:W-:Y:S01]  /*19f50*/  MUFU.EX2 R187, R100 ;  /* 0x0000006400bb7308 */ /* 0x0003e20000000800 */
[----:B------:R-:W1:Y:S02]  /*19f60*/  LDSM.16.MT88.4 R124, [R209+0x2880] ;  /* 0x00288000d17c783b */ /* 0x000e640000004200 */
[----:B------:R-:W-:Y:S02]  /*19f70*/  F2FP.BF16.PACK_AB R117, R207, R224 ;  /* 0x000000e0cf75723e */ /* 0x000fe400000010ff */
[----:B------:R-:W-:Y:S02]  /*19f80*/  F2FP.BF16.PACK_AB R118, R205, R206 ;  /* 0x000000cecd76723e */ /* 0x000fe400000010ff */
[----:B------:R-:W-:Y:S04]  /*19f90*/  F2FP.BF16.PACK_AB R112, R233, R234 ;  /* 0x000000eae970723e */ /* 0x000fe800000010ff */
[----:B------:R-:W-:Y:S02]  /*19fa0*/  F2FP.BF16.PACK_AB R113, R231, R232 ;  /* 0x000000e8e771723e */ /* 0x000fe400000010ff */
[----:B------:R-:W-:Y:S02]  /*19fb0*/  F2FP.BF16.PACK_AB R114, R229, R230 ;  /* 0x000000e6e572723e */ /* 0x000fe400000010ff */
[----:B------:R-:W-:Y:S02]  /*19fc0*/  F2FP.BF16.PACK_AB R115, R227, R228 ;  /* 0x000000e4e373723e */ /* 0x000fe400000010ff */
[----:B------:R-:W-:Y:S05]  /*19fd0*/  F2FP.BF16.PACK_AB R119, R193, R204 ;  /* 0x000000ccc177723e */ /* 0x000fea00000010ff */
[-C--:B-1----:R-:W-:Y:S03]  /*19fe0*/  HMMA.16816.F32.BF16 R4, R112, R120.reuse, R4 ;  /* 0x000000787004723c */ /* 0x082fe60000041804 */
[--C-:B------:R-:W-:Y:S04]  /*19ff0*/  FFMA.FTZ R100, R198, c[0x0][0x2d0], -R161.reuse ;  /* 0x0000b400c6647a23 */ /* 0x100fe800000108a1 */
        /* <DEDUP_REMOVED lines=34> */
[-C--:B----4-:R-:W-:Y:S01]  /*1a220*/  HMMA.16816.F32.BF16 R84, R112, R124.reuse, R84 ;  /* 0x0000007c7054723c */ /* 0x090fe20000041854 */
[----:B------:R1:W4:Y:S07]  /*1a230*/  MUFU.EX2 R180, R100 ;  /* 0x0000006400b47308 */ /* 0x00032e0000000800 */
[C---:B------:R-:W-:Y:S08]  /*1a240*/  HMMA.16816.F32.BF16 R88, R116.reuse, R124, R88 ;  /* 0x0000007c7458723c */ /* 0x040ff00000041858 */
[-C--:B------:R-:W-:Y:S08]  /*1a250*/  HMMA.16816.F32.BF16 R92, R116, R126.reuse, R92 ;  /* 0x0000007e745c723c */ /* 0x080ff0000004185c */
[----:B------:R-:W-:Y:S04]  /*1a260*/  HMMA.16816.F32.BF16 R96, R112, R126, R96 ;  /* 0x0000007e7060723c */ /* 0x000fe80000041860 */
[----:B-1----:R-:W-:Y:S01]  /*1a270*/  FFMA.FTZ R100, R201, c[0x0][0x2d0], -R3 ;  /* 0x0000b400c9647a23 */ /* 0x002fe20000010803 */
[----:B----4-:R-:W-:Y:S01]  /*1a280*/  F2FP.BF16.PACK_AB R160, R180, R181 ;  /* 0x000000b5b4a0723e */ /* 0x010fe200000010ff */
[----:B------:R-:W-:Y:S02]  /*1a290*/  FFMA.FTZ R0, R0, R194, R235 ;  /* 0x000000c200007223 */ /* 0x000fe400000100eb */
[----:B------:R1:W-:Y:S04]  /*1a2a0*/  MUFU.EX2 R179, R100 ;  /* 0x0000006400b37308 */ /* 0x0003e80000000800 */
[----:B------:R-:W-:Y:S04]  /*1a2b0*/  FADD.FTZ R0, R236, R0 ;  /* 0x00000000ec007221 */ /* 0x000fe80000010000 */
[----:B------:R-:W-:Y:S02]  /*1a2c0*/  FADD.FTZ R0, R237, R0 ;  /* 0x00000000ed007221 */ /* 0x000fe40000010000 */
[--C-:B-1----:R-:W-:Y:S02]  /*1a2d0*/  FFMA.FTZ R100, R202, c[0x0][0x2d0], -R3.reuse ;  /* 0x0000b400ca647a23 */ /* 0x102fe40000010803 */
[----:B------:R-:W-:Y:S01]  /*1a2e0*/  FFMA.FTZ R3, R108, c[0x0][0x2d0], -R3 ;  /* 0x0000b4006c037a23 */ /* 0x000fe20000010803 */
[----:B------:R-:W-:Y:S01]  /*1a2f0*/  F2FP.BF16.PACK_AB R108, R192, R191 ;  /* 0x000000bfc06c723e */ /* 0x000fe200000010ff */
[----:B------:R1:W4:Y:S01]  /*1a300*/  MUFU.EX2 R178, R100 ;  /* 0x0000006400b27308 */ /* 0x0003220000000800 */
[----:B---3--:R-:W-:Y:S02]  /*1a310*/  FFMA.FTZ R101, R101, R195, R239 ;  /* 0x000000c365657223 */ /* 0x008fe400000100ef */
[--C-:B-1----:R-:W-:Y:S01]  /*1a320*/  FFMA.FTZ R100, R203, c[0x0][0x2d0], -R110.reuse ;  /* 0x0000b400cb647a23 */ /* 0x102fe2000001086e */
[----:B----4-:R-:W-:Y:S06]  /*1a330*/  F2FP.BF16.PACK_AB R161, R178, R179 ;  /* 0x000000b3b2a1723e */ /* 0x010fec00000010ff */
[----:B------:R1:W-:Y:S01]  /*1a340*/  MUFU.EX2 R177, R100 ;  /* 0x0000006400b17308 */ /* 0x0003e20000000800 */
[----:B--2---:R-:W-:Y:S02]  /*1a350*/  FFMA.FTZ R103, R103, R196, R249 ;  /* 0x000000c467677223 */ /* 0x004fe400000100f9 */
[----:B-1----:R-:W-:Y:S01]  /*1a360*/  FFMA.FTZ R100, R190, c[0x0][0x2d0], -R110 ;  /* 0x0000b400be647a23 */ /* 0x002fe2000001086e */
[----:B------:R-:W-:Y:S02]  /*1a370*/  F2FP.BF16.PACK_AB R110, R184, R185 ;  /* 0x000000b9b86e723e */ /* 0x000fe400000010ff */
[C---:B-----5:R-:W-:Y:S04]  /*1a380*/  ISETP.GT.AND P0, PT, R223.reuse, R197, PT ;  /* 0x000000c5df00720c */ /* 0x060fe80003f04270 */
[----:B------:R-:W1:Y:S01]  /*1a390*/  MUFU.EX2 R176, R100 ;  /* 0x0000006400b07308 */ /* 0x000e620000000800 */
[----:B------:R-:W-:Y:S01]  /*1a3a0*/  IADD3 R223, R223, -0x1, RZ ;  /* 0xffffffffdfdf7810 */ /* 0x000fe20007ffe0ff */
[-C--:B------:R-:W-:Y:S08]  /*1a3b0*/  HMMA.16816.F32.BF16 R112, R108, R132.reuse, R4 ;  /* 0x000000846c70723c */ /* 0x080ff00000041804 */
[----:B------:R-:W2:Y:S01]  /*1a3c0*/  MUFU.EX2 R100, R3 ;  /* 0x0000000300647308 */ /* 0x000ea20000000800 */
[----:B------:R-:W-:Y:S03]  /*1a3d0*/  FADD.FTZ R4, R238, R0 ;  /* 0x00000000ee047221 */ /* 0x000fe60000010000 */
[----:B------:R-:W-:Y:S02]  /*1a3e0*/  FADD.FTZ R5, R246, R102 ;  /* 0x00000066f6057221 */ /* 0x000fe40000010000 */
[----:B------:R-:W-:Y:S02]  /*1a3f0*/  FADD.FTZ R4, R224, R4 ;  /* 0x00000004e0047221 */ /* 0x000fe40000010000 */
[----:B------:R-:W-:Y:S02]  /*1a400*/  FADD.FTZ R5, R244, R5 ;  /* 0x00000005f4057221 */ /* 0x000fe40000010000 */
[----:B------:R-:W-:Y:S02]  /*1a410*/  FADD.FTZ R7, R207, R4 ;  /* 0x00000004cf077221 */ /* 0x000fe40000010000 */
[----:B------:R-:W-:Y:S01]  /*1a420*/  FADD.FTZ R5, R243, R5 ;  /* 0x00000005f3057221 */ /* 0x000fe20000010000 */
[----:B-1----:R-:W-:Y:S03]  /*1a430*/  F2FP.BF16.PACK_AB R162, R176, R177 ;  /* 0x000000b1b0a2723e */ /* 0x002fe600000010ff */
[----:B------:R-:W-:Y:S04]  /*1a440*/  FADD.FTZ R0, R232, R5 ;  /* 0x00000005e8007221 */ /* 0x000fe80000010000 */
        /* <DEDUP_REMOVED lines=36> */
[----:B------:R-:W-:Y:S04]  /*1a690*/  FADD.FTZ R4, R206, R8 ;  /* 0x00000008ce047221 */ /* 0x000fe80000010000 */
        /* <DEDUP_REMOVED lines=13> */
[C---:B------:R-:W-:Y:S01]  /*1a770*/  HMMA.16816.F32.BF16 R72, R160.reuse, R168, R72 ;  /* 0x000000a8a048723c */ /* 0x040fe20000041848 */
[----:B------:R1:W-:Y:S03]  /*1a780*/  STL [R1], R5 ;  /* 0x0000000501007387 */ /* 0x0003e60000100800 */
[----:B------:R-:W-:Y:S01]  /*1a790*/  FADD.FTZ R0, R100, R0 ;  /* 0x0000000064007221 */ /* 0x000fe20000010000 */
[----:B------:R1:W-:Y:S01]  /*1a7a0*/  STL [R1+0x4], R3 ;  /* 0x0000040301007387 */ /* 0x0003e20000100800 */
[----:B------:R-:W-:Y:S01]  /*1a7b0*/  FADD.FTZ R252, R182, R4 ;  /* 0x00000004b6fc7221 */ /* 0x000fe20000010000 */
[----:B------:R-:W-:Y:S01]  /*1a7c0*/  MOV R100, R2 ;  /* 0x0000000200647202 */ /* 0x000fe20000000f00 */
[-C--:B------:R-:W-:Y:S01]  /*1a7d0*/  HMMA.16816.F32.BF16 R76, R160, R170.reuse, R76 ;  /* 0x000000aaa04c723c */ /* 0x080fe2000004184c */
[----:B------:R1:W-:Y:S07]  /*1a7e0*/  STL [R1+0x8], R0 ;  /* 0x0000080001007387 */ /* 0x0003ee0000100800 */
[C---:B------:R-:W-:Y:S08]  /*1a7f0*/  HMMA.16816.F32.BF16 R80, R108.reuse, R170, R80 ;  /* 0x000000aa6c50723c */ /* 0x040ff00000041850 */
[-C--:B------:R-:W-:Y:S08]  /*1a800*/  HMMA.16816.F32.BF16 R84, R108, R172.reuse, R84 ;  /* 0x000000ac6c54723c */ /* 0x080ff00000041854 */
[C---:B------:R-:W-:Y:S08]  /*1a810*/  HMMA.16816.F32.BF16 R88, R160.reuse, R172, R88 ;  /* 0x000000aca058723c */ /* 0x040ff00000041858 */
[-C--:B------:R-:W-:Y:S08]  /*1a820*/  HMMA.16816.F32.BF16 R92, R160, R174.reuse, R92 ;  /* 0x000000aea05c723c */ /* 0x080ff0000004185c */
[----:B------:R-:W-:Y:S01]  /*1a830*/  HMMA.16816.F32.BF16 R96, R108, R174, R96 ;  /* 0x000000ae6c60723c */ /* 0x000fe20000041860 */
[----:B-1----:R-:W-:-:S07]  /*1a840*/  @P0 BRA `(.L_x_496) ;  /* 0xffffcf2000000947 */ /* 0x002fce000383ffff */
.L_x_493:
        /* <DEDUP_REMOVED lines=16> */
[----:B-1----:R-:W-:-:S04]  /*1a950*/  SHF.R.S32.HI R0, RZ, 0x1f, R6 ;  /* 0x0000001fff007819 */ /* 0x002fc80000011406 */
[----:B------:R-:W-:-:S04]  /*1a960*/  LEA.HI R0, R0, R6, RZ, 0x2 ;  /* 0x0000000600007211 */ /* 0x000fc800078f10ff */
[----:B------:R-:W-:-:S04]  /*1a970*/  SHF.R.S32.HI R0, RZ, 0x2, R0 ;  /* 0x00000002ff007819 */ /* 0x000fc80000011400 */
[----:B------:R-:W-:Y:S02]  /*1a980*/  IADD3 R224, -R0, 0x30, RZ ;  /* 0x0000003000e07810 */ /* 0x000fe40007ffe1ff */
[----:B--2---:R-:W-:-:S05]  /*1a990*/  IADD3 R250, P0, R10, 0x20, RZ ;  /* 0x000000200afa7810 */ /* 0x004fca0007f1e0ff */
[----:B---3--:R-:W-:Y:S01]  /*1a9a0*/  IMAD.X R249, RZ, RZ, R9, P0 ;  /* 0x000000fffff97224 */ /* 0x008fe200000e0609 */
[----:B------:R-:W-:-:S05]  /*1a9b0*/  IADD3 R248, P0, R10, 0x40, RZ ;  /* 0x000000400af87810 */ /* 0x000fca0007f1e0ff */
[----:B------:R-:W-:Y:S01]  /*1a9c0*/  IMAD.X R247, RZ, RZ, R9, P0 ;  /* 0x000000fffff77224 */ /* 0x000fe200000e0609 */
[----:B----4-:R-:W-:-:S05]  /*1a9d0*/  IADD3 R246, P0, R4, 0x20, RZ ;  /* 0x0000002004f67810 */ /* 0x010fca0007f1e0ff */
[----:B-----5:R-:W-:Y:S01]  /*1a9e0*/  IMAD.X R245, RZ, RZ, R3, P0 ;  /* 0x000000fffff57224 */ /* 0x020fe200000e0603 */
[----:B------:R-:W-:-:S05]  /*1a9f0*/  IADD3 R244, P0, R4, 0x40, RZ ;  /* 0x0000004004f47810 */ /* 0x000fca0007f1e0ff */
[----:B------:R-:W-:Y:S02]  /*1aa00*/  IMAD.X R243, RZ, RZ, R3, P0 ;  /* 0x000000fffff37224 */ /* 0x000fe400000e0603 */
.L_x_515:
[----:B--2---:R-:W2:Y:S01]  /*1aa10*/  LDL R0, [R1+0x20] ;  /* 0x0000200001007983 */ /* 0x004ea20000100800 */
[----:B------:R-:W-:Y:S04]  /*1aa20*/  DEPBAR.LE SB0, 0x0 ;  /* 0x000080000000791a */ /* 0x000fe80000000000 */
[----:B------:R-:W3:Y:S01]  /*1aa30*/  LDL.64 R8, [R1+0x40] ;  /* 0x0000400001087983 */ /* 0x000ee20000100a00 */
[----:B------:R-:W-:Y:S01]  /*1aa40*/  SHF.R.S32.HI R2, RZ, 0x1f, R223 ;  /* 0x0000001fff027819 */ /* 0x000fe200000114df */
[C---:B------:R-:W-:Y:S01]  /*1aa50*/  IMAD.WIDE.U32 R4, R223.reuse, UR10, RZ ;  /* 0x0000000adf047c25 */ /* 0x040fe2000f8e00ff */
[----:B------:R-:W-:Y:S02]  /*1aa60*/  MOV R10, c[0x0][0x208] ;  /* 0x00008200000a7a02 */ /* 0x000fe40000000f00 */
[----:B------:R-:W-:Y:S01]  /*1aa70*/  MOV R11, c[0x0][0x20c] ;  /* 0x00008300000b7a02 */ /* 0x000fe20000000f00 */
[----:B------:R-:W3:Y:S06]  /*1aa80*/  LDL.64 R12, [R1+0x38] ;  /* 0x00003800010c7983 */ /* 0x000eec0000100a00 */
[----:B------:R-:W-:Y:S08]  /*1aa90*/  BAR.SYNC.DEFER_BLOCKING 0x0 ;  /* 0x0000000000007b1d */ /* 0x000ff00000010000 */
        /* <DEDUP_REMOVED lines=13> */
[C---:B--2---:R-:W-:Y:S02]  /*1ab70*/  LOP3.LUT P5, RZ, R0.reuse, 0x100, RZ, 0xc0, !PT ;  /* 0x0000010000ff7812 */ /* 0x044fe400078ac0ff */
[C---:B------:R-:W-:Y:S02]  /*1ab80*/  LOP3.LUT P4, RZ, R0.reuse, 0x80, RZ, 0xc0, !PT ;  /* 0x0000008000ff7812 */ /* 0x040fe4000788c0ff */
[----:B------:R-:W-:Y:S01]  /*1ab90*/  LOP3.LUT P3, RZ, R0, 0x200, RZ, 0xc0, !PT ;  /* 0x0000020000ff7812 */ /* 0x000fe2000786c0ff */
[----:B------:R-:W-:Y:S04]  /*1aba0*/  IMAD R0, R223, UR5, RZ ;  /* 0x00000005df007c24 */ /* 0x000fe8000f8e02ff */
[----:B------:R-:W-:Y:S01]  /*1abb0*/  IMAD R0, R2, UR10, R0 ;  /* 0x0000000a02007c24 */ /* 0x000fe2000f8e0200 */
[----:B---3--:R-:W-:Y:S04]  /*1abc0*/  IADD3 R2, P0, R8, R4, RZ ;  /* 0x0000000408027210 */ /* 0x008fe80007f1e0ff */
[----:B------:R-:W-:Y:S04]  /*1abd0*/  IADD3 R0, R5, R0, RZ ;  /* 0x0000000005007210 */ /* 0x000fe80007ffe0ff */
[----:B------:R-:W-:Y:S02]  /*1abe0*/  IADD3.X R3, R0, R13, RZ, P0, !PT ;  /* 0x0000000d00037210 */ /* 0x000fe400007fe4ff */
[C---:B------:R-:W-:Y:S04]  /*1abf0*/  LEA R28, P0, R2.reuse, c[0x0][0x1f8], 0x1 ;  /* 0x00007e00021c7a11 */ /* 0x040fe800078008ff */
[----:B------:R-:W-:Y:S02]  /*1ac00*/  LEA.HI.X R29, R2, c[0x0][0x1fc], R3, 0x1, P0 ;  /* 0x00007f00021d7a11 */ /* 0x000fe400000f0c03 */
[-C--:B------:R-:W-:Y:S03]  /*1ac10*/  IADD3 R2, P0, R250, R4.reuse, RZ ;  /* 0x00000004fa027210 */ /* 0x080fe60007f1e0ff */
[----:B------:R-:W-:Y:S01]  /*1ac20*/  @!PT LDS RZ, [RZ] ;  /* 0x00000000fffff984 */ /* 0x000fe20000000800 */
[----:B------:R-:W-:Y:S01]  /*1ac30*/  @!PT LDS RZ, [RZ] ;  /* 0x00000000fffff984 */ /* 0x000fe20000000800 */
[----:B------:R-:W-:Y:S01]  /*1ac40*/  @!PT LDS RZ, [RZ] ;  /* 0x00000000fffff984 */ /* 0x000fe20000000800 */
[----:B------:R2:W-:Y:S01]  /*1ac50*/  LDGSTS.E.BYPASS.LTC128B.128 [R222+0x1880], [R28.64], !P5 ;  /* 0x018800001cde7fae */ /* 0x0005e2000e901d4c */
[----:B------:R-:W-:Y:S02]  /*1ac60*/  IADD3.X R3, R0, R249, RZ, P0, !PT ;  /* 0x000000f900037210 */ /* 0x000fe400007fe4ff */
[C---:B------:R-:W-:Y:S04]  /*1ac70*/  LEA R100, P0, R2.reuse, c[0x0][0x1f8], 0x1 ;  /* 0x00007e0002647a11 */ /* 0x040fe800078008ff */
[----:B------:R-:W-:Y:S02]  /*1ac80*/  LEA.HI.X R101, R2, c[0x0][0x1fc], R3, 0x1, P0 ;  /* 0x00007f0002657a11 */ /* 0x000fe400000f0c03 */
[-C--:B------:R-:W-:Y:S03]  /*1ac90*/  IADD3 R2, P0, R248, R4.reuse, RZ ;  /* 0x00000004f8027210 */ /* 0x080fe60007f1e0ff */
[----:B------:R3:W-:Y:S01]  /*1aca0*/  LDGSTS.E.BYPASS.LTC128B.128 [R222+0x2480], [R100.64], !P4 ;  /* 0x0248000064de7fae */ /* 0x0007e2000e101d4c */
[----:B------:R-:W-:Y:S02]  /*1acb0*/  IADD3.X R3, R0, R247, RZ, P0, !PT ;  /* 0x000000f700037210 */ /* 0x000fe400007fe4ff */
[C---:B------:R-:W-:Y:S04]  /*1acc0*/  LEA R42, P0, R2.reuse, c[0x0][0x1f8], 0x1 ;  /* 0x00007e00022a7a11 */ /* 0x040fe800078008ff */
[----:B------:R-:W-:Y:S02]  /*1acd0*/  LEA.HI.X R43, R2, c[0x0][0x1fc], R3, 0x1, P0 ;  /* 0x00007f00022b7a11 */ /* 0x000fe400000f0c03 */
[C---:B------:R-:W-:Y:S02]  /*1ace0*/  @!P1 LEA R2, P0, R10.reuse, R4, 0x5 ;  /* 0x000000040a029211 */ /* 0x040fe400078028ff */
[-C--:B-1----:R-:W-:Y:S01]  /*1acf0*/  HMMA.16816.F32.BF16 R4, R48, R16.reuse, RZ ;  /* 0x000000103004723c */ /* 0x082fe200000418ff */
[----:B------:R1:W-:Y:S02]  /*1ad00*/  LDGSTS.E.BYPASS.LTC128B.128 [R222+0x3080], [R42.64], !P3 ;  /* 0x030800002ade7fae */ /* 0x0003e4000d901d4c */
[----:B------:R-:W-:Y:S02]  /*1ad10*/  @!P1 LEA.HI.X R0, R10, R0, R11, 0x5, P0 ;  /* 0x000000000a009211 */ /* 0x000fe400000f2c0b */
        /* <DEDUP_REMOVED lines=23> */
[----:B------:R-:W0:Y:S01]  /*1ae90*/  LDGDEPBAR ;  /* 0x00000000000079af */ /* 0x000e220000000000 */
[----:B----4-:R-:W-:Y:S07]  /*1aea0*/  ISETP.GT.AND P0, PT, R223, R225, PT ;  /* 0x000000e1df00720c */ /* 0x010fee0003f04270 */
[----:B------:R-:W2:Y:S01]  /*1aeb0*/  LDSM.16.M88.4 R188, [R208+0x4880] ;  /* 0x00488000d0bc783b */ /* 0x000ea20000000200 */
[-C--:B-----5:R-:W-:Y:S07]  /*1aec0*/  HMMA.16816.F32.BF16 R36, R48, R160.reuse, RZ ;  /* 0x000000a03024723c */ /* 0x0a0fee00000418ff */
        /* <DEDUP_REMOVED lines=185> */
[----:B------:R-:W-:Y:S04]  /*1ba60*/  IMAD.WIDE.U32 R2, R0, c[0x0][0x1e0], RZ ;  /* 0x0000780000027a25 */ /* 0x000fe800078e00ff */
        /* <DEDUP_REMOVED lines=42> */
.L_x_498:
        /* <DEDUP_REMOVED lines=13> */
[C---:B------:R-:W-:Y:S02]  /*1bde0*/  IADD3 R7, -R251.reuse, 0x1, R2 ;  /* 0x00000001fb077810 */ /* 0x040fe40007ffe102 */
[----:B------:R-:W-:Y:S02]  /*1bdf0*/  IADD3 R8, -R251, R2, RZ ;  /* 0x00000002fb087210 */ /* 0x000fe40007ffe1ff */
[----:B---3--:R-:W-:Y:S04]  /*1be00*/  IADD3 R7, -R32, R7, R33 ;  /* 0x0000000720077210 */ /* 0x008fe80007ffe121 */
        /* <DEDUP_REMOVED lines=18> */
.L_x_501:
[----:B------:R-:W-:Y:S04]  /*1bf30*/  MOV R9, c[0x0][0x32c] ;  /* 0x0000cb0000097a02 */ /* 0x000fe80000000f00 */
[----:B------:R-:W-:Y:S11]  /*1bf40*/  ISETP.NE.AND P0, PT, R9, 0x1, PT ;  /* 0x000000010900780c */ /* 0x000ff60003f05270 */
[----:B------:R-:W-:Y:S02]  /*1bf50*/  @!UPT UIADD3 URZ, URZ, URZ, URZ ;  /* 0x0000003f3f3ff290 */ /* 0x000fe4000fffe03f */
[----:B------:R-:W-:Y:S05]  /*1bf60*/  @P0 IMAD.HI.U32 R9, R4, c[0x0][0x330], RZ ;  /* 0x0000cc0004090a27 */ /* 0x000fea00078e00ff */
[----:B------:R-:W-:Y:S02]  /*1bf70*/  @P0 SHF.R.U32.HI R4, RZ, c[0x0][0x334], R9 ;  /* 0x0000cd00ff040a19 */ /* 0x000fe40000011609 */
.L_x_502:
[----:B------:R-:W-:Y:S05]  /*1bf80*/  BSYNC B0 ;  /* 0x0000000000007941 */ /* 0x000fea0003800000 */
.L_x_500:
[----:B------:R-:W-:Y:S05]  /*1bf90*/  IMAD R4, R4, c[0x0][0x32c], R8 ;  /* 0x0000cb0004047a24 */ /* 0x000fea00078e0208 */
[----:B------:R-:W-:Y:S02]  /*1bfa0*/  IADD3 R9, R4, c[0x0][0x32c], RZ ;  /* 0x0000cb0004097a10 */ /* 0x000fe40007ffe0ff */
[----:B------:R-:W-:Y:S02]  /*1bfb0*/  IMNMX R0, R0, R4, !PT ;  /* 0x0000000400007217 */ /* 0x000fe40007800200 */
[----:B------:R-:W-:Y:S02]  /*1bfc0*/  IMNMX R3, R3, R9, PT ;  /* 0x0000000903037217 */ /* 0x000fe40003800200 */
.L_x_499:
        /* <DEDUP_REMOVED lines=72> */
.L_x_505:
[----:B------:R-:W-:Y:S04]  /*1c450*/  MOV R14, c[0x0][0x32c] ;  /* 0x0000cb00000e7a02 */ /* 0x000fe80000000f00 */
[----:B------:R-:W-:Y:S11]  /*1c460*/  ISETP.NE.AND P0, PT, R14, 0x1, PT ;  /* 0x000000010e00780c */ /* 0x000ff60003f05270 */
[----:B------:R-:W-:Y:S02]  /*1c470*/  @!UPT UIADD3 URZ, URZ, URZ, URZ ;  /* 0x0000003f3f3ff290 */ /* 0x000fe4000fffe03f */
[----:B------:R-:W-:Y:S05]  /*1c480*/  @P0 IMAD.HI.U32 R14, R3, c[0x0][0x330], RZ ;  /* 0x0000cc00030e0a27 */ /* 0x000fea00078e00ff */
[----:B------:R-:W-:Y:S02]  /*1c490*/  @P0 SHF.R.U32.HI R3, RZ, c[0x0][0x334], R14 ;  /* 0x0000cd00ff030a19 */ /* 0x000fe4000001160e */
.L_x_506:
[----:B------:R-:W-:Y:S05]  /*1c4a0*/  BSYNC B0 ;  /* 0x0000000000007941 */ /* 0x000fea0003800000 */
.L_x_504:
[----:B------:R-:W-:Y:S05]  /*1c4b0*/  IMAD R3, R3, c[0x0][0x32c], R8 ;  /* 0x0000cb0003037a24 */ /* 0x000fea00078e0208 */
[----:B------:R-:W-:Y:S02]  /*1c4c0*/  IADD3 R14, R3, c[0x0][0x32c], RZ ;  /* 0x0000cb00030e7a10 */ /* 0x000fe40007ffe0ff */
[----:B------:R-:W-:Y:S02]  /*1c4d0*/  IMNMX R0, R0, R3, !PT ;  /* 0x0000000300007217 */ /* 0x000fe40007800200 */
[----:B------:R-:W-:Y:S02]  /*1c4e0*/  IMNMX R2, R2, R14, PT ;  /* 0x0000000e02027217 */ /* 0x000fe40003800200 */
.L_x_503:
        /* <DEDUP_REMOVED lines=61> */
.L_x_509:
[----:B------:R-:W-:Y:S04]  /*1c8c0*/  MOV R14, c[0x0][0x32c] ;  /* 0x0000cb00000e7a02 */ /* 0x000fe80000000f00 */
[----:B------:R-:W-:Y:S11]  /*1c8d0*/  ISETP.NE.AND P0, PT, R14, 0x1, PT ;  /* 0x000000010e00780c */ /* 0x000ff60003f05270 */
[----:B------:R-:W-:Y:S02]  /*1c8e0*/  @!UPT UIADD3 URZ, URZ, URZ, URZ ;  /* 0x0000003f3f3ff290 */ /* 0x000fe4000fffe03f */
[----:B------:R-:W-:Y:S05]  /*1c8f0*/  @P0 IMAD.HI.U32 R14, R3, c[0x0][0x330], RZ ;  /* 0x0000cc00030e0a27 */ /* 0x000fea00078e00ff */
[----:B------:R-:W-:Y:S02]  /*1c900*/  @P0 SHF.R.U32.HI R3, RZ, c[0x0][0x334], R14 ;  /* 0x0000cd00ff030a19 */ /* 0x000fe4000001160e */
.L_x_510:
[----:B------:R-:W-:Y:S05]  /*1c910*/  BSYNC B0 ;  /* 0x0000000000007941 */ /* 0x000fea0003800000 */
.L_x_508:
[----:B------:R-:W-:Y:S05]  /*1c920*/  IMAD R3, R3, c[0x0][0x32c], R8 ;  /* 0x0000cb0003037a24 */ /* 0x000fea00078e0208 */
[----:B------:R-:W-:Y:S02]  /*1c930*/  IADD3 R14, R3, c[0x0][0x32c], RZ ;  /* 0x0000cb00030e7a10 */ /* 0x000fe40007ffe0ff */
[----:B------:R-:W-:Y:S02]  /*1c940*/  IMNMX R0, R0, R3, !PT ;  /* 0x0000000300007217 */ /* 0x000fe40007800200 */
[----:B------:R-:W-:Y:S02]  /*1c950*/  IMNMX R2, R2, R14, PT ;  /* 0x0000000e02027217 */ /* 0x000fe40003800200 */
.L_x_507:
        /* <DEDUP_REMOVED lines=61> */
.L_x_513:
[----:B------:R-:W-:Y:S04]  /*1cd30*/  MOV R5, c[0x0][0x32c] ;  /* 0x0000cb0000057a02 */ /* 0x000fe80000000f00 */
[----:B------:R-:W-:Y:S11]  /*1cd40*/  ISETP.NE.AND P0, PT, R5, 0x1, PT ;  /* 0x000000010500780c */ /* 0x000ff60003f05270 */
[----:B------:R-:W-:Y:S02]  /*1cd50*/  @!UPT UIADD3 URZ, URZ, URZ, URZ ;  /* 0x0000003f3f3ff290 */ /* 0x000fe4000fffe03f */
[----:B------:R-:W-:Y:S05]  /*1cd60*/  @P0 IMAD.HI.U32 R5, R3, c[0x0][0x330], RZ ;  /* 0x0000cc0003050a27 */ /* 0x000fea00078e00ff */
[----:B------:R-:W-:Y:S02]  /*1cd70*/  @P0 SHF.R.U32.HI R3, RZ, c[0x0][0x334], R5 ;  /* 0x0000cd00ff030a19 */ /* 0x000fe40000011605 */
.L_x_514:
[----:B------:R-:W-:Y:S05]  /*1cd80*/  BSYNC B0 ;  /* 0x0000000000007941 */ /* 0x000fea0003800000 */
.L_x_512:
[----:B------:R-:W-:Y:S05]  /*1cd90*/  IMAD R8, R3, c[0x0][0x32c], R8 ;  /* 0x0000cb0003087a24 */ /* 0x000fea00078e0208 */
[----:B------:R-:W-:Y:S02]  /*1cda0*/  IADD3 R3, R8, c[0x0][0x32c], RZ ;  /* 0x0000cb0008037a10 */ /* 0x000fe40007ffe0ff */
[----:B------:R-:W-:Y:S02]  /*1cdb0*/  IMNMX R0, R0, R8, !PT ;  /* 0x0000000800007217 */ /* 0x000fe40007800200 */
[----:B------:R-:W-:Y:S02]  /*1cdc0*/  IMNMX R2, R2, R3, PT ;  /* 0x0000000302027217 */ /* 0x000fe40003800200 */
.L_x_511:
        /* <DEDUP_REMOVED lines=237> */
[----:B------:R-:W-:Y:S02]  /*1dca0*/  FMUL.FTZ R77, R2, R77 ;  /* 0x0000004d024d7220 */ /* 0x000fe40000410000 */
[----:B------:R-:W-:Y:S01]  /*1dcb0*/  FMUL.FTZ R80, R100, R80 ;  /* 0x0000005064507220 */ /* 0x000fe20000410000 */
[-C--:B---3--:R-:W-:Y:S01]  /*1dcc0*/  HMMA.16816.F32.BF16 R4, R160, R20.reuse, R4 ;  /* 0x00000014a004723c */ /* 0x088fe20000041804 */
[C---:B------:R-:W-:Y:S02]  /*1dcd0*/  FMUL.FTZ R28, R2.reuse, R136 ;  /* 0x00000088021c7220 */ /* 0x040fe40000410000 */
[----:B-1----:R-:W-:Y:S02]  /*1dce0*/  FFMA.FTZ R103, R173, c[0x0][0x2d0], -R164 ;  /* 0x0000b400ad677a23 */ /* 0x002fe400000108a4 */
[----:B------:R-:W-:Y:S02]  /*1dcf0*/  FMUL.FTZ R29, R2, R137 ;  /* 0x00000089021d7220 */ /* 0x000fe40000410000 */
[----:B------:R1:W-:Y:S01]  /*1dd00*/  MUFU.EX2 R199, R103 ;  /* 0x0000006700c77308 */ /* 0x0003e20000000800 */
[----:B------:R-:W-:Y:S01]  /*1dd10*/  FMUL.FTZ R81, R100, R81 ;  /* 0x0000005164517220 */ /* 0x000fe20000410000 */
[----:B--2---:R-:W-:Y:S03]  /*1dd20*/  FSEL R0, R101, RZ, P0 ;  /* 0x000000ff65007208 */ /* 0x004fe60000000000 */
[C---:B------:R-:W-:Y:S01]  /*1dd30*/  FMUL.FTZ R82, R3.reuse, R82 ;  /* 0x0000005203527220 */ /* 0x040fe20000410000 */
        /* <DEDUP_REMOVED lines=66> */
[C---:B------:R-:W-:Y:S02]  /*1e160*/  FMUL.FTZ R39, R3.reuse, R147 ;  /* 0x0000009303277220 */ /* 0x040fe40000410000 */
[C---:B------:R-:W-:Y:S02]  /*1e170*/  FMUL.FTZ R90, R0.reuse, R90 ;  /* 0x0000005a005a7220 */ /* 0x040fe40000410000 */
[C---:B------:R-:W-:Y:S01]  /*1e180*/  FMUL.FTZ R91, R0.reuse, R91 ;  /* 0x0000005b005b7220 */ /* 0x040fe20000410000 */
[----:B------:R5:W-:Y:S01]  /*1e190*/  MUFU.EX2 R226, R40 ;  /* 0x0000002800e27308 */ /* 0x000be20000000800 */
[C---:B------:R-:W-:Y:S02]  /*1e1a0*/  FMUL.FTZ R94, R0.reuse, R94 ;  /* 0x0000005e005e7220 */ /* 0x040fe40000410000 */
[----:B------:R-:W-:Y:S02]  /*1e1b0*/  FMUL.FTZ R95, R0, R95 ;  /* 0x0000005f005f7220 */ /* 0x000fe40000410000 */
[----:B----4-:R-:W-:Y:S02]  /*1e1c0*/  FMUL.FTZ R36, R100, R144 ;  /* 0x0000009064247220 */ /* 0x010fe40000410000 */
[----:B------:R-:W-:Y:S05]  /*1e1d0*/  FFMA.FTZ R3, R3, R252, R238 ;  /* 0x000000fc03037223 */ /* 0x000fea00000100ee */
        /* <DEDUP_REMOVED lines=66> */
[----:B------:R-:W3:Y:S06]  /*1e600*/  LDL.LU R188, [R1] ;  /* 0x0000000001bc7983 */ /* 0x000eec0000300800 */
[C---:B------:R-:W-:Y:S08]  /*1e610*/  HMMA.16816.F32.BF16 R40, R120.reuse, R128, R40 ;  /* 0x000000807828723c */ /* 0x040ff00000041828 */
[-C--:B------:R-:W-:Y:S01]  /*1e620*/  HMMA.16816.F32.BF16 R44, R120, R130.reuse, R44 ;  /* 0x00000082782c723c */ /* 0x080fe2000004182c */
[--C-:B--2---:R-:W-:Y:S03]  /*1e630*/  FFMA.FTZ R103, R191, c[0x0][0x2d0], -R164.reuse ;  /* 0x0000b400bf677a23 */ /* 0x104fe600000108a4 */
[----:B------:R-:W-:Y:S01]  /*1e640*/  F2FP.BF16.PACK_AB R160, R178, R181 ;  /* 0x000000b5b2a0723e */ /* 0x000fe200000010ff */
[----:B------:R-:W-:Y:S03]  /*1e650*/  FFMA.FTZ R164, R192, c[0x0][0x2d0], -R164 ;  /* 0x0000b400c0a47a23 */ /* 0x000fe600000108a4 */
[C---:B------:R-:W-:Y:S01]  /*1e660*/  HMMA.16816.F32.BF16 R48, R112.reuse, R130, R48 ;  /* 0x000000827030723c */ /* 0x040fe20000041830 */
[----:B------:R2:W-:Y:S01]  /*1e670*/  MUFU.EX2 R180, R103 ;  /* 0x0000006700b47308 */ /* 0x0005e20000000800 */
[----:B------:R-:W1:Y:S06]  /*1e680*/  LDSM.16.MT88.4 R128, [R210+0x3480] ;  /* 0x00348000d280783b */ /* 0x000e6c0000004200 */
[-C--:B----4-:R-:W-:Y:S03]  /*1e690*/  HMMA.16816.F32.BF16 R52, R112, R116.reuse, R52 ;  /* 0x000000747034723c */ /* 0x090fe60000041834 */
[----:B------:R4:W4:Y:S05]  /*1e6a0*/  MUFU.EX2 R177, R164 ;  /* 0x000000a400b17308 */ /* 0x00092a0000000800 */
[C---:B------:R-:W-:Y:S08]  /*1e6b0*/  HMMA.16816.F32.BF16 R56, R120.reuse, R116, R56 ;  /* 0x000000747838723c */ /* 0x040ff00000041838 */
[-C--:B------:R-:W-:Y:S01]  /*1e6c0*/  HMMA.16816.F32.BF16 R60, R120, R118.reuse, R60 ;  /* 0x00000076783c723c */ /* 0x080fe2000004183c */
[--C-:B--2---:R-:W-:Y:S04]  /*1e6d0*/  FFMA.FTZ R103, R183, c[0x0][0x2d0], -R102.reuse ;  /* 0x0000b400b7677a23 */ /* 0x104fe80000010866 */
[----:B------:R2:W-:Y:S03]  /*1e6e0*/  MUFU.EX2 R172, R103 ;  /* 0x0000006700ac7308 */ /* 0x0005e60000000800 */
[C---:B------:R-:W-:Y:S01]  /*1e6f0*/  HMMA.16816.F32.BF16 R64, R112.reuse, R118, R64 ;  /* 0x000000767040723c */ /* 0x040fe20000041840 */
[----:B----4-:R-:W4:Y:S03]  /*1e700*/  LDSM.16.MT88.4 R164, [R210+0x2c80] ;  /* 0x002c8000d2a4783b */ /* 0x010f260000004200 */
[----:B------:R-:W-:Y:S04]  /*1e710*/  F2FP.BF16.PACK_AB R162, R177, R180 ;  /* 0x000000b4b1a2723e */ /* 0x000fe800000010ff */
[-C--:B-1----:R-:W-:Y:S08]  /*1e720*/  HMMA.16816.F32.BF16 R68, R112, R124.reuse, R68 ;  /* 0x0000007c7044723c */ /* 0x082ff00000041844 */
[C---:B------:R-:W-:Y:S01]  /*1e730*/  HMMA.16816.F32.BF16 R72, R120.reuse, R124, R72 ;  /* 0x0000007c7848723c */ /* 0x040fe20000041848 */
[--C-:B--2---:R-:W-:Y:S07]  /*1e740*/  FFMA.FTZ R103, R184, c[0x0][0x2d0], -R102.reuse ;  /* 0x0000b400b8677a23 */ /* 0x104fee0000010866 */
[-C--:B------:R-:W-:Y:S01]  /*1e750*/  HMMA.16816.F32.BF16 R76, R120, R126.reuse, R76 ;  /* 0x0000007e784c723c */ /* 0x080fe2000004184c */
[----:B------:R1:W2:Y:S07]  /*1e760*/  MUFU.EX2 R107, R103 ;  /* 0x00000067006b7308 */ /* 0x0002ae0000000800 */
        /* <DEDUP_REMOVED lines=8> */
[----:B--2---:R-:W-:Y:S07]  /*1e7f0*/  F2FP.BF16.PACK_AB R161, R107, R172 ;  /* 0x000000ac6ba1723e */ /* 0x004fee00000010ff */
[----:B------:R-:W-:Y:S01]  /*1e800*/  HMMA.16816.F32.BF16 R96, R112, R130, R96 ;  /* 0x000000827060723c */ /* 0x000fe20000041860 */
[----:B------:R-:W1:Y:S07]  /*1e810*/  MUFU.EX2 R102, R102 ;  /* 0x0000006600667308 */ /* 0x000e6e0000000800 */
[-C--:B------:R-:W-:Y:S01]  /*1e820*/  HMMA.16816.F32.BF16 R112, R108, R132.reuse, R4 ;  /* 0x000000846c70723c */ /* 0x080fe20000041804 */
[----:B------:R-:W2:Y:S03]  /*1e830*/  LDSM.16.MT88.4 R4, [R210+0x3880] ;  /* 0x00388000d204783b */ /* 0x000ea60000004200 */
[----:B-1----:R-:W-:Y:S07]  /*1e840*/  F2FP.BF16.PACK_AB R163, R102, R103 ;  /* 0x0000006766a3723e */ /* 0x002fee00000010ff */
[C---:B------:R-:W-:Y:S07]  /*1e850*/  HMMA.16816.F32.BF16 R116, R160.reuse, R132, R8 ;  /* 0x00000084a074723c */ /* 0x040fee0000041808 */
        /* <DEDUP_REMOVED lines=17> */
[-C--:B------:R-:W-:Y:S01]  /*1e970*/  HMMA.16816.F32.BF16 R68, R108, R168.reuse, R68 ;  /* 0x000000a86c44723c */ /* 0x080fe20000041844 */
[----:B------:R-:W-:Y:S04]  /*1e980*/  FADD.FTZ R3, R233, R9 ;  /* 0x00000009e9037221 */ /* 0x000fe80000010000 */
[----:B------:R-:W-:Y:S03]  /*1e990*/  FADD.FTZ R10, R231, R3 ;  /* 0x00000003e70a7221 */ /* 0x000fe60000010000 */
[C---:B------:R-:W-:Y:S01]  /*1e9a0*/  HMMA.16816.F32.BF16 R72, R160.reuse, R168, R72 ;  /* 0x000000a8a048723c */ /* 0x040fe20000041848 */
[----:B---3--:R-:W-:Y:S03]  /*1e9b0*/  FFMA.FTZ R3, R0, R190, R179 ;  /* 0x000000be00037223 */ /* 0x008fe600000100b3 */
[----:B------:R-:W-:Y:S02]  /*1e9c0*/  FADD.FTZ R0, R234, R10 ;  /* 0x0000000aea007221 */ /* 0x000fe40000010000 */
[----:B------:R-:W-:Y:S02]  /*1e9d0*/  FADD.FTZ R3, R228, R3 ;  /* 0x00000003e4037221 */ /* 0x000fe40000010000 */
[-C--:B------:R-:W-:Y:S04]  /*1e9e0*/  HMMA.16816.F32.BF16 R76, R160, R170.reuse, R76 ;  /* 0x000000aaa04c723c */ /* 0x080fe8000004184c */
[----:B------:R-:W-:Y:S04]  /*1e9f0*/  FADD.FTZ R3, R229, R3 ;  /* 0x00000003e5037221 */ /* 0x000fe80000010000 */
[----:B------:R-:W-:Y:S01]  /*1ea00*/  FADD.FTZ R3, R230, R3 ;  /* 0x00000003e6037221 */ /* 0x000fe20000010000 */
[C---:B------:R-:W-:Y:S03]  /*1ea10*/  HMMA.16816.F32.BF16 R80, R108.reuse, R170, R80 ;  /* 0x000000aa6c50723c */ /* 0x040fe60000041850 */
[----:B------:R-:W-:Y:S02]  /*1ea20*/  FADD.FTZ R3, R176, R3 ;  /* 0x00000003b0037221 */ /* 0x000fe40000010000 */
[----:B------:R-:W-:Y:S02]  /*1ea30*/  FFMA.FTZ R100, R100, R188, R242 ;  /* 0x000000bc64647223 */ /* 0x000fe400000100f2 */
[----:B------:R-:W-:Y:S01]  /*1ea40*/  FADD.FTZ R3, R175, R3 ;  /* 0x00000003af037221 */ /* 0x000fe20000010000 */
[-C--:B--2---:R-:W-:Y:S01]  /*1ea50*/  HMMA.16816.F32.BF16 R84, R108, R4.reuse, R84 ;  /* 0x000000046c54723c */ /* 0x084fe20000041854 */
        /* <DEDUP_REMOVED lines=42> */
[----:B------:R2:W-:Y:S03]  /*1ed00*/  STL [R1+0x4], R3 ;  /* 0x0000040301007387 */ /* 0x0005e60000100800 */
[----:B------:R-:W-:Y:S01]  /*1ed10*/  FADD.FTZ R252, R182, R4 ;  /* 0x00000004b6fc7221 */ /* 0x000fe20000010000 */
[----:B------:R2:W-:Y:S01]  /*1ed20*/  STL [R1+0x8], R2 ;  /* 0x0000080201007387 */ /* 0x0005e20000100800 */
[----:B-1----:R-:W-:Y:S04]  /*1ed30*/  IADD3 R0, R223, -0x1, RZ ;  /* 0xffffffffdf007810 */ /* 0x002fe80007ffe0ff */
[----:B------:R-:W-:Y:S01]  /*1ed40*/  MOV R223, R0 ;  /* 0x0000000000df7202 */ /* 0x000fe20000000f00 */
[----:B------:R-:W-:-:S05]  /*1ed50*/  @P0 BRA `(.L_x_515) ;  /* 0xffffbcb000000947 */ /* 0x000fca000383ffff */
.L_x_497:
[----:B------:R-:W3:Y:S04]  /*1ed60*/  LDL.LU R0, [R1] ;  /* 0x0000000001007983 */ /* 0x000ee80000300800 */
[----:B------:R-:W4:Y:S04]  /*1ed70*/  LDL.LU R7, [R1+0x4] ;  /* 0x0000040001077983 */ /* 0x000f280000300800 */
[----:B--2---:R-:W2:Y:S01]  /*1ed80*/  LDL.LU R2, [R1+0x8] ;  /* 0x0000080001027983 */ /* 0x004ea20000300800 */
[----:B------:R-:W-:-:S02]  /*1ed90*/  MOV R50, 0xff800000 ;  /* 0xff80000000327802 */ /* 0x000fc40000000f00 */
[----:B------:R-:W-:Y:S01]  /*1eda0*/  MOV R51, 0xff800000 ;  /* 0xff80000000337802 */ /* 0x000fe20000000f00 */
[----:B------:R-:W5:Y:S01]  /*1edb0*/  SHFL.BFLY PT, R8, R252, 0x2, 0x1f ;  /* 0x0c401f00fc087f89 */ /* 0x000f6200000e0000 */
[----:B------:R-:W-:Y:S01]  /*1edc0*/  PLOP3.LUT P4, PT, PT, PT, PT, 0x8, 0x0 ;  /* 0x000000000000781c */ /* 0x000fe20003f8e170 */
[----:B-----5:R-:W-:-:S05]  /*1edd0*/  FADD.FTZ R8, R8, R252 ;  /* 0x000000fc08087221 */ /* 0x020fca0000010000 */
[----:B-1----:R-:W1:Y:S02]  /*1ede0*/  SHFL.BFLY PT, R3, R8, 0x1, 0x1f ;  /* 0x0c201f0008037f89 */ /* 0x002e6400000e0000 */
[----:B-1----:R-:W-:Y:S01]  /*1edf0*/  FADD.FTZ R8, R8, R3 ;  /* 0x0000000308087221 */ /* 0x002fe20000010000 */
[----:B------:R-:W-:-:S04]  /*1ee00*/  MOV R3, RZ ;  /* 0x000000ff00037202 */ /* 0x000fc80000000f00 */
[----:B------:R-:W-:-:S13]  /*1ee10*/  FSETP.NE.FTZ.AND P2, PT, R8, RZ, PT ;  /* 0x000000ff0800720b */ /* 0x000fda0003f55000 */
[----:B------:R-:W1:Y:S08]  /*1ee20*/  @P2 MUFU.RCP R3, R8 ;  /* 0x0000000800032308 */ /* 0x000e700000001000 */
[----:B------:R-:W5:Y:S01]  /*1ee30*/  @P2 MUFU.LG2 R8, R8 ;  /* 0x0000000800082308 */ /* 0x000f620000000c00 */
        /* <DEDUP_REMOVED lines=13> */
[C---:B------:R-:W-:Y:S01]  /*1ef10*/  FMUL.FTZ R27, R3.reuse, R55 ;  /* 0x00000037031b7220 */ /* 0x040fe20000410000 */
[----:B------:R-:W-:Y:S01]  /*1ef20*/  MOV R55, 0xff800000 ;  /* 0xff80000000377802 */ /* 0x000fe20000000f00 */
        /* <DEDUP_REMOVED lines=9> */
[----:B------:R-:W-:Y:S02]  /*1efc0*/  FMUL.FTZ R99, R3, R99 ;  /* 0x0000006303637220 */ /* 0x000fe40000410000 */
[----:B-----5:R-:W-:Y:S01]  /*1efd0*/  @P2 FMUL.FTZ R8, R8, 0.69314718246459960938 ;  /* 0x3f31721808082820 */ /* 0x020fe20000410000 */
[----:B---3--:R-:W1:Y:S04]  /*1efe0*/  SHFL.BFLY PT, R4, R0, 0x2, 0x1f ;  /* 0x0c401f0000047f89 */ /* 0x008e6800000e0000 */
[----:B----4-:R-:W3:Y:S04]  /*1eff0*/  SHFL.BFLY PT, R6, R7, 0x2, 0x1f ;  /* 0x0c401f0007067f89 */ /* 0x010ee800000e0000 */
[----:B--2---:R-:W2:Y:S01]  /*1f000*/  SHFL.BFLY PT, R5, R2, 0x2, 0x1f ;  /* 0x0c401f0002057f89 */ /* 0x004ea200000e0000 */
[----:B-1----:R-:W-:-:S02]  /*1f010*/  FADD.FTZ R4, R4, R0 ;  /* 0x0000000004047221 */ /* 0x002fc40000010000 */
[----:B---3--:R-:W-:-:S03]  /*1f020*/  FADD.FTZ R6, R6, R7 ;  /* 0x0000000706067221 */ /* 0x008fc60000010000 */
[----:B------:R-:W1:Y:S01]  /*1f030*/  SHFL.BFLY PT, R0, R4, 0x1, 0x1f ;  /* 0x0c201f0004007f89 */ /* 0x000e6200000e0000 */
[----:B--2---:R-:W-:-:S03]  /*1f040*/  FADD.FTZ R5, R5, R2 ;  /* 0x0000000205057221 */ /* 0x004fc60000010000 */
[----:B------:R-:W2:Y:S04]  /*1f050*/  SHFL.BFLY PT, R2, R6, 0x1, 0x1f ;  /* 0x0c201f0006027f89 */ /* 0x000ea800000e0000 */
[----:B------:R-:W3:Y:S01]  /*1f060*/  SHFL.BFLY PT, R7, R5, 0x1, 0x1f ;  /* 0x0c201f0005077f89 */ /* 0x000ee200000e0000 */
[----:B-1----:R-:W-:Y:S01]  /*1f070*/  FADD.FTZ R4, R4, R0 ;  /* 0x0000000004047221 */ /* 0x002fe20000010000 */
[----:B------:R-:W-:-:S04]  /*1f080*/  MOV R0, RZ ;  /* 0x000000ff00007202 */ /* 0x000fc80000000f00 */
[----:B------:R-:W-:Y:S01]  /*1f090*/  FSETP.NE.FTZ.AND P3, PT, R4, RZ, PT ;  /* 0x000000ff0400720b */ /* 0x000fe20003f75000 */
[----:B--2---:R-:W-:Y:S01]  /*1f0a0*/  FADD.FTZ R6, R6, R2 ;  /* 0x0000000206067221 */ /* 0x004fe20000010000 */
[----:B------:R-:W-:Y:S01]  /*1f0b0*/  MOV R2, RZ ;  /* 0x000000ff00027202 */ /* 0x000fe20000000f00 */
[----:B---3--:R-:W-:-:S03]  /*1f0c0*/  FADD.FTZ R5, R7, R5 ;  /* 0x0000000507057221 */ /* 0x008fc60000010000 */
[----:B------:R-:W-:Y:S02]  /*1f0d0*/  FSETP.NE.FTZ.AND P1, PT, R6, RZ, PT ;  /* 0x000000ff0600720b */ /* 0x000fe40003f35000 */
[----:B------:R-:W-:-:S05]  /*1f0e0*/  FSETP.NE.FTZ.AND P0, PT, R5, RZ, PT ;  /* 0x000000ff0500720b */ /* 0x000fca0003f15000 */
[----:B------:R-:W1:Y:S01]  /*1f0f0*/  @P3 MUFU.RCP R0, R4 ;  /* 0x0000000400003308 */ /* 0x000e620000001000 */
[----:B------:R-:W-:-:S05]  /*1f100*/  @P3 MOV R3, 0x3f317218 ;  /* 0x3f31721800033802 */ /* 0x000fca0000000f00 */
[----:B------:R-:W-:Y:S02]  /*1f110*/  @P3 FMUL.FTZ R9, R3, c[0x0][0x2d0] ;  /* 0x0000b40003093a20 */ /* 0x000fe40000410000 */
[----:B------:R-:W2:Y:S01]  /*1f120*/  @P1 MUFU.RCP R2, R6 ;  /* 0x0000000600021308 */ /* 0x000ea20000001000 */
[----:B------:R-:W-:Y:S01]  /*1f130*/  @P0 MOV R7, 0x3f317218 ;  /* 0x3f31721800070802 */ /* 0x000fe20000000f00 */
[----:B-1----:R-:W-:-:S06]  /*1f140*/  FMUL.FTZ R112, R0, R112 ;  /* 0x0000007000707220 */ /* 0x002fcc0000410000 */
[----:B------:R-:W-:Y:S01]  /*1f150*/  @P3 MUFU.LG2 R10, R4 ;  /* 0x00000004000a3308 */ /* 0x000fe20000000c00 */
        /* <DEDUP_REMOVED lines=13> */
[C---:B------:R-:W-:Y:S01]  /*1f230*/  FMUL.FTZ R28, R0.reuse, R53 ;  /* 0x00000035001c7220 */ /* 0x040fe20000410000 */
[----:B------:R-:W-:Y:S01]  /*1f240*/  MOV R53, 0xff800000 ;  /* 0xff80000000357802 */ /* 0x000fe20000000f00 */
        /* <DEDUP_REMOVED lines=10> */
[----:B------:R-:W-:Y:S01]  /*1f2f0*/  MOV R0, RZ ;  /* 0x000000ff00007202 */ /* 0x000fe20000000f00 */
[----:B--2---:R-:W-:-:S02]  /*1f300*/  FMUL.FTZ R47, R2, R116 ;  /* 0x00000074022f7220 */ /* 0x004fc40000410000 */
[C---:B------:R-:W-:Y:S02]  /*1f310*/  FMUL.FTZ R117, R2.reuse, R117 ;  /* 0x0000007502757220 */ /* 0x040fe40000410000 */
[C---:B------:R-:W-:Y:S01]  /*1f320*/  FMUL.FTZ R120, R2.reuse, R120 ;  /* 0x0000007802787220 */ /* 0x040fe20000410000 */
[----:B------:R-:W1:Y:S01]  /*1f330*/  @P0 MUFU.RCP R0, R5 ;  /* 0x0000000500000308 */ /* 0x000e620000001000 */
[C---:B------:R-:W-:Y:S02]  /*1f340*/  FMUL.FTZ R46, R2.reuse, R121 ;  /* 0x00000079022e7220 */ /* 0x040fe40000410000 */
[C---:B------:R-:W-:Y:S02]  /*1f350*/  FMUL.FTZ R132, R2.reuse, R132 ;  /* 0x0000008402847220 */ /* 0x040fe40000410000 */
[C---:B------:R-:W-:Y:S02]  /*1f360*/  FMUL.FTZ R39, R2.reuse, R133 ;  /* 0x0000008502277220 */ /* 0x040fe40000410000 */
[C---:B------:R-:W-:Y:S01]  /*1f370*/  FMUL.FTZ R136, R2.reuse, R136 ;  /* 0x0000008802887220 */ /* 0x040fe20000410000 */
[----:B------:R-:W2:Y:S01]  /*1f380*/  @P0 MUFU.LG2 R5, R5 ;  /* 0x0000000500050308 */ /* 0x000ea20000000c00 */
        /* <DEDUP_REMOVED lines=44> */
[----:B------:R-:W-:-:S02]  /*1f650*/  @P3 FMUL.FTZ R10, R10, 0.69314718246459960938 ;  /* 0x3f3172180a0a3820 */ /* 0x000fc40000410000 */
[----:B------:R-:W-:Y:S02]  /*1f660*/  @P1 FMUL.FTZ R2, R0, c[0x0][0x2d0] ;  /* 0x0000b40000021a20 */ /* 0x000fe40000410000 */
[----:B------:R-:W-:Y:S02]  /*1f670*/  @P1 FMUL.FTZ R6, R6, 0.69314718246459960938 ;  /* 0x3f31721806061820 */ /* 0x000fe40000410000 */
[----:B--2---:R-:W-:Y:S02]  /*1f680*/  @P0 FMUL.FTZ R3, R5, 0.69314718246459960938 ;  /* 0x3f31721805030820 */ /* 0x004fe40000410000 */
[----:B------:R-:W-:Y:S02]  /*1f690*/  @P0 FMUL.FTZ R0, R7, c[0x0][0x2d0] ;  /* 0x0000b40007000a20 */ /* 0x000fe40000410000 */
[----:B------:R-:W-:Y:S02]  /*1f6a0*/  @P3 FFMA.FTZ R50, R9, R106, R10 ;  /* 0x0000006a09323223 */ /* 0x000fe4000001000a */
[----:B------:R-:W-:-:S02]  /*1f6b0*/  @P2 FFMA.FTZ R51, R4, R105, R8 ;  /* 0x0000006904332223 */ /* 0x000fc40000010008 */
[----:B------:R-:W-:Y:S02]  /*1f6c0*/  @P1 FFMA.FTZ R53, R2, R104, R6 ;  /* 0x0000006802351223 */ /* 0x000fe40000010006 */
[----:B------:R-:W-:Y:S02]  /*1f6d0*/  @P0 FFMA.FTZ R55, R0, R100, R3 ;  /* 0x0000006400370223 */ /* 0x000fe40000010003 */
.L_x_399:
        /* <DEDUP_REMOVED lines=151> */
.L_x_517:
[----:B-1----:R-:W-:Y:S01]  /*20050*/  LOP3.LUT R4, R48, 0xffffffe0, RZ, 0xc0, !PT ;  /* 0xffffffe030047812 */ /* 0x002fe200078ec0ff */
[----:B------:R-:W1:Y:S01]  /*20060*/  S2R R10, SR_CTAID.Y ;  /* 0x00000000000a7919 */ /* 0x000e620000002600 */
[----:B------:R-:W-:Y:S01]  /*20070*/  SHF.R.S32.HI R5, RZ, 0x1f, R49 ;  /* 0x0000001fff057819 */ /* 0x000fe20000011431 */
[----:B------:R-:W-:Y:S01]  /*20080*/  IMAD.MOV.U32 R9, RZ, RZ, c[0x0][0x4e8] ;  /* 0x00013a00ff097624 */ /* 0x000fe200078e00ff */
[----:B------:R-:W-:Y:S01]  /*20090*/  LEA.HI R0, R29, R29, RZ, 0x1 ;  /* 0x0000001d1d007211 */ /* 0x000fe200078f08ff */
[----:B------:R-:W-:Y:S01]  /*200a0*/  IMAD.IADD R8, R57, 0x1, -R4 ;  /* 0x0000000139087824 */ /* 0x000fe200078e0a04 */
[----:B------:R-:W2:Y:S01]  /*200b0*/  S2R R14, SR_CTAID.Y ;  /* 0x00000000000e7919 */ /* 0x000ea20000002600 */
[----:B------:R-:W-:Y:S01]  /*200c0*/  LEA.HI R4, R5, R49, RZ, 0x2 ;  /* 0x0000003105047211 */ /* 0x000fe200078f10ff */
[----:B------:R-:W-:Y:S01]  /*200d0*/  IMAD R12, R29, 0x20, R52 ;  /* 0x000000201d0c7824 */ /* 0x000fe200078e0234 */
[C---:B------:R-:W-:Y:S01]  /*200e0*/  LOP3.LUT R5, R0.reuse, 0x1ffffffe, RZ, 0xc0, !PT ;  /* 0x1ffffffe00057812 */ /* 0x040fe200078ec0ff */
[----:B------:R-:W3:Y:S01]  /*200f0*/  S2R R21, SR_CTAID.X ;  /* 0x0000000000157919 */ /* 0x000ee20000002500 */
[----:B------:R-:W-:Y:S01]  /*20100*/  SHF.R.S32.HI R7, RZ, 0x1f, R8 ;  /* 0x0000001fff077819 */ /* 0x000fe20000011408 */
[----:B------:R-:W-:Y:S01]  /*20110*/  IMAD.SHL.U32 R0, R0, 0x20, RZ ;  /* 0x0000002000007824 */ /* 0x000fe200078e00ff */
[----:B------:R-:W-:Y:S01]  /*20120*/  LOP3.LUT R4, R4, 0xffffffc, RZ, 0xc0, !PT ;  /* 0x0ffffffc04047812 */ /* 0x000fe200078ec0ff */
[----:B-----5:R-:W-:Y:S01]  /*20130*/  IMAD R24, R24, c[0x0][0x4e8], RZ ;  /* 0x00013a0018187a24 */ /* 0x020fe200078e02ff */
[----:B------:R-:W-:Y:S01]  /*20140*/  LEA.HI R7, R7, R8, RZ, 0x2 ;  /* 0x0000000807077211 */ /* 0x000fe200078f10ff */
[----:B------:R-:W-:Y:S01]  /*20150*/  BSSY B0, `(.L_x_518) ;  /* 0x0000087000007945 */ /* 0x000fe20003800000 */
[----:B------:R-:W-:-:S02]  /*20160*/  IADD3 R6, R29, -R5, RZ ;  /* 0x800000051d067210 */ /* 0x000fc40007ffe0ff */
[----:B------:R-:W-:Y:S01]  /*20170*/  LOP3.LUT R5, R0, 0xffffffc0, RZ, 0xc0, !PT ;  /* 0xffffffc000057812 */ /* 0x000fe200078ec0ff */
[----:B------:R-:W-:Y:S01]  /*20180*/  IMAD.IADD R0, R49, 0x1, -R4 ;  /* 0x0000000131007824 */ /* 0x000fe200078e0a04 */
[----:B------:R-:W-:Y:S02]  /*20190*/  SHF.R.S32.HI R4, RZ, 0x2, R7 ;  /* 0x00000002ff047819 */ /* 0x000fe40000011407 */
[----:B------:R-:W-:Y:S01]  /*201a0*/  ISETP.NE.AND P2, PT, R9, 0x1, PT ;  /* 0x000000010900780c */ /* 0x000fe20003f45270 */
[----:B------:R-:W-:Y:S01]  /*201b0*/  IMAD R6, R6, 0x8, R5 ;  /* 0x0000000806067824 */ /* 0x000fe200078e0205 */
[----:B------:R-:W-:Y:S01]  /*201c0*/  LEA R16, R0, R4, 0x4 ;  /* 0x0000000400107211 */ /* 0x000fe200078e20ff */
[----:B------:R-:W-:Y:S01]  /*201d0*/  IMAD R0, R3, c[0x0][0x3a0], RZ ;  /* 0x0000e80003007a24 */ /* 0x000fe200078e02ff */
[----:B-1----:R-:W-:Y:S02]  /*201e0*/  SHF.R.S32.HI R11, RZ, 0x1f, R10 ;  /* 0x0000001fff0b7819 */ /* 0x002fe4000001140a */
[----:B------:R-:W-:Y:S01]  /*201f0*/  LEA.HI R10, R52, R52, RZ, 0x1 ;  /* 0x00000034340a7211 */ /* 0x000fe200078f08ff */
[----:B------:R-:W-:Y:S01]  /*20200*/  IMAD.IADD R6, R16, 0x1, R6 ;  /* 0x0000000110067824 */ /* 0x000fe200078e0206 */
[----:B------:R-:W-:Y:S01]  /*20210*/  LOP3.LUT P0, RZ, R8, 0x3, RZ, 0xc0, !PT ;  /* 0x0000000308ff7812 */ /* 0x000fe2000780c0ff */
[----:B--2---:R-:W-:Y:S01]  /*20220*/  IMAD.WIDE.U32 R4, R14, c[0x0][0x490], R2 ;  /* 0x000124000e047a25 */ /* 0x004fe200078e0002 */
[----:B------:R-:W-:-:S02]  /*20230*/  LOP3.LUT R10, R10, 0x3fffffe, RZ, 0xc0, !PT ;  /* 0x03fffffe0a0a7812 */ /* 0x000fc400078ec0ff */
[----:B------:R-:W-:Y:S01]  /*20240*/  LEA.HI R13, R61, R57, RZ, 0x3 ;  /* 0x000000393d0d7211 */ /* 0x000fe200078f18ff */
[C---:B------:R-:W-:Y:S02]  /*20250*/  IMAD R7, R2.reuse, c[0x0][0x3a4], R0 ;  /* 0x0000e90002077a24 */ /* 0x040fe400078e0200 */
[----:B------:R-:W-:-:S04]  /*20260*/  IMAD.WIDE.U32 R2, R2, c[0x0][0x3a0], RZ ;  /* 0x0000e80002027a25 */ /* 0x000fc800078e00ff */
[----:B---3--:R-:W-:Y:S02]  /*20270*/  IMAD R0, R21, 0x80, R6 ;  /* 0x0000008015007824 */ /* 0x008fe400078e0206 */
[----:B------:R-:W-:Y:S02]  /*20280*/  IMAD R9, R11, c[0x0][0x490], RZ ;  /* 0x000124000b097a24 */ /* 0x000fe400078e02ff */
[----:B------:R-:W-:Y:S01]  /*20290*/  IMAD.IADD R3, R3, 0x1, R7 ;  /* 0x0000000103037824 */ /* 0x000fe200078e0207 */
[----:B------:R-:W-:Y:S01]  /*202a0*/  MOV R6, R0 ;  /* 0x0000000000067202 */ /* 0x000fe20000000f00 */
[----:B------:R-:W-:-:S04]  /*202b0*/  @P2 IMAD.HI.U32 R8, R0, c[0x0][0x4ec], RZ ;  /* 0x00013b0000082a27 */ /* 0x000fc800078e00ff */
[----:B------:R-:W-:Y:S01]  /*202c0*/  IMAD.IADD R7, R52, 0x1, -R10 ;  /* 0x0000000134077824 */ /* 0x000fe200078e0a0a */
[----:B------:R-:W-:Y:S01]  /*202d0*/  @P2 SHF.R.U32.HI R6, RZ, c[0x0][0x4f0], R8 ;  /* 0x00013c00ff062a19 */ /* 0x000fe20000011608 */
[C---:B------:R-:W-:Y:S02]  /*202e0*/  IMAD R9, R14.reuse, c[0x0][0x494], R9 ;  /* 0x000125000e097a24 */ /* 0x040fe400078e0209 */
[----:B------:R-:W-:Y:S01]  /*202f0*/  IMAD R20, R49, 0x8, R7 ;  /* 0x0000000831147824 */ /* 0x000fe200078e0207 */
[----:B------:R-:W-:Y:S01]  /*20300*/  SHF.R.S32.HI R7, RZ, 0x1f, R63 ;  /* 0x0000001fff077819 */ /* 0x000fe2000001143f */
[----:B------:R-:W-:Y:S01]  /*20310*/  IMAD R11, R11, c[0x0][0x3e8], RZ ;  /* 0x0000fa000b0b7a24 */ /* 0x000fe200078e02ff */
[----:B------:R-:W-:Y:S01]  /*20320*/  IADD3 R5, R5, R9, RZ ;  /* 0x0000000905057210 */ /* 0x000fe20007ffe0ff */
[----:B------:R-:W-:Y:S01]  /*20330*/  IMAD.WIDE.U32 R2, R14, c[0x0][0x3e8], R2 ;  /* 0x0000fa000e027a25 */ /* 0x000fe200078e0002 */
[----:B------:R-:W-:Y:S02]  /*20340*/  IADD3 R8, -R6, RZ, RZ ;  /* 0x000000ff06087210 */ /* 0x000fe40007ffe1ff */
[----:B------:R-:W-:Y:S01]  /*20350*/  SEL R9, R63, RZ, !P1 ;  /* 0x000000ff3f097207 */ /* 0x000fe20004800000 */
[----:B------:R-:W-:Y:S01]  /*20360*/  IMAD R12, R21, 0x80, R12 ;  /* 0x00000080150c7824 */ /* 0x000fe200078e020c */
[----:B------:R-:W-:Y:S01]  /*20370*/  SEL R10, R7, RZ, !P1 ;  /* 0x000000ff070a7207 */ /* 0x000fe20004800000 */
[----:B------:R-:W-:-:S02]  /*20380*/  IMAD R7, R14, c[0x0][0x3ec], R11 ;  /* 0x0000fb000e077a24 */ /* 0x000fc400078e020b */
        /* <DEDUP_REMOVED lines=99> */
.L_x_519:
[----:B---3--:R-:W-:Y:S05]  /*209c0*/  BSYNC B0 ;  /* 0x0000000000007941 */ /* 0x008fea0003800000 */
.L_x_518:
        /* <DEDUP_REMOVED lines=23> */
.L_x_521:
[----:B------:R-:W-:Y:S05]  /*20b40*/  BSYNC B0 ;  /* 0x0000000000007941 */ /* 0x000fea0003800000 */
.L_x_520:
        /* <DEDUP_REMOVED lines=23> */
.L_x_523:
[----:B------:R-:W-:Y:S05]  /*20cc0*/  BSYNC B0 ;  /* 0x0000000000007941 */ /* 0x000fea0003800000 */
.L_x_522:
        /* <DEDUP_REMOVED lines=24> */
.L_x_516:
        /* <DEDUP_REMOVED lines=19> */
.L_x_524:
[----:B-1----:R-:W1:Y:S01]  /*20f80*/  S2R R11, SR_TID.X ;  /* 0x00000000000b7919 */ /* 0x002e620000002100 */
[----:B------:R-:W-:Y:S01]  /*20f90*/  SHF.R.S32.HI R0, RZ, 0x1f, R8 ;  /* 0x0000001fff007819 */ /* 0x000fe20000011408 */
[----:B------:R-:W-:Y:S01]  /*20fa0*/  BSSY B0, `(.L_x_525) ;  /* 0x0000029000007945 */ /* 0x000fe20003800000 */
[----:B------:R-:W-:Y:S01]  /*20fb0*/  SEL R9, R8, RZ, !P0 ;  /* 0x000000ff08097207 */ /* 0x000fe20004000000 */
[----:B------:R-:W2:Y:S01]  /*20fc0*/  S2R R2, SR_CTAID.Y ;  /* 0x0000000000027919 */ /* 0x000ea20000002600 */
[----:B------:R-:W-:-:S03]  /*20fd0*/  SEL R10, R0, RZ, !P0 ;  /* 0x000000ff000a7207 */ /* 0x000fc60004000000 */
[----:B------:R-:W3:Y:S01]  /*20fe0*/  S2R R12, SR_CTAID.Y ;  /* 0x00000000000c7919 */ /* 0x000ee20000002600 */
[----:B-1----:R-:W-:Y:S02]  /*20ff0*/  ISETP.GT.AND P1, PT, R11, 0x7f, PT ;  /* 0x0000007f0b00780c */ /* 0x002fe40003f24270 */
[----:B--2---:R-:W-:-:S11]  /*21000*/  SHF.R.S32.HI R14, RZ, 0x1f, R2 ;  /* 0x0000001fff0e7819 */ /* 0x004fd60000011402 */
[----:B------:R-:W-:Y:S05]  /*21010*/  @P1 BRA `(.L_x_526) ;  /* 0x0000021000001947 */ /* 0x000fea0003800000 */
[----:B---3--:R-:W1:Y:S01]  /*21020*/  S2R R8, SR_CTAID.X ;  /* 0x0000000000087919 */ /* 0x008e620000002500 */
        /* <DEDUP_REMOVED lines=32> */
.L_x_526:
[----:B---3--:R-:W-:Y:S05]  /*21230*/  BSYNC B0 ;  /* 0x0000000000007941 */ /* 0x008fea0003800000 */
.L_x_525:
        /* <DEDUP_REMOVED lines=64> */
.L_x_528:
[----:B------:R-:W-:Y:S05]  /*21640*/  BSYNC B0 ;  /* 0x0000000000007941 */ /* 0x000fea0003800000 */
.L_x_527:
        /* <DEDUP_REMOVED lines=21> */
.L_x_530:
[----:B------:R-:W-:Y:S05]  /*217a0*/  BSYNC B0 ;  /* 0x0000000000007941 */ /* 0x000fea0003800000 */
.L_x_529:
        /* <DEDUP_REMOVED lines=21> */
.L_x_532:
[----:B------:R-:W-:Y:S05]  /*21900*/  BSYNC B0 ;  /* 0x0000000000007941 */ /* 0x000fea0003800000 */
.L_x_531:
        /* <DEDUP_REMOVED lines=22> */
.L_x_533:
        /* <DEDUP_REMOVED lines=9> */
.L_x_759:


//--------------------- .text._ZN7cutlass13device_kernelIN5flash19enable_sm80_to_sm89INS1_16FlashAttnFwdSm80INS1_25CollectiveMainloopFwdSm80ILi4ELi1ELb0EN4cute5tupleIJNS5_1CILi128EEENS7_ILi64EEENS7_ILi96EEEEEELi96ENS_10bfloat16_tEfNS_4arch4Sm80ELb1ELb0ELb1ELb0ELb0ELb0ELb1ELb0EEENS1_21CollectiveEpilogueFwdINS6_IJS8_SA_S9_EEENS6_IJNS7_ILi1EEESI_SI_EEESC_SE_Li128ELb0ELb1ELb0ELb0EEENS1_30DynamicPersistentTileSchedulerILi128ELi128ELb0ELb1ELb0EEEEEEEEEvNT_6ParamsE --------------------------
	.section	.text._ZN7cutlass13device_kernelIN5flash19enable_sm80_to_sm89INS1_16FlashAttnFwdSm80INS1_25CollectiveMainloopFwdSm80ILi4ELi1ELb0EN4cute5tupleIJNS5_1CILi128EEENS7_ILi64EEENS7_ILi96EEEEEELi96ENS_10bfloat16_tEfNS_4arch4Sm80ELb1ELb0ELb1ELb0ELb0ELb0ELb1ELb0EEENS1_21CollectiveEpilogueFwdINS6_IJS8_SA_S9_EEENS6_IJNS7_ILi1EEESI_SI_EEESC_SE_Li128ELb0ELb1ELb0ELb0EEENS1_30DynamicPersistentTileSchedulerILi128ELi128ELb0ELb1ELb0EEEEEEEEEvNT_6ParamsE,"ax",@progbits
	.sectioninfo	@"SHI_REGISTERS=255"
	.align	128
.text._ZN7cutlass13device_kernelIN5flash19enable_sm80_to_sm89INS1_16FlashAttnFwdSm80INS1_25CollectiveMainloopFwdSm80ILi4ELi1ELb0EN4cute5tupleIJNS5_1CILi128EEENS7_ILi64EEENS7_ILi96EEEEEELi96ENS_10bfloat16_tEfNS_4arch4Sm80ELb1ELb0ELb1ELb0ELb0ELb0ELb1ELb0EEENS1_21CollectiveEpilogueFwdINS6_IJS8_SA_S9_EEENS6_IJNS7_ILi1EEESI_SI_EEESC_SE_Li128ELb0ELb1ELb0ELb0EEENS1_30DynamicPersistentTileSchedulerILi128ELi128ELb0ELb1ELb0EEEEEEEEEvNT_6ParamsE:
        .type           _ZN7cutlass13device_kernelIN5flash19enable_sm80_to_sm89INS1_16FlashAttnFwdSm80INS1_25CollectiveMainloopFwdSm80ILi4ELi1ELb0EN4cute5tupleIJNS5_1CILi128EEENS7_ILi64EEENS7_ILi96EEEEEELi96ENS_10bfloat16_tEfNS_4arch4Sm80ELb1ELb0ELb1ELb0ELb0ELb0ELb1ELb0EEENS1_21CollectiveEpilogueFwdINS6_IJS8_SA_S9_EEENS6_IJNS7_ILi1EEESI_SI_EEESC_SE_Li128ELb0ELb1ELb0ELb0EEENS1_30DynamicPersistentTileSchedulerILi128ELi128ELb0ELb1ELb0EEEEEEEEEvNT_6ParamsE,@function
        .size           _ZN7cutlass13device_kernelIN5flash19enable_sm80_to_sm89INS1_16FlashAttnFwdSm80INS1_25CollectiveMainloopFwdSm80ILi4ELi1ELb0EN4cute5tupleIJNS5_1CILi128EEENS7_ILi64EEENS7_ILi96EEEEEELi96ENS_10bfloat16_tEfNS_4arch4Sm80ELb1ELb0ELb1ELb0ELb0ELb0ELb1ELb0EEENS1_21CollectiveEpilogueFwdINS6_IJS8_SA_S9_EEENS6_IJNS7_ILi1EEESI_SI_EEESC_SE_Li128ELb0ELb1ELb0ELb0EEENS1_30DynamicPersistentTileSchedulerILi128ELi128ELb0ELb1ELb0EEEEEEEEEvNT_6ParamsE,(.L_x_760 - _ZN7cutlass13device_kernelIN5flash19enable_sm80_to_sm89INS1_16FlashAttnFwdSm80INS1_25CollectiveMainloopFwdSm80ILi4ELi1ELb0EN4cute5tupleIJNS5_1CILi128EEENS7_ILi64EEENS7_ILi96EEEEEELi96ENS_10bfloat16_tEfNS_4arch4Sm80ELb1ELb0ELb1ELb0ELb0ELb0ELb1ELb0EEENS1_21CollectiveEpilogueFwdINS6_IJS8_SA_S9_EEENS6_IJNS7_ILi1EEESI_SI_EEESC_SE_Li128ELb0ELb1ELb0ELb0EEENS1_30DynamicPersistentTileSchedulerILi128ELi128ELb0ELb1ELb0EEEEEEEEEvNT_6ParamsE)
        .other          _ZN7cutlass13device_kernelIN5flash19enable_sm80_to_sm89INS1_16FlashAttnFwdSm80INS1_25CollectiveMainloopFwdSm80ILi4ELi1ELb0EN4cute5tupleIJNS5_1CILi128EEENS7_ILi64EEENS7_ILi96EEEEEELi96ENS_10bfloat16_tEfNS_4arch4Sm80ELb1ELb0ELb1ELb0ELb0ELb0ELb1ELb0EEENS1_21CollectiveEpilogueFwdINS6_IJS8_SA_S9_EEENS6_IJNS7_ILi1EEESI_SI_EEESC_SE_Li128ELb0ELb1ELb0ELb0EEENS1_30DynamicPersistentTileSchedulerILi128ELi128ELb0ELb1ELb0EEEEEEEEEvNT_6ParamsE,@"STO_CUDA_ENTRY STV_DEFAULT"
_ZN7cutlass13device_kernelIN5flash19enable_sm80_to_sm89INS1_16FlashAttnFwdSm80INS1_25CollectiveMainloopFwdSm80ILi4ELi1ELb0EN4cute5tupleIJNS5_1CILi128EEENS7_ILi64EEENS7_ILi96EEEEEELi96ENS_10bfloat16_tEfNS_4arch4Sm80ELb1ELb0ELb1ELb0ELb0ELb0ELb1ELb0EEENS1_21CollectiveEpilogueFwdINS6_IJS8_SA_S9_EEENS6_IJNS7_ILi1EEESI_SI_EEESC_SE_Li128ELb0ELb1ELb0ELb0EEENS1_30DynamicPersistentTileSchedulerILi128ELi128ELb0ELb1ELb0EEEEEEEEEvNT_6ParamsE:
[----:B------:R-:W-:-:S03]  /*0000*/  MOV R1, c[0x0][0x28] ;  /* 0x00000a0000017a02 */ /* 0x000fc60000000f00 */
[----:B------:R-:W1:Y:S01]  /*0010*/  S2R R18, SR_TID.X ;  /* 0x0000000000127919 */ /* 0x000e620000002100 */
[----:B------:R-:W-:-:S03]  /*0020*/  IADD3 R1, R1, -0x88, RZ ;  /* 0xffffff7801017810 */ /* 0x000fc60007ffe0ff */
[----:B------:R-:W2:Y:S01]  /*0030*/  S2R R17, SR_CTAID.X ;  /* 0x0000000000117919 */ /* 0x000ea20000002500 */
[----:B-1----:R-:W-:-:S05]  /*0040*/  SHF.R.U32.HI R2, RZ, 0x5, R18 ;  /* 0x00000005ff027819 */ /* 0x002fca0000011612 */
[----:B------:R-:W1:Y:S02]  /*0050*/  SHFL.IDX PT, R0, R2, RZ, 0x1f ;  /* 0x00001fff02007589 */ /* 0x000e6400000e0000 */
[----:B-1----:R-:W-:Y:S02]  /*0060*/  ISETP.GE.AND P0, PT, R0, 0x1, PT ;  /* 0x000000010000780c */ /* 0x002fe40003f06270 */
[----:B------:R1:W-:Y:S11]  /*0070*/  STL [R1+0x7c], R0 ;  /* 0x00007c0001007387 */ /* 0x0003f60000100800 */
[----:B------:R-:W-:Y:S06]  /*0080*/  @P0 BAR.ARV 0x4, 0x80 ;  /* 0x0102000000000b1d */ /* 0x000fec0000002000 */
[----:B--2---:R-:W-:-:S13]  /*0090*/  ISETP.GE.AND P0, PT, R17, c[0x0][0x538], PT ;  /* 0x00014e0011007a0c */ /* 0x004fda0003f06270 */
[----:B------:R-:W-:Y:S05]  /*00a0*/  @P0 EXIT ;  /* 0x000000000000094d */ /* 0x000fea0003800000 */
[----:B-1----:R-:W-:Y:S01]  /*00b0*/  SHF.R.S32.HI R6, RZ, 0x1f, R18 ;  /* 0x0000001fff067819 */ /* 0x002fe20000011412 */
[----:B------:R-:W-:Y:S01]  /*00c0*/  IMAD.MOV.U32 R206, RZ, RZ, 0x20 ;  /* 0x00000020ffce7424 */ /* 0x000fe200078e00ff */
[----:B------:R-:W-:Y:S02]  /*00d0*/  ULDC.64 UR6, c[0x0][0x118] ;  /* 0x0000460000067ab9 */ /* 0x000fe40000000a00 */
[CC--:B------:R-:W-:Y:S02]  /*00e0*/  LEA.HI R16, R6.reuse, R18.reuse, RZ, 0x3 ;  /* 0x0000001206107211 */ /* 0x0c0fe400078f18ff */
[----:B------:R-:W-:Y:S02]  /*00f0*/  LEA.HI R5, R6, R18, RZ, 0x4 ;  /* 0x0000001206057211 */ /* 0x000fe400078f20ff */
[----:B------:R-:W-:Y:S02]  /*0100*/  LOP3.LUT R0, R16, 0xfffffff8, RZ, 0xc0, !PT ;  /* 0xfffffff810007812 */ /* 0x000fe400078ec0ff */
[----:B------:R-:W-:-:S02]  /*0110*/  SHF.R.S32.HI R4, RZ, 0x4, R5 ;  /* 0x00000004ff047819 */ /* 0x000fc40000011405 */
[----:B------:R-:W-:Y:S01]  /*0120*/  LEA.HI R10, R6, R18, RZ, 0x2 ;  /* 0x00000012060a7211 */ /* 0x000fe200078f10ff */
[----:B------:R-:W-:Y:S01]  /*0130*/  IMAD.IADD R0, R18, 0x1, -R0 ;  /* 0x0000000112007824 */ /* 0x000fe200078e0a00 */
[----:B------:R-:W-:Y:S02]  /*0140*/  LEA.HI R3, R5, R4, RZ, 0x1 ;  /* 0x0000000405037211 */ /* 0x000fe400078f08ff */
[----:B------:R-:W-:Y:S02]  /*0150*/  SHF.R.S32.HI R24, RZ, 0x2, R10 ;  /* 0x00000002ff187819 */ /* 0x000fe4000001140a */
[----:B------:R-:W-:Y:S02]  /*0160*/  LEA.HI R11, R0, R0, RZ, 0x1 ;  /* 0x00000000000b7211 */ /* 0x000fe400078f08ff */
[----:B------:R-:W-:Y:S02]  /*0170*/  LOP3.LUT R3, R3, 0xfffffffe, RZ, 0xc0, !PT ;  /* 0xfffffffe03037812 */ /* 0x000fe400078ec0ff */
[----:B------:R-:W-:-:S02]  /*0180*/  LOP3.LUT R2, R11, 0x3fffffe, RZ, 0xc0, !PT ;  /* 0x03fffffe0b027812 */ /* 0x000fc400078ec0ff */
[----:B------:R-:W-:Y:S01]  /*0190*/  LEA.HI R13, R6, R18, RZ, 0x5 ;  /* 0x00000012060d7211 */ /* 0x000fe200078f28ff */
[----:B------:R-:W-:Y:S01]  /*01a0*/  IMAD.IADD R14, R4, 0x1, -R3 ;  /* 0x00000001040e7824 */ /* 0x000fe200078e0a03 */
[----:B------:R-:W-:Y:S01]  /*01b0*/  LOP3.LUT R3, R5, 0xfffffff0, RZ, 0xc0, !PT ;  /* 0xfffffff005037812 */ /* 0x000fe200078ec0ff */
[----:B------:R-:W-:Y:S01]  /*01c0*/  IMAD.IADD R204, R0, 0x1, -R2 ;  /* 0x0000000100cc7824 */ /* 0x000fe200078e0a02 */
[----:B------:R-:W-:Y:S02]  /*01d0*/  SHF.R.S32.HI R0, RZ, 0x3, R16 ;  /* 0x00000003ff007819 */ /* 0x000fe40000011410 */
[----:B------:R-:W-:Y:S01]  /*01e0*/  LOP3.LUT R2, R10, 0xfffffffc, RZ, 0xc0, !PT ;  /* 0xfffffffc0a027812 */ /* 0x000fe200078ec0ff */
[----:B------:R-:W-:Y:S01]  /*01f0*/  IMAD R204, R14, 0x8, R204 ;  /* 0x000000080ecc7824 */ /* 0x000fe200078e02cc */
[----:B------:R-:W-:Y:S01]  /*0200*/  LEA.HI R4, R10, R24, RZ, 0x1 ;  /* 0x000000180a047211 */ /* 0x000fe200078f08ff */
[----:B------:R-:W-:Y:S01]  /*0210*/  IMAD.SHL.U32 R0, R0, 0x40, RZ ;  /* 0x0000004000007824 */ /* 0x000fe200078e00ff */
[----:B------:R-:W-:Y:S01]  /*0220*/  SHF.R.S32.HI R207, RZ, 0x5, R13 ;  /* 0x00000005ffcf7819 */ /* 0x000fe2000001140d */
[----:B------:R-:W-:Y:S01]  /*0230*/  IMAD.IADD R9, R18, 0x1, -R2 ;  /* 0x0000000112097824 */ /* 0x000fe200078e0a02 */
[----:B------:R-:W-:-:S02]  /*0240*/  LOP3.LUT R4, R4, 0x7fffffe, RZ, 0xc0, !PT ;  /* 0x07fffffe04047812 */ /* 0x000fc400078ec0ff */
[----:B------:R-:W-:Y:S01]  /*0250*/  LOP3.LUT R2, R0, 0xc0, RZ, 0xc0, !PT ;  /* 0x000000c000027812 */ /* 0x000fe200078ec0ff */
[----:B------:R-:W-:Y:S02]  /*0260*/  IMAD.IADD R0, R18, 0x1, -R3 ;  /* 0x0000000112007824 */ /* 0x000fe400078e0a03 */
[----:B------:R-:W-:Y:S01]  /*0270*/  IMAD.SHL.U32 R22, R9, 0x8, RZ ;  /* 0x0000000809167824 */ /* 0x000fe200078e00ff */
[----:B------:R-:W-:Y:S01]  /*0280*/  SHF.R.U32.HI R3, RZ, 0x3, R2 ;  /* 0x00000003ff037819 */ /* 0x000fe20000011602 */
[----:B------:R-:W-:Y:S01]  /*0290*/  IMAD.IADD R6, R24, 0x1, -R4 ;  /* 0x0000000118067824 */ /* 0x000fe200078e0a04 */
[----:B------:R-:W-:Y:S02]  /*02a0*/  LEA.HI R7, R0, R0, RZ, 0x1 ;  /* 0x0000000000077211 */ /* 0x000fe400078f08ff */
[----:B------:R-:W-:Y:S02]  /*02b0*/  LOP3.LUT R2, R2, 0x18, R22, 0xf8, !PT ;  /* 0x0000001802027812 */ /* 0x000fe400078ef816 */
[----:B------:R-:W-:-:S02]  /*02c0*/  LOP3.LUT R4, R7, 0x7fffffe, RZ, 0xc0, !PT ;  /* 0x07fffffe07047812 */ /* 0x000fc400078ec0ff */
[----:B------:R-:W-:Y:S01]  /*02d0*/  LOP3.LUT R5, R2, R3, RZ, 0x3c, !PT ;  /* 0x0000000302057212 */ /* 0x000fe200078e3cff */
[----:B------:R-:W-:Y:S01]  /*02e0*/  IMAD R3, R207, 0x8, R6 ;  /* 0x00000008cf037824 */ /* 0x000fe200078e0206 */
[----:B------:R-:W-:Y:S01]  /*02f0*/  SHF.R.S32.HI R8, RZ, 0x1f, R0 ;  /* 0x0000001fff087819 */ /* 0x000fe20000011400 */
[----:B------:R-:W-:Y:S01]  /*0300*/  IMAD.IADD R12, R0, 0x1, -R4 ;  /* 0x00000001000c7824 */ /* 0x000fe200078e0a04 */
[----:B------:R-:W-:Y:S02]  /*0310*/  LEA.HI R2, R9, R9, RZ, 0x1 ;  /* 0x0000000909027211 */ /* 0x000fe400078f08ff */
[----:B------:R-:W-:Y:S01]  /*0320*/  LEA.HI R15, R8, R0, RZ, 0x3 ;  /* 0x00000000080f7211 */ /* 0x000fe200078f18ff */
[----:B------:R-:W-:Y:S01]  /*0330*/  IMAD.U32 R0, R3, 0x20, R5 ;  /* 0x0000002003007824 */ /* 0x000fe200078e0005 */
[----:B------:R-:W-:Y:S02]  /*0340*/  LOP3.LUT R4, R13, 0xffffffe0, RZ, 0xc0, !PT ;  /* 0xffffffe00d047812 */ /* 0x000fe400078ec0ff */
[----:B------:R-:W-:-:S02]  /*0350*/  SHF.R.S32.HI R6, RZ, 0x1f, R10 ;  /* 0x0000001fff067819 */ /* 0x000fc4000001140a */
[----:B------:R1:W-:Y:S01]  /*0360*/  STL [R1+0x30], R0 ;  /* 0x0000300001007387 */ /* 0x0003e20000100800 */
[----:B------:R-:W-:Y:S01]  /*0370*/  LOP3.LUT R3, R2, 0x1ffffffe, RZ, 0xc0, !PT ;  /* 0x1ffffffe02037812 */ /* 0x000fe200078ec0ff */
[----:B------:R-:W-:Y:S01]  /*0380*/  IMAD.IADD R21, R18, 0x1, -R4 ;  /* 0x0000000112157824 */ /* 0x000fe200078e0a04 */
[----:B------:R-:W-:Y:S02]  /*0390*/  SHF.R.S32.HI R5, RZ, 0x1f, R13 ;  /* 0x0000001fff057819 */ /* 0x000fe4000001140d */
[----:B------:R-:W-:Y:S01]  /*03a0*/  SHF.R.S32.HI R8, RZ, 0x1, R7 ;  /* 0x00000001ff087819 */ /* 0x000fe20000011407 */
[----:B------:R-:W-:Y:S01]  /*03b0*/  IMAD.IADD R3, R9, 0x1, -R3 ;  /* 0x0000000109037824 */ /* 0x000fe200078e0a03 */
[----:B------:R-:W-:Y:S02]  /*03c0*/  LEA.HI R4, R5, R207, RZ, 0x2 ;  /* 0x000000cf05047211 */ /* 0x000fe400078f10ff */
[----:B------:R-:W-:Y:S02]  /*03d0*/  SHF.R.S32.HI R5, RZ, 0x1f, R21 ;  /* 0x0000001fff057819 */ /* 0x000fe40000011415 */
[----:B------:R-:W-:-:S02]  /*03e0*/  SHF.R.S32.HI R23, RZ, 0x1f, R22 ;  /* 0x0000001fff177819 */ /* 0x000fc40000011416 */
[----:B------:R-:W-:Y:S01]  /*03f0*/  LEA.HI R10, R5, R21, RZ, 0x2 ;  /* 0x00000015050a7211 */ /* 0x000fe200078f10ff */
[----:B-1----:R-:W-:Y:S01]  /*0400*/  IMAD.SHL.U32 R0, R2, 0x20, RZ ;  /* 0x0000002002007824 */ /* 0x002fe200078e00ff */
[----:B------:R-:W-:Y:S02]  /*0410*/  LEA.HI R2, R6, R24, RZ, 0x3 ;  /* 0x0000001806027211 */ /* 0x000fe400078f18ff */
[----:B------:R-:W-:Y:S02]  /*0420*/  SHF.R.S32.HI R6, RZ, 0x1f, R7 ;  /* 0x0000001fff067819 */ /* 0x000fe40000011407 */
[----:B------:R-:W-:Y:S02]  /*0430*/  LOP3.LUT R0, R0, 0xffffffc0, RZ, 0xc0, !PT ;  /* 0xffffffc000007812 */ /* 0x000fe400078ec0ff */
[----:B------:R-:W-:-:S03]  /*0440*/  LOP3.LUT R2, R2, 0xfffffff8, RZ, 0xc0, !PT ;  /* 0xfffffff802027812 */ /* 0x000fc600078ec0ff */
[----:B------:R-:W-:Y:S01]  /*0450*/  IMAD R13, R3, 0x8, R0 ;  /* 0x00000008030d7824 */ /* 0x000fe200078e0200 */
[----:B------:R-:W-:Y:S01]  /*0460*/  LOP3.LUT R0, R4, 0xffffffc, RZ, 0xc0, !PT ;  /* 0x0ffffffc04007812 */ /* 0x000fe200078ec0ff */
[----:B------:R-:W-:Y:S01]  /*0470*/  IMAD.IADD R4, R24, 0x1, -R2 ;  /* 0x0000000118047824 */ /* 0x000fe200078e0a02 */
[----:B------:R-:W-:-:S03]  /*0480*/  SHF.R.S32.HI R3, RZ, 0x1, R11 ;  /* 0x00000001ff037819 */ /* 0x000fc6000001140b */
[C---:B------:R-:W-:Y:S01]  /*0490*/  IMAD.IADD R2, R207.reuse, 0x1, -R0 ;  /* 0x00000001cf027824 */ /* 0x040fe200078e0a00 */
[----:B------:R-:W-:Y:S01]  /*04a0*/  SHF.R.S32.HI R0, RZ, 0x2, R10 ;  /* 0x00000002ff007819 */ /* 0x000fe2000001140a */
[----:B------:R-:W-:Y:S01]  /*04b0*/  IMAD.SHL.U32 R207, R207, 0x200, RZ ;  /* 0x00000200cfcf7824 */ /* 0x000fe200078e00ff */
[----:B------:R-:W-:Y:S02]  /*04c0*/  LEA.HI R7, R4, R4, RZ, 0x1 ;  /* 0x0000000404077211 */ /* 0x000fe400078f08ff */
[C---:B------:R-:W-:Y:S01]  /*04d0*/  LOP3.LUT P2, RZ, R3.reuse, 0x2, RZ, 0xc0, !PT ;  /* 0x0000000203ff7812 */ /* 0x040fe2000784c0ff */
[----:B------:R-:W-:Y:S01]  /*04e0*/  IMAD.SHL.U32 R3, R3, 0x40, RZ ;  /* 0x0000004003037824 */ /* 0x000fe200078e00ff */
[----:B------:R-:W-:Y:S01]  /*04f0*/  LOP3.LUT R5, R7, 0x3fffffe, RZ, 0xc0, !PT ;  /* 0x03fffffe07057812 */ /* 0x000fe200078ec0ff */
[----:B------:R-:W-:Y:S01]  /*0500*/  IMAD R20, R2, 0x10, R0 ;  /* 0x0000001002147824 */ /* 0x000fe200078e0200 */
[----:B------:R-:W-:Y:S01]  /*0510*/  LEA.HI R2, R6, R8, RZ, 0x2 ;  /* 0x0000000806027211 */ /* 0x000fe200078f10ff */
[----:B------:R-:W-:Y:S01]  /*0520*/  IMAD R6, R9, 0x2, R207 ;  /* 0x0000000209067824 */ /* 0x000fe200078e02cf */
[----:B------:R-:W-:Y:S01]  /*0530*/  LOP3.LUT R0, R3, 0xc0, RZ, 0xc0, !PT ;  /* 0x000000c003007812 */ /* 0x000fe200078ec0ff */
[----:B------:R-:W-:Y:S01]  /*0540*/  IMAD.IADD R5, R4, 0x1, -R5 ;  /* 0x0000000104057824 */ /* 0x000fe200078e0a05 */
[----:B------:R-:W-:Y:S01]  /*0550*/  LOP3.LUT R2, R2, 0xfffffffc, RZ, 0xc0, !PT ;  /* 0xfffffffc02027812 */ /* 0x000fe200078ec0ff */
[----:B------:R-:W-:Y:S01]  /*0560*/  STL [R1+0x80], R20 ;  /* 0x0000801401007387 */ /* 0x000fe20000100800 */
[----:B------:R-:W-:Y:S01]  /*0570*/  LOP3.LUT R4, R0, 0x8, R16, 0xf8, !PT ;  /* 0x0000000800047812 */ /* 0x000fe200078ef810 */
[----:B------:R-:W-:Y:S01]  /*0580*/  IMAD R6, R5, 0x20, R6 ;  /* 0x0000002005067824 */ /* 0x000fe200078e0206 */
[----:B------:R-:W-:Y:S01]  /*0590*/  SHF.R.U32.HI R3, RZ, 0x3, R0 ;  /* 0x00000003ff037819 */ /* 0x000fe20000011600 */
[----:B------:R-:W-:Y:S01]  /*05a0*/  IMAD.IADD R2, R8, 0x1, -R2 ;  /* 0x0000000108027824 */ /* 0x000fe200078e0a02 */
[----:B------:R-:W-:Y:S01]  /*05b0*/  SHF.R.S32.HI R0, RZ, 0x1, R7 ;  /* 0x00000001ff007819 */ /* 0x000fe20000011407 */
[----:B------:R-:W-:Y:S01]  /*05c0*/  IMAD.SHL.U32 R5, R15, 0x20, RZ ;  /* 0x000000200f057824 */ /* 0x000fe200078e00ff */
[----:B------:R-:W-:Y:S01]  /*05d0*/  LOP3.LUT R8, R4, R3, RZ, 0x3c, !PT ;  /* 0x0000000304087212 */ /* 0x000fe200078e3cff */
[----:B------:R-:W-:Y:S01]  /*05e0*/  IMAD.SHL.U32 R7, R14, 0x8, RZ ;  /* 0x000000080e077824 */ /* 0x000fe200078e00ff */
[C---:B------:R-:W-:Y:S01]  /*05f0*/  LOP3.LUT R4, R0.reuse, 0x1, RZ, 0xc0, !PT ;  /* 0x0000000100047812 */ /* 0x040fe200078ec0ff */
[----:B------:R-:W-:Y:S01]  /*0600*/  IMAD.SHL.U32 R3, R0, 0x40, RZ ;  /* 0x0000004000037824 */ /* 0x000fe200078e00ff */
[C---:B------:R-:W-:Y:S01]  /*0610*/  LOP3.LUT P3, RZ, R2.reuse, 0x2, RZ, 0xc0, !PT ;  /* 0x0000000202ff7812 */ /* 0x040fe2000786c0ff */
[----:B------:R-:W-:Y:S01]  /*0620*/  IMAD.SHL.U32 R2, R2, 0x40, RZ ;  /* 0x0000004002027824 */ /* 0x000fe200078e00ff */
[----:B------:R-:W-:Y:S01]  /*0630*/  ISETP.NE.U32.AND P1, PT, R4, 0x1, PT ;  /* 0x000000010400780c */ /* 0x000fe20003f25070 */
[----:B------:R-:W-:Y:S01]  /*0640*/  IMAD.U32 R204, R204, 0x20, R8 ;  /* 0x00000020cccc7824 */ /* 0x000fe200078e0008 */
[----:B------:R-:W-:-:S02]  /*0650*/  LOP3.LUT R3, R3, 0xc0, RZ, 0xc0, !PT ;  /* 0x000000c003037812 */ /* 0x000fc400078ec0ff */
[----:B------:R-:W-:Y:S02]  /*0660*/  LOP3.LUT P0, RZ, R0, 0x2, RZ, 0xc0, !PT ;  /* 0x0000000200ff7812 */ /* 0x000fe4000780c0ff */
[----:B------:R-:W-:Y:S02]  /*0670*/  LEA.HI R3, R3, R3, RZ, 0x1d ;  /* 0x0000000303037211 */ /* 0x000fe400078fe8ff */
[----:B------:R-:W-:Y:S02]  /*0680*/  LOP3.LUT R0, R5, 0xffffff00, RZ, 0xc0, !PT ;  /* 0xffffff0005007812 */ /* 0x000fe400078ec0ff */
[----:B------:R-:W-:Y:S01]  /*0690*/  LOP3.LUT R2, R2, 0xc0, RZ, 0xc0, !PT ;  /* 0x000000c002027812 */ /* 0x000fe200078ec0ff */
[----:B------:R-:W-:Y:S01]  /*06a0*/  IMAD.IADD R3, R3, 0x1, R6 ;  /* 0x0000000103037824 */ /* 0x000fe200078e0206 */
[----:B------:R-:W-:Y:S01]  /*06b0*/  LEA R204, R204, 0x3100, 0x1 ;  /* 0x00003100cccc7811 */ /* 0x000fe200078e08ff */
[----:B------:R-:W-:Y:S01]  /*06c0*/  IMAD.IADD R207, R0, 0x1, R207 ;  /* 0x0000000100cf7824 */ /* 0x000fe200078e02cf */
[----:B------:R-:W-:Y:S01]  /*06d0*/  LOP3.LUT R4, R2, 0x8, R7, 0xf8, !PT ;  /* 0x0000000802047812 */ /* 0x000fe200078ef807 */
[----:B------:R-:W-:Y:S01]  /*06e0*/  IMAD.SHL.U32 R19, R3, 0x2, RZ ;  /* 0x0000000203137824 */ /* 0x000fe200078e00ff */
[----:B------:R-:W-:Y:S01]  /*06f0*/  SHF.R.U32.HI R205, RZ, 0x3, R2 ;  /* 0x00000003ffcd7819 */ /* 0x000fe20000011602 */
[----:B------:R-:W-:Y:S01]  /*0700*/  IMAD R2, R12, 0x20, R0 ;  /* 0x000000200c027824 */ /* 0x000fe200078e0200 */
[----:B------:R-:W-:Y:S01]  /*0710*/  IADD3 R3, R22, 0x20, RZ ;  /* 0x0000002016037810 */ /* 0x000fe20007ffe0ff */
[----:B------:R-:W-:Y:S01]  /*0720*/  IMAD R207, R12, 0x20, R207 ;  /* 0x000000200ccf7824 */ /* 0x000fe200078e02cf */
[----:B------:R-:W-:Y:S01]  /*0730*/  IADD3 R0, R19, 0x80, RZ ;  /* 0x0000008013007810 */ /* 0x000fe20007ffe0ff */
[----:B------:R-:W-:Y:S01]  /*0740*/  STL [R1+0x5c], R19 ;  /* 0x00005c1301007387 */ /* 0x000fe20000100800 */
[----:B------:R-:W-:-:S02]  /*0750*/  LOP3.LUT R205, R4, R205, RZ, 0x3c, !PT ;  /* 0x000000cd04cd7212 */ /* 0x000fc400078e3cff */
[----:B------:R-:W-:Y:S01]  /*0760*/  IADD3 R18, R19, 0x70, RZ ;  /* 0x0000007013127810 */ /* 0x000fe20007ffe0ff */
[----:B------:R-:W-:Y:S01]  /*0770*/  STL [R1+0x74], R17 ;  /* 0x0000741101007387 */ /* 0x000fe20000100800 */
[----:B------:R-:W-:Y:S01]  /*0780*/  @P1 IADD3 R18, R0, 0x10, RZ ;  /* 0x0000001000121810 */ /* 0x000fe20007ffe0ff */
[----:B------:R-:W-:Y:S01]  /*0790*/  IMAD R0, R9, 0x20, R24 ;  /* 0x0000002009007824 */ /* 0x000fe200078e0218 */
[C---:B------:R-:W-:Y:S01]  /*07a0*/  IADD3 R209, R204.reuse, 0x20, RZ ;  /* 0x00000020ccd17810 */ /* 0x040fe20007ffe0ff */
[C---:B------:R-:W-:Y:S01]  /*07b0*/  IMAD.IADD R207, R205.reuse, 0x1, R207 ;  /* 0x00000001cdcf7824 */ /* 0x040fe200078e02cf */
[----:B------:R-:W-:Y:S01]  /*07c0*/  @P2 IADD3 R209, R204, -0x20, RZ ;  /* 0xffffffe0ccd12810 */ /* 0x000fe20007ffe0ff */
[----:B------:R-:W-:Y:S01]  /*07d0*/  IMAD.IADD R205, R205, 0x1, R2 ;  /* 0x00000001cdcd7824 */ /* 0x000fe200078e0202 */
[----:B------:R-:W-:Y:S01]  /*07e0*/  STL [R1+0x60], R18 ;  /* 0x0000601201007387 */ /* 0x000fe20000100800 */
[----:B------:R-:W-:Y:S02]  /*07f0*/  IADD3 R2, R22, 0x40, RZ ;  /* 0x0000004016027810 */ /* 0x000fe40007ffe0ff */
[----:B------:R-:W-:Y:S01]  /*0800*/  LEA R207, R207, 0x6100, 0x1 ;  /* 0x00006100cfcf7811 */ /* 0x000fe200078e08ff */
[----:B------:R1:W-:Y:S01]  /*0810*/  STL [R1+0x78], R0 ;  /* 0x0000780001007387 */ /* 0x0003e20000100800 */
[----:B------:R-:W-:-:S02]  /*0820*/  LEA R205, R205, 0x100, 0x1 ;  /* 0x00000100cdcd7811 */ /* 0x000fc400078e08ff */
[C---:B------:R-:W-:Y:S01]  /*0830*/  IADD3 R220, R209.reuse, 0x400, RZ ;  /* 0x00000400d1dc7810 */ /* 0x040fe20007ffe0ff */
[----:B------:R-:W-:Y:S01]  /*0840*/  STL.64 [R1+0x38], R22 ;  /* 0x0000381601007387 */ /* 0x000fe20000100a00 */
[C---:B------:R-:W-:Y:S02]  /*0850*/  IADD3 R219, R209.reuse, 0x800, RZ ;  /* 0x00000800d1db7810 */ /* 0x040fe40007ffe0ff */
[C---:B------:R-:W-:Y:S01]  /*0860*/  IADD3 R218, R209.reuse, 0xc00, RZ ;  /* 0x00000c00d1da7810 */ /* 0x040fe20007ffe0ff */
[----:B------:R2:W-:Y:S01]  /*0870*/  STL [R1+0x40], R3 ;  /* 0x0000400301007387 */ /* 0x0005e20000100800 */
[C---:B------:R-:W-:Y:S02]  /*0880*/  IADD3 R217, R209.reuse, 0x1000, RZ ;  /* 0x00001000d1d97810 */ /* 0x040fe40007ffe0ff */
[C---:B------:R-:W-:Y:S01]  /*0890*/  IADD3 R216, R209.reuse, 0x1400, RZ ;  /* 0x00001400d1d87810 */ /* 0x040fe20007ffe0ff */
[----:B------:R3:W-:Y:S01]  /*08a0*/  STL [R1+0x44], R2 ;  /* 0x0000440201007387 */ /* 0x0007e20000100800 */
[----:B------:R-:W-:-:S02]  /*08b0*/  IADD3 R215, R209, 0x1800, RZ ;  /* 0x00001800d1d77810 */ /* 0x000fc40007ffe0ff */
[C---:B------:R-:W-:Y:S02]  /*08c0*/  IADD3 R214, R209.reuse, 0x1c00, RZ ;  /* 0x00001c00d1d67810 */ /* 0x040fe40007ffe0ff */
[C---:B------:R-:W-:Y:S02]  /*08d0*/  IADD3 R213, R209.reuse, 0x2000, RZ ;  /* 0x00002000d1d57810 */ /* 0x040fe40007ffe0ff */
[C---:B------:R-:W-:Y:S02]  /*08e0*/  IADD3 R212, R209.reuse, 0x2400, RZ ;  /* 0x00002400d1d47810 */ /* 0x040fe40007ffe0ff */
[C---:B------:R-:W-:Y:S02]  /*08f0*/  IADD3 R211, R209.reuse, 0x2800, RZ ;  /* 0x00002800d1d37810 */ /* 0x040fe40007ffe0ff */
[----:B------:R-:W-:Y:S02]  /*0900*/  IADD3 R210, R209, 0x2c00, RZ ;  /* 0x00002c00d1d27810 */ /* 0x000fe40007ffe0ff */
[----:B-1----:R-:W-:-:S05]  /*0910*/  LOP3.LUT R0, R10, 0x7ffffffc, RZ, 0xc0, !PT ;  /* 0x7ffffffc0a007812 */ /* 0x002fca00078ec0ff */
[----:B------:R-:W-:Y:S01]  /*0920*/  IMAD.IADD R0, R21, 0x1, -R0 ;  /* 0x0000000115007824 */ /* 0x000fe200078e0a00 */
[----:B--2---:R-:W-:-:S03]  /*0930*/  SHF.R.S32.HI R3, RZ, 0x1f, R3 ;  /* 0x0000001fff037819 */ /* 0x004fc60000011403 */
[----:B------:R-:W-:Y:S01]  /*0940*/  IMAD.SHL.U32 R0, R0, 0x2, RZ ;  /* 0x0000000200007824 */ /* 0x000fe200078e00ff */
[----:B---3--:R-:W-:Y:S01]  /*0950*/  SHF.R.S32.HI R2, RZ, 0x1f, R2 ;  /* 0x0000001fff027819 */ /* 0x008fe20000011402 */
[----:B------:R1:W-:Y:S04]  /*0960*/  STL [R1+0x70], R3 ;  /* 0x0000700301007387 */ /* 0x0003e80000100800 */
[----:B------:R2:W-:Y:S01]  /*0970*/  STL [R1+0x6c], R2 ;  /* 0x00006c0201007387 */ /* 0x0005e20000100800 */
[----:B-1----:R-:W-:Y:S01]  /*0980*/  IMAD.IADD R3, R20, 0x1, R13 ;  /* 0x0000000114037824 */ /* 0x002fe200078e020d */
[----:B--2---:R-:W-:-:S04]  /*0990*/  SEL R2, R206, 0xffffffe0, !P0 ;  /* 0xffffffe0ce027807 */ /* 0x004fc80004000000 */
[----:B------:R-:W-:Y:S01]  /*09a0*/  STL [R1+0x58], R3 ;  /* 0x0000580301007387 */ /* 0x000fe20000100800 */
[----:B------:R-:W-:-:S03]  /*09b0*/  SEL R206, R206, 0xffffffe0, !P3 ;  /* 0xffffffe0cece7807 */ /* 0x000fc60005800000 */
[----:B------:R1:W-:Y:S02]  /*09c0*/  STL [R1+0x54], R0 ;  /* 0x0000540001007387 */ /* 0x0003e40000100800 */
[----:B------:R-:W-:Y:S02]  /*09d0*/  IMAD.IADD R208, R207, 0x1, R206 ;  /* 0x00000001cfd07824 */ /* 0x000fe400078e02ce */
[----:B------:R-:W-:Y:S02]  /*09e0*/  IMAD.IADD R206, R206, 0x1, R205 ;  /* 0x00000001cece7824 */ /* 0x000fe400078e02cd */
[----:B-1----:R-:W-:-:S05]  /*09f0*/  IMAD.IADD R0, R19, 0x1, R2 ;  /* 0x0000000113007824 */ /* 0x002fca00078e0202 */
[----:B------:R1:W-:Y:S02]  /*0a00*/  STL [R1+0x68], R0 ;  /* 0x0000680001007387 */ /* 0x0003e40000100800 */
[----:B-1----:R-:W-:-:S05]  /*0a10*/  IMAD.IADD R0, R2, 0x1, R18 ;  /* 0x0000000102007824 */ /* 0x002fca00078e0212 */
[----:B------:R1:W-:Y:S02]  /*0a20*/  STL [R1+0x64], R0 ;  /* 0x0000640001007387 */ /* 0x0003e40000100800 */
.L_x_587:
[----:B------:R-:W2:Y:S01]  /*0a30*/  LDL R4, [R1+0x74] ;  /* 0x0000740001047983 */ /* 0x000ea20000100800 */
[----:B-1----:R-:W-:Y:S01]  /*0a40*/  IMAD.MOV.U32 R0, RZ, RZ, c[0x0][0x560] ;  /* 0x00015800ff007624 */ /* 0x002fe200078e00ff */
[----:B------:R-:W-:Y:S01]  /*0a50*/  YIELD ;  /* 0x0000000000007946 */ /* 0x000fe20003800000 */
[----:B------:R-:W-:Y:S03]  /*0a60*/  BSSY B0, `(.L_x_534) ;  /* 0x0000016000007945 */ /* 0x000fe60003800000 */
[----:B------:R-:W-:-:S13]  /*0a70*/  ISETP.NE.AND P0, PT, R0, 0x1, PT ;  /* 0x000000010000780c */ /* 0x000fda0003f05270 */
[----:B--2---:R-:W-:Y:S01]  /*0a80*/  @P0 IMAD.HI.U32 R0, R4, c[0x0][0x564], RZ ;  /* 0x0001590004000a27 */ /* 0x004fe200078e00ff */
[----:B------:R-:W-:-:S04]  /*0a90*/  MOV R3, R4 ;  /* 0x0000000400037202 */ /* 0x000fc80000000f00 */
[----:B------:R-:W-:-:S04]  /*0aa0*/  @P0 SHF.R.U32.HI R3, RZ, c[0x0][0x568], R0 ;  /* 0x00015a00ff030a19 */ /* 0x000fc80000011600 */
[----:B------:R-:W-:Y:S01]  /*0ab0*/  ISETP.GE.AND P0, PT, R3, c[0x0][0x578], PT ;  /* 0x00015e0003007a0c */ /* 0x000fe20003f06270 */
[----:B------:R-:W-:-:S04]  /*0ac0*/  IMAD.MOV R2, RZ, RZ, -R3 ;  /* 0x000000ffff027224 */ /* 0x000fc800078e0a03 */
[----:B------:R-:W-:-:S08]  /*0ad0*/  IMAD R2, R2, c[0x0][0x560], R4 ;  /* 0x0001580002027a24 */ /* 0x000fd000078e0204 */
[----:B------:R-:W-:Y:S05]  /*0ae0*/  @!P0 BRA `(.L_x_535) ;  /* 0x0000007000008947 */ /* 0x000fea0003800000 */
[----:B------:R-:W-:-:S04]  /*0af0*/  MOV R0, c[0x0][0x56c] ;  /* 0x00015b0000007a02 */ /* 0x000fc80000000f00 */
[----:B------:R-:W-:Y:S02]  /*0b00*/  ISETP.NE.AND P0, PT, R0, 0x1, PT ;  /* 0x000000010000780c */ /* 0x000fe40003f05270 */
[----:B------:R-:W-:-:S11]  /*0b10*/  MOV R0, R2 ;  /* 0x0000000200007202 */ /* 0x000fd60000000f00 */
[----:B------:R-:W-:-:S05]  /*0b20*/  @P0 IMAD.HI.U32 R4, R2, c[0x0][0x570], RZ ;  /* 0x00015c0002040a27 */ /* 0x000fca00078e00ff */
[----:B------:R-:W-:-:S05]  /*0b30*/  @P0 SHF.R.U32.HI R0, RZ, c[0x0][0x574], R4 ;  /* 0x00015d00ff000a19 */ /* 0x000fca0000011604 */
[----:B------:R-:W-:Y:S01]  /*0b40*/  IMAD R4, R0, c[0x0][0x56c], RZ ;  /* 0x00015b0000047a24 */ /* 0x000fe200078e02ff */
[----:B------:R-:W-:Y:S05]  /*0b50*/  BRA `(.L_x_536) ;  /* 0x0000006000007947 */ /* 0x000fea0003800000 */
.L_x_535:
[----:B------:R-:W-:-:S04]  /*0b60*/  MOV R0, c[0x0][0x554] ;  /* 0x0001550000007a02 */ /* 0x000fc80000000f00 */
[----:B------:R-:W-:Y:S02]  /*0b70*/  ISETP.NE.AND P0, PT, R0, 0x1, PT ;  /* 0x000000010000780c */ /* 0x000fe40003f05270 */
[----:B------:R-:W-:-:S11]  /*0b80*/  MOV R0, R2 ;  /* 0x0000000200007202 */ /* 0x000fd60000000f00 */
[----:B------:R-:W-:-:S05]  /*0b90*/  @P0 IMAD.HI.U32 R4, R2, c[0x0][0x558], RZ ;  /* 0x0001560002040a27 */ /* 0x000fca00078e00ff */
[----:B------:R-:W-:-:S05]  /*0ba0*/  @P0 SHF.R.U32.HI R0, RZ, c[0x0][0x55c], R4 ;  /* 0x00015700ff000a19 */ /* 0x000fca0000011604 */
[----:B------:R-:W-:Y:S02]  /*0bb0*/  IMAD R4, R0, c[0x0][0x554], RZ ;  /* 0x0001550000047a24 */ /* 0x000fe400078e02ff */
.L_x_536:
[----:B------:R-:W-:Y:S05]  /*0bc0*/  BSYNC B0 ;  /* 0x0000000000007941 */ /* 0x000fea0003800000 */
.L_x_534:
[----:B------:R-:W-:Y:S01]  /*0bd0*/  IMAD.MOV.U32 R5, RZ, RZ, c[0x0][0x2c4] ;  /* 0x0000b100ff057624 */ /* 0x000fe200078e00ff */
[----:B------:R-:W-:Y:S01]  /*0be0*/  LOP3.LUT R0, RZ, R0, RZ, 0x33, !PT ;  /* 0x00000000ff007212 */ /* 0x000fe200078e33ff */
[----:B------:R-:W-:Y:S01]  /*0bf0*/  IMAD.MOV.U32 R6, RZ, RZ, c[0x0][0x548] ;  /* 0x00015200ff067624 */ /* 0x000fe200078e00ff */
[----:B------:R-:W-:Y:S01]  /*0c00*/  ULDC UR5, c[0x0][0x1d0] ;  /* 0x0000740000057ab9 */ /* 0x000fe20000000800 */
[----:B------:R-:W-:Y:S01]  /*0c10*/  IMAD.IADD R2, R2, 0x1, -R4 ;  /* 0x0000000102027824 */ /* 0x000fe200078e0a04 */
[----:B------:R-:W-:Y:S01]  /*0c20*/  ISETP.NE.AND P2, PT, R5, 0x1, PT ;  /* 0x000000010500780c */ /* 0x000fe20003f45270 */
[----:B------:R-:W-:Y:S01]  /*0c30*/  IMAD.MOV.U32 R5, RZ, RZ, 0x40 ;  /* 0x00000040ff057424 */ /* 0x000fe200078e00ff */
[----:B------:R-:W-:Y:S01]  /*0c40*/  IADD3 R0, R0, c[0x0][0x53c], RZ ;  /* 0x00014f0000007a10 */ /* 0x000fe20007ffe0ff */
[----:B------:R-:W-:Y:S01]  /*0c50*/  IMAD R2, R3, c[0x0][0x554], R2 ;  /* 0x0001550003027a24 */ /* 0x000fe200078e0202 */
[----:B------:R-:W-:Y:S01]  /*0c60*/  ISETP.NE.AND P0, PT, R6, 0x1, PT ;  /* 0x000000010600780c */ /* 0x000fe20003f05270 */
[----:B------:R-:W-:Y:S01]  /*0c70*/  UIADD3 UR5, UR5, 0x3f, URZ ;  /* 0x0000003f05057890 */ /* 0x000fe2000fffe03f */
[----:B------:R-:W-:Y:S01]  /*0c80*/  SHF.L.U32 R49, R0, 0x7, RZ ;  /* 0x0000000700317819 */ /* 0x000fe200000006ff */
[----:B------:R-:W-:Y:S01]  /*0c90*/  CS2R R94, SRZ ;  /* 0x00000000005e7805 */ /* 0x000fe2000001ff00 */
[----:B------:R-:W-:Y:S01]  /*0ca0*/  MOV R52, R2 ;  /* 0x0000000200347202 */ /* 0x000fe20000000f00 */
[----:B------:R-:W-:Y:S01]  /*0cb0*/  USHF.R.S32.HI UR4, URZ, 0x1f, UR5 ;  /* 0x0000001f3f047899 */ /* 0x000fe20008011405 */
[----:B------:R-:W-:Y:S01]  /*0cc0*/  IADD3 R0, R49, 0x7f, RZ ;  /* 0x0000007f31007810 */ /* 0x000fe20007ffe0ff */
[----:B------:R1:W-:Y:S01]  /*0cd0*/  STL [R1+0x48], R49 ;  /* 0x0000483101007387 */ /* 0x0003e20000100800 */
[----:B------:R-:W-:Y:S01]  /*0ce0*/  CS2R R92, SRZ ;  /* 0x00000000005c7805 */ /* 0x000fe2000001ff00 */
[----:B------:R-:W-:Y:S01]  /*0cf0*/  ULEA.HI UR4, UR4, UR5, URZ, 0x6 ;  /* 0x0000000504047291 */ /* 0x000fe2000f8f303f */
[----:B------:R-:W-:Y:S01]  /*0d00*/  CS2R R98, SRZ ;  /* 0x0000000000627805 */ /* 0x000fe2000001ff00 */
[----:B------:R-:W-:Y:S01]  /*0d10*/  @P2 IMAD.HI.U32 R3, R0, c[0x0][0x2c8], RZ ;  /* 0x0000b20000032a27 */ /* 0x000fe200078e00ff */
[----:B------:R-:W-:Y:S01]  /*0d20*/  CS2R R96, SRZ ;  /* 0x0000000000607805 */ /* 0x000fe2000001ff00 */
[----:B------:R-:W-:Y:S01]  /*0d30*/  USHF.R.S32.HI UR4, URZ, 0x6, UR4 ;  /* 0x000000063f047899 */ /* 0x000fe20008011404 */
[----:B------:R-:W-:Y:S01]  /*0d40*/  MOV R90, RZ ;  /* 0x000000ff005a7202 */ /* 0x000fe20000000f00 */
[----:B------:R-:W-:Y:S01]  /*0d50*/  @P0 IMAD.HI.U32 R4, R2, c[0x0][0x54c], RZ ;  /* 0x0001530002040a27 */ /* 0x000fe200078e00ff */
[----:B------:R-:W-:Y:S01]  /*0d60*/  @P2 SHF.R.U32.HI R0, RZ, c[0x0][0x2cc], R3 ;  /* 0x0000b300ff002a19 */ /* 0x000fe20000011603 */
[----:B------:R-:W-:Y:S01]  /*0d70*/  CS2R R88, SRZ ;  /* 0x0000000000587805 */ /* 0x000fe2000001ff00 */
[----:B------:R-:W-:Y:S01]  /*0d80*/  IADD3 R3, R5, -c[0x0][0x168], RZ ;  /* 0x80005a0005037a10 */ /* 0x000fe20007ffe0ff */
[----:B------:R-:W-:Y:S01]  /*0d90*/  IMAD.MOV.U32 R5, RZ, RZ, RZ ;  /* 0x000000ffff057224 */ /* 0x000fe200078e00ff */
[----:B------:R-:W-:Y:S01]  /*0da0*/  @P0 SHF.R.U32.HI R52, RZ, c[0x0][0x550], R4 ;  /* 0x00015400ff340a19 */ /* 0x000fe20000011604 */
[----:B------:R-:W-:Y:S01]  /*0db0*/  CS2R R86, SRZ ;  /* 0x0000000000567805 */ /* 0x000fe2000001ff00 */
[----:B------:R-:W-:Y:S01]  /*0dc0*/  IADD3 R0, R0, c[0x0][0x1d0], R3 ;  /* 0x0000740000007a10 */ /* 0x000fe20007ffe003 */
[----:B------:R-:W-:Y:S01]  /*0dd0*/  CS2R R84, SRZ ;  /* 0x0000000000547805 */ /* 0x000fe2000001ff00 */
[----:B------:R-:W-:Y:S01]  /*0de0*/  IMAD.MOV.U32 R9, RZ, RZ, RZ ;  /* 0x000000ffff097224 */ /* 0x000fe200078e00ff */
[----:B------:R1:W-:Y:S01]  /*0df0*/  STL [R1+0x50], R52 ;  /* 0x0000503401007387 */ /* 0x0003e20000100800 */
[----:B------:R-:W-:Y:S01]  /*0e00*/  IMAD.MOV R3, RZ, RZ, -R52 ;  /* 0x000000ffff037224 */ /* 0x000fe200078e0a34 */
[----:B------:R-:W-:Y:S01]  /*0e10*/  SHF.R.S32.HI R4, RZ, 0x1f, R0 ;  /* 0x0000001fff047819 */ /* 0x000fe20000011400 */
[----:B------:R-:W-:Y:S01]  /*0e20*/  IMAD.MOV.U32 R78, RZ, RZ, RZ ;  /* 0x000000ffff4e7224 */ /* 0x000fe200078e00ff */
[----:B------:R-:W-:Y:S01]  /*0e30*/  CS2R R10, SRZ ;  /* 0x00000000000a7805 */ /* 0x000fe2000001ff00 */
[----:B------:R-:W-:Y:S01]  /*0e40*/  IMAD R53, R3, c[0x0][0x548], R2 ;  /* 0x0001520003357a24 */ /* 0x000fe200078e0202 */
[----:B------:R-:W-:Y:S01]  /*0e50*/  LEA.HI R2, R4, R0, RZ, 0x6 ;  /* 0x0000000004027211 */ /* 0x000fe200078f30ff */
[----:B------:R-:W-:Y:S01]  /*0e60*/  IMAD.MOV.U32 R82, RZ, RZ, RZ ;  /* 0x000000ffff527224 */ /* 0x000fe200078e00ff */
[----:B------:R-:W-:Y:S01]  /*0e70*/  PRMT R0, RZ, 0x7610, R0 ;  /* 0x00007610ff007816 */ /* 0x000fe20000000000 */
[----:B------:R-:W-:Y:S01]  /*0e80*/  CS2R R12, SRZ ;  /* 0x00000000000c7805 */ /* 0x000fe2000001ff00 */
[----:B------:R-:W-:Y:S01]  /*0e90*/  SHF.R.S32.HI R2, RZ, 0x6, R2 ;  /* 0x00000006ff027819 */ /* 0x000fe20000011402 */
[----:B------:R1:W-:Y:S01]  /*0ea0*/  STL [R1+0x4c], R53 ;  /* 0x00004c3501007387 */ /* 0x0003e20000100800 */
[----:B------:R-:W-:Y:S01]  /*0eb0*/  MOV R76, RZ ;  /* 0x000000ff004c7202 */ /* 0x000fe20000000f00 */
[----:B------:R-:W-:Y:S01]  /*0ec0*/  IMAD.MOV.U32 R80, RZ, RZ, RZ ;  /* 0x000000ffff507224 */ /* 0x000fe200078e00ff */
[----:B------:R-:W-:Y:S01]  /*0ed0*/  IMNMX R7, R2, UR4, PT ;  /* 0x0000000402077c17 */ /* 0x000fe2000b800200 */
[----:B------:R-:W-:Y:S01]  /*0ee0*/  CS2R R14, SRZ ;  /* 0x00000000000e7805 */ /* 0x000fe2000001ff00 */
[----:B------:R-:W-:Y:S01]  /*0ef0*/  MOV R74, RZ ;  /* 0x000000ff004a7202 */ /* 0x000fe20000000f00 */
[----:B------:R-:W-:Y:S01]  /*0f00*/  IMAD.MOV.U32 R72, RZ, RZ, RZ ;  /* 0x000000ffff487224 */ /* 0x000fe200078e00ff */
[----:B------:R-:W-:Y:S01]  /*0f10*/  ISETP.GE.AND P0, PT, R7, 0x1, PT ;  /* 0x000000010700780c */ /* 0x000fe20003f06270 */
[----:B------:R1:W-:Y:S01]  /*0f20*/  STL [R1], R7 ;  /* 0x0000000701007387 */ /* 0x0003e20000100800 */
[----:B------:R-:W-:Y:S01]  /*0f30*/  IMAD.MOV.U32 R70, RZ, RZ, RZ ;  /* 0x000000ffff467224 */ /* 0x000fe200078e00ff */
[----:B------:R-:W-:Y:S01]  /*0f40*/  CS2R R16, SRZ ;  /* 0x0000000000107805 */ /* 0x000fe2000001ff00 */
[----:B------:R-:W-:Y:S01]  /*0f50*/  MOV R68, RZ ;  /* 0x000000ff00447202 */ /* 0x000fe20000000f00 */
[----:B------:R-:W-:Y:S01]  /*0f60*/  IMAD.MOV.U32 R170, RZ, RZ, RZ ;  /* 0x000000ffffaa7224 */ /* 0x000fe200078e00ff */
[----:B------:R-:W-:Y:S01]  /*0f70*/  CS2R R18, SRZ ;  /* 0x0000000000127805 */ /* 0x000fe2000001ff00 */
[----:B------:R-:W-:Y:S01]  /*0f80*/  IMAD.MOV.U32 R168, RZ, RZ, RZ ;  /* 0x000000ffffa87224 */ /* 0x000fe200078e00ff */
[----:B------:R-:W-:Y:S01]  /*0f90*/  MOV R174, RZ ;  /* 0x000000ff00ae7202 */ /* 0x000fe20000000f00 */
[----:B------:R-:W-:Y:S01]  /*0fa0*/  CS2R R20, SRZ ;  /* 0x0000000000147805 */ /* 0x000fe2000001ff00 */
[----:B------:R-:W-:Y:S01]  /*0fb0*/  IMAD.MOV.U32 R172, RZ, RZ, RZ ;  /* 0x000000ffffac7224 */ /* 0x000fe200078e00ff */
[----:B------:R-:W-:Y:S01]  /*0fc0*/  CS2R R22, SRZ ;  /* 0x0000000000167805 */ /* 0x000fe2000001ff00 */
[----:B------:R-:W-:Y:S01]  /*0fd0*/  IMAD.MOV.U32 R166, RZ, RZ, RZ ;  /* 0x000000ffffa67224 */ /* 0x000fe200078e00ff */
[----:B------:R-:W-:Y:S01]  /*0fe0*/  MOV R164, RZ ;  /* 0x000000ff00a47202 */ /* 0x000fe20000000f00 */
[----:B------:R-:W-:Y:S01]  /*0ff0*/  IMAD.MOV.U32 R162, RZ, RZ, RZ ;  /* 0x000000ffffa27224 */ /* 0x000fe200078e00ff */
        /* <DEDUP_REMOVED lines=37> */
[----:B------:R-:W-:Y:S05]  /*1250*/  @!P0 BRA `(.L_x_537) ;  /* 0x0000d94000008947 */ /* 0x000fea0003800000 */
[----:B-1----:R-:W2:Y:S01]  /*1260*/  LDL R7, [R1+0x78] ;  /* 0x0000780001077983 */ /* 0x002ea20000100800 */
[----:B------:R-:W-:-:S03]  /*1270*/  ISETP.NE.U32.AND P1, PT, RZ, c[0x0][0x340], PT ;  /* 0x0000d000ff007a0c */ /* 0x000fc60003f25070 */
[----:B------:R-:W3:Y:S01]  /*1280*/  LDL.64 R50, [R1+0x38] ;  /* 0x0000380001327983 */ /* 0x000ee20000100a00 */
[----:B------:R-:W-:-:S03]  /*1290*/  ISETP.NE.AND.EX P1, PT, RZ, c[0x0][0x344], PT, P1 ;  /* 0x0000d100ff007a0c */ /* 0x000fc60003f25310 */
[----:B------:R-:W4:Y:S04]  /*12a0*/  LDL R17, [R1+0x40] ;  /* 0x0000400001117983 */ /* 0x000f280000100800 */
[----:B------:R-:W5:Y:S06]  /*12b0*/  LDL R16, [R1+0x44] ;  /* 0x0000440001107983 */ /* 0x000f6c0000100800 */
[----:B------:R-:W-:-:S05]  /*12c0*/  @P1 MOV R2, 0x4 ;  /* 0x0000000400021802 */ /* 0x000fca0000000f00 */
[----:B------:R-:W-:-:S05]  /*12d0*/  @P1 IMAD.WIDE R2, R52, R2, c[0x0][0x340] ;  /* 0x0000d00034021625 */ /* 0x000fca00078e0202 */
[----:B------:R1:W3:Y:S01]  /*12e0*/  @P1 LDG.E R15, [R2.64] ;  /* 0x00000006020f1981 */ /* 0x0002e2000c1e1900 */
[----:B------:R-:W-:-:S05]  /*12f0*/  SHF.R.S32.HI R13, RZ, 0x1f, R53 ;  /* 0x0000001fff0d7819 */ /* 0x000fca0000011435 */
[----:B------:R-:W-:Y:S01]  /*1300*/  IMAD R5, R13, c[0x0][0x1b8], RZ ;  /* 0x00006e000d057a24 */ /* 0x000fe200078e02ff */
[----:B------:R-:W-:-:S03]  /*1310*/  SHF.R.S32.HI R14, RZ, 0x1f, R52 ;  /* 0x0000001fff0e7819 */ /* 0x000fc60000011434 */
[C---:B------:R-:W-:Y:S02]  /*1320*/  IMAD R5, R53.reuse, c[0x0][0x1bc], R5 ;  /* 0x00006f0035057a24 */ /* 0x040fe400078e0205 */
[----:B-1----:R-:W-:-:S05]  /*1330*/  IMAD.WIDE.U32 R2, R53, c[0x0][0x1b8], RZ ;  /* 0x00006e0035027a25 */ /* 0x002fca00078e00ff */
[----:B------:R-:W-:Y:S01]  /*1340*/  IADD3 R3, R3, R5, RZ ;  /* 0x0000000503037210 */ /* 0x000fe20007ffe0ff */
[----:B------:R-:W-:-:S04]  /*1350*/  IMAD R5, R14, c[0x0][0x1c0], RZ ;  /* 0x000070000e057a24 */ /* 0x000fc800078e02ff */
[C---:B------:R-:W-:Y:S02]  /*1360*/  IMAD R5, R52.reuse, c[0x0][0x1c4], R5 ;  /* 0x0000710034057a24 */ /* 0x040fe400078e0205 */
[----:B------:R-:W-:-:S05]  /*1370*/  IMAD.WIDE.U32 R2, R52, c[0x0][0x1c0], R2 ;  /* 0x0000700034027a25 */ /* 0x000fca00078e0002 */
[----:B------:R-:W-:Y:S02]  /*1380*/  IADD3 R3, R3, R5, RZ ;  /* 0x0000000503037210 */ /* 0x000fe40007ffe0ff */
[----:B--2---:R-:W-:Y:S02]  /*1390*/  IADD3 R4, R7, R49, RZ ;  /* 0x0000003107047210 */ /* 0x004fe40007ffe0ff */
[----:B------:R-:W1:Y:S03]  /*13a0*/  S2R R7, SR_TID.X ;  /* 0x0000000000077919 */ /* 0x000e660000002100 */
[----:B------:R-:W-:-:S04]  /*13b0*/  @P2 IMAD.HI.U32 R6, R4, c[0x0][0x2c8], RZ ;  /* 0x0000b20004062a27 */ /* 0x000fc800078e00ff */
[----:B------:R-:W-:Y:S01]  /*13c0*/  IMAD.MOV.U32 R0, RZ, RZ, R4 ;  /* 0x000000ffff007224 */ /* 0x000fe200078e0004 */
[----:B------:R-:W-:-:S05]  /*13d0*/  @P2 SHF.R.U32.HI R0, RZ, c[0x0][0x2cc], R6 ;  /* 0x0000b300ff002a19 */ /* 0x000fca0000011606 */
[----:B------:R-:W-:-:S04]  /*13e0*/  IMAD.MOV R8, RZ, RZ, -R0 ;  /* 0x000000ffff087224 */ /* 0x000fc800078e0a00 */
[----:B------:R-:W-:Y:S01]  /*13f0*/  IMAD R8, R8, c[0x0][0x2c4], R4 ;  /* 0x0000b10008087a24 */ /* 0x000fe200078e0204 */
[----:B------:R-:W-:Y:S02]  /*1400*/  SHF.R.S32.HI R4, RZ, 0x1f, R0 ;  /* 0x0000001fff047819 */ /* 0x000fe40000011400 */
[----:B-1----:R-:W-:-:S04]  /*1410*/  SHF.R.S32.HI R48, RZ, 0x1f, R7 ;  /* 0x0000001fff307819 */ /* 0x002fc80000011407 */
[----:B------:R-:W-:Y:S01]  /*1420*/  LEA.HI R48, R48, R7, RZ, 0x2 ;  /* 0x0000000730307211 */ /* 0x000fe200078f10ff */
[----:B------:R-:W-:-:S03]  /*1430*/  IMAD R9, R4, c[0x0][0x1b0], RZ ;  /* 0x00006c0004097a24 */ /* 0x000fc600078e02ff */
[----:B------:R-:W-:Y:S01]  /*1440*/  SHF.R.S32.HI R48, RZ, 0x2, R48 ;  /* 0x00000002ff307819 */ /* 0x000fe20000011430 */
[----:B------:R-:W-:-:S03]  /*1450*/  IMAD R9, R0, c[0x0][0x1b4], R9 ;  /* 0x00006d0000097a24 */ /* 0x000fc600078e0209 */
[----:B------:R-:W-:Y:S01]  /*1460*/  SHF.R.S32.HI R10, RZ, 0x1f, R48 ;  /* 0x0000001fff0a7819 */ /* 0x000fe20000011430 */
[----:B------:R-:W-:Y:S01]  /*1470*/  IMAD.WIDE.U32 R2, R0, c[0x0][0x1b0], R2 ;  /* 0x00006c0000027a25 */ /* 0x000fe200078e0002 */
[----:B------:R-:W-:-:S03]  /*1480*/  SHF.R.S32.HI R0, RZ, 0x1f, R8 ;  /* 0x0000001fff007819 */ /* 0x000fc60000011408 */
[C---:B------:R-:W-:Y:S02]  /*1490*/  IMAD R11, R10.reuse, c[0x0][0x1e0], RZ ;  /* 0x000078000a0b7a24 */ /* 0x040fe400078e02ff */
[----:B------:R-:W-:Y:S01]  /*14a0*/  IMAD R10, R10, c[0x0][0x208], RZ ;  /* 0x000082000a0a7a24 */ /* 0x000fe200078e02ff */
[----:B------:R-:W-:Y:S01]  /*14b0*/  IADD3 R3, R3, R9, RZ ;  /* 0x0000000903037210 */ /* 0x000fe20007ffe0ff */
[----:B---3--:R-:W-:-:S04]  /*14c0*/  IMAD.WIDE.U32 R6, R48, c[0x0][0x1e0], R50 ;  /* 0x0000780030067a25 */ /* 0x008fc800078e0032 */
[----:B------:R-:W-:Y:S02]  /*14d0*/  IMAD R11, R48, c[0x0][0x1e4], R11 ;  /* 0x00007900300b7a24 */ /* 0x000fe400078e020b */
[----:B------:R-:W-:Y:S02]  /*14e0*/  IMAD R0, R0, c[0x0][0x1a8], RZ ;  /* 0x00006a0000007a24 */ /* 0x000fe400078e02ff */
[----:B------:R-:W-:Y:S01]  /*14f0*/  IMAD.WIDE.U32 R4, R48, c[0x0][0x208], R50 ;  /* 0x0000820030047a25 */ /* 0x000fe200078e0032 */
[----:B------:R-:W-:-:S03]  /*1500*/  IADD3 R7, R7, R11, RZ ;  /* 0x0000000b07077210 */ /* 0x000fc60007ffe0ff */
[----:B------:R-:W-:Y:S01]  /*1510*/  IMAD R10, R48, c[0x0][0x20c], R10 ;  /* 0x00008300300a7a24 */ /* 0x000fe200078e020a */
[----:B----4-:R-:W-:Y:S01]  /*1520*/  ISETP.GE.AND P4, PT, R17, c[0x0][0x1d4], PT ;  /* 0x0000750011007a0c */ /* 0x010fe20003f86270 */
[C---:B------:R-:W-:Y:S02]  /*1530*/  IMAD R12, R8.reuse, c[0x0][0x1ac], R0 ;  /* 0x00006b00080c7a24 */ /* 0x040fe400078e0200 */
[----:B------:R-:W-:Y:S01]  /*1540*/  IMAD.WIDE.U32 R8, R8, c[0x0][0x1a8], R2 ;  /* 0x00006a0008087a25 */ /* 0x000fe200078e0002 */
[----:B------:R-:W-:-:S03]  /*1550*/  ISETP.GE.AND P5, PT, R50, c[0x0][0x1d4], PT ;  /* 0x0000750032007a0c */ /* 0x000fc60003fa6270 */
[----:B------:R-:W-:Y:S02]  /*1560*/  IMAD.IADD R5, R5, 0x1, R10 ;  /* 0x0000000105057824 */ /* 0x000fe400078e020a */
[C---:B------:R-:W-:Y:S02]  /*1570*/  IMAD R2, R13.reuse, c[0x0][0x1e8], RZ ;  /* 0x00007a000d027a24 */ /* 0x040fe400078e02ff */
[----:B------:R-:W-:Y:S01]  /*1580*/  IMAD R3, R13, c[0x0][0x210], RZ ;  /* 0x000084000d037a24 */ /* 0x000fe200078e02ff */
[----:B------:R-:W-:Y:S01]  /*1590*/  SEL R0, RZ, 0xffffffff, P4 ;  /* 0xffffffffff007807 */ /* 0x000fe20002000000 */
[C---:B------:R-:W-:Y:S02]  /*15a0*/  IMAD R2, R53.reuse, c[0x0][0x1ec], R2 ;  /* 0x00007b0035027a24 */ /* 0x040fe400078e0202 */
[C---:B------:R-:W-:Y:S02]  /*15b0*/  IMAD R10, R53.reuse, c[0x0][0x214], R3 ;  /* 0x00008500350a7a24 */ /* 0x040fe400078e0203 */
[----:B------:R-:W-:Y:S01]  /*15c0*/  IMAD.WIDE.U32 R6, R53, c[0x0][0x1e8], R6 ;  /* 0x00007a0035067a25 */ /* 0x000fe200078e0006 */
[----:B------:R-:W-:-:S03]  /*15d0*/  @P1 SHF.R.S32.HI R3, RZ, 0x1f, R15 ;  /* 0x0000001fff031819 */ /* 0x000fc6000001140f */
[----:B------:R-:W-:Y:S01]  /*15e0*/  IMAD.WIDE.U32 R4, R53, c[0x0][0x210], R4 ;  /* 0x0000840035047a25 */ /* 0x000fe200078e0004 */
[----:B------:R-:W-:Y:S02]  /*15f0*/  SEL R11, RZ, 0x1, P5 ;  /* 0x00000001ff0b7807 */ /* 0x000fe40002800000 */
[----:B------:R-:W-:Y:S01]  /*1600*/  SHF.L.U32 R0, R0, 0x1, RZ ;  /* 0x0000000100007819 */ /* 0x000fe200000006ff */
[----:B------:R-:W-:Y:S01]  /*1610*/  IMAD.IADD R7, R7, 0x1, R2 ;  /* 0x0000000107077824 */ /* 0x000fe200078e0202 */
[----:B------:R-:W-:Y:S01]  /*1620*/  @!P1 MOV R3, R14 ;  /* 0x0000000e00039202 */ /* 0x000fe20000000f00 */
[----:B------:R-:W-:Y:S01]  /*1630*/  @P1 IMAD.MOV.U32 R2, RZ, RZ, R15 ;  /* 0x000000ffff021224 */ /* 0x000fe200078e000f */
[----:B------:R-:W-:Y:S02]  /*1640*/  IADD3 R5, R5, R10, RZ ;  /* 0x0000000a05057210 */ /* 0x000fe40007ffe0ff */
[----:B------:R-:W-:Y:S02]  /*1650*/  IADD3 R10, R9, R12, RZ ;  /* 0x0000000c090a7210 */ /* 0x000fe40007ffe0ff */
[----:B------:R-:W-:-:S02]  /*1660*/  @!P1 MOV R2, R52 ;  /* 0x0000003400029202 */ /* 0x000fc40000000f00 */
[----:B------:R-:W-:Y:S01]  /*1670*/  LOP3.LUT R9, R0, 0x2, R11, 0xe2, !PT ;  /* 0x0000000200097812 */ /* 0x000fe200078ee20b */
[C---:B------:R-:W-:Y:S02]  /*1680*/  IMAD R0, R3.reuse, c[0x0][0x1f0], RZ ;  /* 0x00007c0003007a24 */ /* 0x040fe400078e02ff */
[----:B------:R-:W-:Y:S02]  /*1690*/  IMAD R3, R3, c[0x0][0x218], RZ ;  /* 0x0000860003037a24 */ /* 0x000fe400078e02ff */
[----:B------:R-:W-:-:S04]  /*16a0*/  IMAD.WIDE.U32 R6, R2, c[0x0][0x1f0], R6 ;  /* 0x00007c0002067a25 */ /* 0x000fc800078e0006 */
[----:B------:R-:W-:-:S04]  /*16b0*/  IMAD.WIDE.U32 R4, R2, c[0x0][0x218], R4 ;  /* 0x0000860002047a25 */ /* 0x000fc800078e0004 */
[C---:B------:R-:W-:Y:S02]  /*16c0*/  IMAD R0, R2.reuse, c[0x0][0x1f4], R0 ;  /* 0x00007d0002007a24 */ /* 0x040fe400078e0200 */
[----:B------:R-:W-:Y:S01]  /*16d0*/  IMAD R2, R2, c[0x0][0x21c], R3 ;  /* 0x0000870002027a24 */ /* 0x000fe200078e0203 */
[----:B------:R1:W-:Y:S04]  /*16e0*/  STL.64 [R1+0x8], R6 ;  /* 0x0000080601007387 */ /* 0x0003e80000100a00 */
[----:B------:R2:W-:Y:S01]  /*16f0*/  STL.64 [R1+0x10], R4 ;  /* 0x0000100401007387 */ /* 0x0005e20000100a00 */
[----:B------:R-:W-:Y:S02]  /*1700*/  LEA R12, P0, R8, c[0x0][0x160], 0x1 ;  /* 0x00005800080c7a11 */ /* 0x000fe400078008ff */
[----:B-----5:R-:W-:-:S02]  /*1710*/  ISETP.GE.AND P3, PT, R16, c[0x0][0x1d4], PT ;  /* 0x0000750010007a0c */ /* 0x020fc40003f66270 */
[----:B-1----:R-:W-:Y:S02]  /*1720*/  IADD3 R6, R7, R0, RZ ;  /* 0x0000000007067210 */ /* 0x002fe40007ffe0ff */
[----:B------:R-:W-:-:S05]  /*1730*/  IADD3 R0, R5, R2, RZ ;  /* 0x0000000205007210 */ /* 0x000fca0007ffe0ff */
[----:B------:R2:W-:Y:S04]  /*1740*/  STL [R1+0x1c], R0 ;  /* 0x00001c0001007387 */ /* 0x0005e80000100800 */
[----:B------:R2:W-:Y:S01]  /*1750*/  STL [R1+0x18], R6 ;  /* 0x0000180601007387 */ /* 0x0005e20000100800 */
[----:B------:R-:W-:Y:S02]  /*1760*/  LEA.HI.X R10, R8, c[0x0][0x164], R10, 0x1, P0 ;  /* 0x00005900080a7a11 */ /* 0x000fe400000f0c0a */
[----:B------:R-:W-:Y:S02]  /*1770*/  ISETP.GE.AND P1, PT, R50, c[0x0][0x198], PT ;  /* 0x0000660032007a0c */ /* 0x000fe40003f26270 */
[----:B------:R-:W-:Y:S02]  /*1780*/  ISETP.GE.AND P0, PT, R17, c[0x0][0x198], PT ;  /* 0x0000660011007a0c */ /* 0x000fe40003f06270 */
[----:B------:R-:W-:Y:S01]  /*1790*/  SEL R8, RZ, 0x4, P3 ;  /* 0x00000004ff087807 */ /* 0x000fe20001800000 */
[----:B------:R-:W-:Y:S01]  /*17a0*/  IMAD.IADD R3, R48, 0x1, R49 ;  /* 0x0000000130037824 */ /* 0x000fe200078e0231 */
[----:B------:R-:W-:-:S02]  /*17b0*/  ISETP.GE.AND P6, PT, R16, c[0x0][0x198], PT ;  /* 0x0000660010007a0c */ /* 0x000fc40003fc6270 */
[----:B------:R-:W-:Y:S02]  /*17c0*/  P2R R11, PR, RZ, 0x2 ;  /* 0x00000002ff0b7803 */ /* 0x000fe40000000000 */
[----:B------:R-:W-:Y:S02]  /*17d0*/  P2R R13, PR, RZ, 0x1 ;  /* 0x00000001ff0d7803 */ /* 0x000fe40000000000 */
[----:B------:R-:W-:Y:S01]  /*17e0*/  LOP3.LUT R18, R9, R8, RZ, 0xfc, !PT ;  /* 0x0000000809127212 */ /* 0x000fe200078efcff */
[----:B------:R-:W-:Y:S05]  /*17f0*/  BRA.DIV ~URZ, `(.L_x_538) ;  /* 0x0000f4427f007947 */ /* 0x000fea000b800000 */
[----:B------:R1:W3:Y:S02]  /*1800*/  SHFL.IDX PT, R2, R10, RZ, 0x1c1f ;  /* 0x001c1fff0a027589 */ /* 0x0002e400000e0000 */
.L_x_588:
[----:B------:R-:W-:Y:S05]  /*1810*/  BRA.DIV ~URZ, `(.L_x_539) ;  /* 0x0000f4927f007947 */ /* 0x000fea000b800000 */
[----:B--2---:R2:W4:Y:S02]  /*1820*/  SHFL.IDX PT, R0, R12, RZ, 0x1c1f ;  /* 0x001c1fff0c007589 */ /* 0x00452400000e0000 */
.L_x_589:
[----:B------:R-:W-:Y:S01]  /*1830*/  MOV R14, c[0x0][0x2c4] ;  /* 0x0000b100000e7a02 */ /* 0x000fe20000000f00 */
[----:B------:R-:W-:Y:S04]  /*1840*/  BSSY B0, `(.L_x_540) ;  /* 0x0000019000007945 */ /* 0x000fe80003800000 */
[----:B------:R-:W-:-:S05]  /*1850*/  IMAD R14, R14, c[0x0][0x168], RZ ;  /* 0x00005a000e0e7a24 */ /* 0x000fca00078e02ff */
[----:B------:R-:W-:-:S13]  /*1860*/  ISETP.GE.AND P0, PT, R3, R14, PT ;  /* 0x0000000e0300720c */ /* 0x000fda0003f06270 */
[----:B------:R-:W-:Y:S05]  /*1870*/  @P0 BRA `(.L_x_541) ;  /* 0x0000015000000947 */ /* 0x000fea0003800000 */
[----:B------:R-:W5:Y:S04]  /*1880*/  LDL.64 R6, [R1+0x38] ;  /* 0x0000380001067983 */ /* 0x000f680000100a00 */
[----:B--2---:R-:W2:Y:S04]  /*1890*/  LDL R4, [R1+0x40] ;  /* 0x0000400001047983 */ /* 0x004ea80000100800 */
[----:B----4-:R-:W4:Y:S04]  /*18a0*/  LDL R5, [R1+0x70] ;  /* 0x0000700001057983 */ /* 0x010f280000100800 */
[----:B---3--:R-:W3:Y:S04]  /*18b0*/  LDL R16, [R1+0x44] ;  /* 0x0000440001107983 */ /* 0x008ee80000100800 */
[----:B------:R-:W3:Y:S04]  /*18c0*/  LDL R17, [R1+0x6c] ;  /* 0x00006c0001117983 */ /* 0x000ee80000100800 */
[----:B------:R-:W3:Y:S01]  /*18d0*/  LDL R15, [R1+0x30] ;  /* 0x00003000010f7983 */ /* 0x000ee20000100800 */
[----:B------:R-:W-:-:S02]  /*18e0*/  ISETP.NE.AND P1, PT, R13, RZ, PT ;  /* 0x000000ff0d00720c */ /* 0x000fc40003f25270 */
[----:B-----5:R-:W-:-:S04]  /*18f0*/  LEA R8, P0, R6, R0, 0x1 ;  /* 0x0000000006087211 */ /* 0x020fc800078008ff */
[----:B------:R-:W-:Y:S02]  /*1900*/  LEA.HI.X R9, R6, R2, R7, 0x1, P0 ;  /* 0x0000000206097211 */ /* 0x000fe400000f0c07 */
[----:B--2---:R-:W-:-:S04]  /*1910*/  LEA R6, P0, R4, R0, 0x1 ;  /* 0x0000000004067211 */ /* 0x004fc800078008ff */
[----:B----4-:R-:W-:Y:S02]  /*1920*/  LEA.HI.X R7, R4, R2, R5, 0x1, P0 ;  /* 0x0000000204077211 */ /* 0x010fe400000f0c05 */
[----:B---3--:R-:W-:-:S04]  /*1930*/  LEA R4, P0, R16, R0, 0x1 ;  /* 0x0000000010047211 */ /* 0x008fc800078008ff */
[----:B------:R-:W-:Y:S02]  /*1940*/  LEA.HI.X R5, R16, R2, R17, 0x1, P0 ;  /* 0x0000000210057211 */ /* 0x000fe400000f0c11 */
[----:B------:R-:W-:Y:S01]  /*1950*/  ISETP.NE.AND P0, PT, R11, RZ, PT ;  /* 0x000000ff0b00720c */ /* 0x000fe20003f05270 */
[----:B------:R-:W-:-:S12]  /*1960*/  IMAD.SHL.U32 R0, R15, 0x2, RZ ;  /* 0x000000020f007824 */ /* 0x000fd800078e00ff */
[----:B------:R-:W-:Y:S01]  /*1970*/  @!PT LDS RZ, [RZ] ;  /* 0x00000000fffff984 */ /* 0x000fe20000000800 */
[----:B------:R-:W-:Y:S01]  /*1980*/  @!PT LDS RZ, [RZ] ;  /* 0x00000000fffff984 */ /* 0x000fe20000000800 */
[----:B------:R-:W-:Y:S01]  /*1990*/  @!PT LDS RZ, [RZ] ;  /* 0x00000000fffff984 */ /* 0x000fe20000000800 */
[----:B------:R2:W-:Y:S04]  /*19a0*/  LDGSTS.E.BYPASS.LTC128B.128 [R0+0x6100], [R8.64], !P0 ;  /* 0x0610000008007fae */ /* 0x0005e8000c101d46 */
[----:B------:R2:W-:Y:S04]  /*19b0*/  LDGSTS.E.BYPASS.LTC128B.128 [R0+0x8100], [R6.64], !P1 ;  /* 0x0810000006007fae */ /* 0x0005e8000c901d46 */
[----:B------:R2:W-:Y:S02]  /*19c0*/  LDGSTS.E.BYPASS.LTC128B.128 [R0+0xa100], [R4.64], !P6 ;  /* 0x0a10000004007fae */ /* 0x0005e4000f101d46 */
.L_x_541:
[----:B------:R-:W-:Y:S05]  /*19d0*/  BSYNC B0 ;  /* 0x0000000000007941 */ /* 0x000fea0003800000 */
.L_x_540:
[----:B------:R-:W-:Y:S05]  /*19e0*/  BRA.DIV ~URZ, `(.L_x_542) ;  /* 0x0000f3227f007947 */ /* 0x000fea000b800000 */
[----:B---3--:R3:W1:Y:S04]  /*19f0*/  SHFL.IDX PT, R2, R10, 0x1, 0x1c1f ;  /* 0x003c1f000a027f89 */ /* 0x00866800000e0000 */
[----:B--2-4-:R3:W2:Y:S02]  /*1a00*/  SHFL.IDX PT, R0, R12, 0x1, 0x1c1f ;  /* 0x003c1f000c007f89 */ /* 0x0146a400000e0000 */
.L_x_590:
[----:B------:R-:W-:Y:S01]  /*1a10*/  IADD3 R4, R3, 0x20, RZ ;  /* 0x0000002003047810 */ /* 0x000fe20007ffe0ff */
[----:B------:R-:W-:Y:S03]  /*1a20*/  BSSY B0, `(.L_x_543) ;  /* 0x0000018000007945 */ /* 0x000fe60003800000 */
[----:B------:R-:W-:-:S13]  /*1a30*/  ISETP.GE.AND P0, PT, R4, R14, PT ;  /* 0x0000000e0400720c */ /* 0x000fda0003f06270 */
[----:B------:R-:W-:Y:S05]  /*1a40*/  @P0 BRA `(.L_x_544) ;  /* 0x0000015000000947 */ /* 0x000fea0003800000 */
[----:B------:R-:W4:Y:S04]  /*1a50*/  LDL.64 R6, [R1+0x38] ;  /* 0x0000380001067983 */ /* 0x000f280000100a00 */
[----:B------:R-:W5:Y:S04]  /*1a60*/  LDL R5, [R1+0x40] ;  /* 0x0000400001057983 */ /* 0x000f680000100800 */
[----:B---3--:R-:W3:Y:S04]  /*1a70*/  LDL R19, [R1+0x70] ;  /* 0x0000700001137983 */ /* 0x008ee80000100800 */
[----:B--2---:R-:W2:Y:S04]  /*1a80*/  LDL R16, [R1+0x44] ;  /* 0x0000440001107983 */ /* 0x004ea80000100800 */
[----:B------:R-:W2:Y:S04]  /*1a90*/  LDL R17, [R1+0x6c] ;  /* 0x00006c0001117983 */ /* 0x000ea80000100800 */
[----:B------:R-:W2:Y:S01]  /*1aa0*/  LDL R15, [R1+0x30] ;  /* 0x00003000010f7983 */ /* 0x000ea20000100800 */
[----:B------:R-:W-:-:S02]  /*1ab0*/  ISETP.NE.AND P1, PT, R13, RZ, PT ;  /* 0x000000ff0d00720c */ /* 0x000fc40003f25270 */
[----:B----4-:R-:W-:-:S04]  /*1ac0*/  LEA R8, P0, R6, R0, 0x1 ;  /* 0x0000000006087211 */ /* 0x010fc800078008ff */
[----:B-1----:R-:W-:Y:S02]  /*1ad0*/  LEA.HI.X R9, R6, R2, R7, 0x1, P0 ;  /* 0x0000000206097211 */ /* 0x002fe400000f0c07 */
[----:B-----5:R-:W-:-:S04]  /*1ae0*/  LEA R6, P0, R5, R0, 0x1 ;  /* 0x0000000005067211 */ /* 0x020fc800078008ff */
[----:B---3--:R-:W-:Y:S02]  /*1af0*/  LEA.HI.X R7, R5, R2, R19, 0x1, P0 ;  /* 0x0000000205077211 */ /* 0x008fe400000f0c13 */
[----:B--2---:R-:W-:-:S04]  /*1b00*/  LEA R4, P0, R16, R0, 0x1 ;  /* 0x0000000010047211 */ /* 0x004fc800078008ff */
        /* <DEDUP_REMOVED lines=9> */
.L_x_544:
[----:B------:R-:W-:Y:S05]  /*1ba0*/  BSYNC B0 ;  /* 0x0000000000007941 */ /* 0x000fea0003800000 */
.L_x_543:
[----:B------:R-:W-:Y:S05]  /*1bb0*/  BRA.DIV ~URZ, `(.L_x_545) ;  /* 0x0000f2127f007947 */ /* 0x000fea000b800000 */
[----:B-1----:R1:W4:Y:S02]  /*1bc0*/  SHFL.IDX PT, R2, R10, 0x2, 0x1c1f ;  /* 0x005c1f000a027f89 */ /* 0x00232400000e0000 */
.L_x_591:
[----:B------:R-:W-:Y:S05]  /*1bd0*/  BRA.DIV ~URZ, `(.L_x_546) ;  /* 0x0000f2627f007947 */ /* 0x000fea000b800000 */
[----:B--2---:R2:W1:Y:S02]  /*1be0*/  SHFL.IDX PT, R0, R12, 0x2, 0x1c1f ;  /* 0x005c1f000c007f89 */ /* 0x00446400000e0000 */
.L_x_592:
[----:B------:R-:W-:Y:S01]  /*1bf0*/  IADD3 R4, R3, 0x40, RZ ;  /* 0x0000004003047810 */ /* 0x000fe20007ffe0ff */
[----:B------:R-:W-:Y:S03]  /*1c00*/  BSSY B0, `(.L_x_547) ;  /* 0x0000018000007945 */ /* 0x000fe60003800000 */
[----:B------:R-:W-:-:S13]  /*1c10*/  ISETP.GE.AND P0, PT, R4, R14, PT ;  /* 0x0000000e0400720c */ /* 0x000fda0003f06270 */
[----:B------:R-:W-:Y:S05]  /*1c20*/  @P0 BRA `(.L_x_548) ;  /* 0x0000015000000947 */ /* 0x000fea0003800000 */
[----:B------:R-:W5:Y:S04]  /*1c30*/  LDL.64 R6, [R1+0x38] ;  /* 0x0000380001067983 */ /* 0x000f680000100a00 */
[----:B--2---:R-:W2:Y:S04]  /*1c40*/  LDL R5, [R1+0x40] ;  /* 0x0000400001057983 */ /* 0x004ea80000100800 */
[----:B---3--:R-:W3:Y:S04]  /*1c50*/  LDL R19, [R1+0x70] ;  /* 0x0000700001137983 */ /* 0x008ee80000100800 */
[----:B----4-:R-:W4:Y:S04]  /*1c60*/  LDL R16, [R1+0x44] ;  /* 0x0000440001107983 */ /* 0x010f280000100800 */
[----:B------:R-:W4:Y:S04]  /*1c70*/  LDL R17, [R1+0x6c] ;  /* 0x00006c0001117983 */ /* 0x000f280000100800 */
[----:B------:R-:W4:Y:S01]  /*1c80*/  LDL R15, [R1+0x30] ;  /* 0x00003000010f7983 */ /* 0x000f220000100800 */
[----:B------:R-:W-:-:S02]  /*1c90*/  ISETP.NE.AND P1, PT, R13, RZ, PT ;  /* 0x000000ff0d00720c */ /* 0x000fc40003f25270 */
[----:B-1---5:R-:W-:-:S04]  /*1ca0*/  LEA R8, P0, R6, R0, 0x1 ;  /* 0x0000000006087211 */ /* 0x022fc800078008ff */
[----:B------:R-:W-:Y:S02]  /*1cb0*/  LEA.HI.X R9, R6, R2, R7, 0x1, P0 ;  /* 0x0000000206097211 */ /* 0x000fe400000f0c07 */
[----:B--2---:R-:W-:-:S04]  /*1cc0*/  LEA R6, P0, R5, R0, 0x1 ;  /* 0x0000000005067211 */ /* 0x004fc800078008ff */
[----:B---3--:R-:W-:Y:S02]  /*1cd0*/  LEA.HI.X R7, R5, R2, R19, 0x1, P0 ;  /* 0x0000000205077211 */ /* 0x008fe400000f0c13 */
[----:B----4-:R-:W-:-:S04]  /*1ce0*/  LEA R4, P0, R16, R0, 0x1 ;  /* 0x0000000010047211 */ /* 0x010fc800078008ff */
        /* <DEDUP_REMOVED lines=9> */
.L_x_548:
[----:B------:R-:W-:Y:S05]  /*1d80*/  BSYNC B0 ;  /* 0x0000000000007941 */ /* 0x000fea0003800000 */
.L_x_547:
[----:B------:R-:W-:Y:S05]  /*1d90*/  BRA.DIV ~URZ, `(.L_x_549) ;  /* 0x0000f1027f007947 */ /* 0x000fea000b800000 */
[----:B----4-:R4:W2:Y:S04]  /*1da0*/  SHFL.IDX PT, R2, R10, 0x3, 0x1c1f ;  /* 0x007c1f000a027f89 */ /* 0x0108a800000e0000 */
[----:B-1----:R4:W1:Y:S02]  /*1db0*/  SHFL.IDX PT, R0, R12, 0x3, 0x1c1f ;  /* 0x007c1f000c007f89 */ /* 0x00286400000e0000 */
.L_x_593:
[----:B------:R-:W5:Y:S04]  /*1dc0*/  LDL.64 R6, [R1+0x38] ;  /* 0x0000380001067983 */ /* 0x000f680000100a00 */
[----:B---3--:R-:W3:Y:S04]  /*1dd0*/  LDL R4, [R1+0x40] ;  /* 0x0000400001047983 */ /* 0x008ee80000100800 */
[----:B----4-:R-:W4:Y:S04]  /*1de0*/  LDL R5, [R1+0x70] ;  /* 0x0000700001057983 */ /* 0x010f280000100800 */
[----:B--2---:R-:W2:Y:S04]  /*1df0*/  LDL R12, [R1+0x44] ;  /* 0x00004400010c7983 */ /* 0x004ea80000100800 */
[----:B------:R-:W2:Y:S04]  /*1e00*/  LDL R15, [R1+0x6c] ;  /* 0x00006c00010f7983 */ /* 0x000ea80000100800 */
[----:B------:R-:W2:Y:S04]  /*1e10*/  LDL R16, [R1+0x30] ;  /* 0x0000300001107983 */ /* 0x000ea80000100800 */
[----:B------:R-:W2:Y:S01]  /*1e20*/  LDL R180, [R1] ;  /* 0x0000000001b47983 */ /* 0x000ea20000100800 */
[----:B------:R-:W-:-:S04]  /*1e30*/  IADD3 R3, R3, 0x60, RZ ;  /* 0x0000006003037810 */ /* 0x000fc80007ffe0ff */
[----:B------:R-:W-:Y:S02]  /*1e40*/  ISETP.GE.AND P1, PT, R3, R14, PT ;  /* 0x0000000e0300720c */ /* 0x000fe40003f26270 */
[----:B------:R-:W-:Y:S02]  /*1e50*/  P2R R10, PR, RZ, 0x4 ;  /* 0x00000004ff0a7803 */ /* 0x000fe40000000000 */
[----:B------:R-:W-:-:S09]  /*1e60*/  ISETP.NE.AND P2, PT, R11, RZ, PT ;  /* 0x000000ff0b00720c */ /* 0x000fd20003f45270 */
[----:B-1---5:R-:W-:-:S04]  /*1e70*/  @!P1 LEA R8, P0, R6, R0, 0x1 ;  /* 0x0000000006089211 */ /* 0x022fc800078008ff */
[----:B------:R-:W-:Y:S02]  /*1e80*/  @!P1 LEA.HI.X R9, R6, R2, R7, 0x1, P0 ;  /* 0x0000000206099211 */ /* 0x000fe400000f0c07 */
[----:B---3--:R-:W-:-:S04]  /*1e90*/  @!P1 LEA R6, P0, R4, R0, 0x1 ;  /* 0x0000000004069211 */ /* 0x008fc800078008ff */
[----:B----4-:R-:W-:Y:S02]  /*1ea0*/  @!P1 LEA.HI.X R7, R4, R2, R5, 0x1, P0 ;  /* 0x0000000204079211 */ /* 0x010fe400000f0c05 */
[----:B--2---:R-:W-:-:S04]  /*1eb0*/  @!P1 LEA R4, P0, R12, R0, 0x1 ;  /* 0x000000000c049211 */ /* 0x004fc800078008ff */
[----:B------:R-:W-:Y:S02]  /*1ec0*/  @!P1 LEA.HI.X R5, R12, R2, R15, 0x1, P0 ;  /* 0x000000020c059211 */ /* 0x000fe400000f0c0f */
[----:B------:R-:W-:Y:S01]  /*1ed0*/  ISETP.NE.AND P0, PT, R13, RZ, PT ;  /* 0x000000ff0d00720c */ /* 0x000fe20003f05270 */
[----:B------:R-:W-:-:S05]  /*1ee0*/  IMAD.SHL.U32 R145, R16, 0x2, RZ ;  /* 0x0000000210917824 */ /* 0x000fca00078e00ff */
[----:B------:R-:W-:Y:S01]  /*1ef0*/  @!PT LDS RZ, [RZ] ;  /* 0x00000000fffff984 */ /* 0x000fe20000000800 */
[----:B------:R-:W-:Y:S01]  /*1f00*/  @!PT LDS RZ, [RZ] ;  /* 0x00000000fffff984 */ /* 0x000fe20000000800 */
[----:B------:R-:W-:Y:S01]  /*1f10*/  @!PT LDS RZ, [RZ] ;  /* 0x00000000fffff984 */ /* 0x000fe20000000800 */
[----:B------:R1:W-:Y:S01]  /*1f20*/  @!P1 LDGSTS.E.BYPASS.LTC128B.128 [R145+0x7900], [R8.64], !P2 ;  /* 0x0790000008919fae */ /* 0x0003e2000d101d46 */
[----:B------:R-:W-:-:S06]  /*1f30*/  ISETP.NE.AND P2, PT, R10, RZ, PT ;  /* 0x000000ff0a00720c */ /* 0x000fcc0003f45270 */
[----:B------:R1:W-:Y:S04]  /*1f40*/  @!P1 LDGSTS.E.BYPASS.LTC128B.128 [R145+0x9900], [R6.64], !P0 ;  /* 0x0990000006919fae */ /* 0x0003e8000c101d46 */
[----:B------:R1:W-:Y:S01]  /*1f50*/  @!P1 LDGSTS.E.BYPASS.LTC128B.128 [R145+0xb900], [R4.64], !P6 ;  /* 0x0b90000004919fae */ /* 0x0003e2000f101d46 */
[----:B------:R-:W-:-:S03]  /*1f60*/  IADD3 R40, R180, -0x1, RZ ;  /* 0xffffffffb4287810 */ /* 0x000fc60007ffe0ff */
[----:B------:R-:W0:Y:S01]  /*1f70*/  LDGDEPBAR ;  /* 0x00000000000079af */ /* 0x000e220000000000 */
[----:B------:R-:W-:Y:S03]  /*1f80*/  WARPSYNC 0xffffffff ;  /* 0xffffffff00007948 */ /* 0x000fe60003800000 */
[----:B------:R-:W2:Y:S04]  /*1f90*/  LDL.64 R162, [R1+0x8] ;  /* 0x0000080001a27983 */ /* 0x000ea80000100a00 */
[----:B------:R-:W3:Y:S04]  /*1fa0*/  LDL R161, [R1+0x18] ;  /* 0x0000180001a17983 */ /* 0x000ee80000100800 */
[----:B------:R-:W4:Y:S04]  /*1fb0*/  S2R R15, SR_TID.X ;  /* 0x00000000000f7919 */ /* 0x000f280000002100 */
[----:B------:R-:W5:Y:S01]  /*1fc0*/  LDL R10, [R1+0x1c] ;  /* 0x00001c00010a7983 */ /* 0x000f620000100800 */
[----:B----4-:R-:W-:-:S04]  /*1fd0*/  SHF.R.S32.HI R12, RZ, 0x1f, R15 ;  /* 0x0000001fff0c7819 */ /* 0x010fc8000001140f */
[----:B------:R-:W-:Y:S02]  /*1fe0*/  LEA.HI R12, R12, R15, RZ, 0x2 ;  /* 0x0000000f0c0c7211 */ /* 0x000fe400078f10ff */
[----:B------:R-:W4:Y:S02]  /*1ff0*/  LDL.64 R14, [R1+0x10] ;  /* 0x00001000010e7983 */ /* 0x000f240000100a00 */
[----:B------:R-:W-:-:S04]  /*2000*/  SHF.R.S32.HI R12, RZ, 0x2, R12 ;  /* 0x00000002ff0c7819 */ /* 0x000fc8000001140c */
[----:B------:R-:W-:Y:S02]  /*2010*/  IADD3 R0, -R12, c[0x0][0x1d0], RZ ;  /* 0x000074000c007a10 */ /* 0x000fe40007ffe1ff */
[----:B-1----:R-:W-:-:S03]  /*2020*/  SHF.R.S32.HI R7, RZ, 0x1f, R40 ;  /* 0x0000001fff077819 */ /* 0x002fc60000011428 */
[----:B------:R-:W-:Y:S02]  /*2030*/  IMAD R0, R40, -0x40, R0 ;  /* 0xffffffc028007824 */ /* 0x000fe400078e0200 */
[----:B------:R-:W-:-:S03]  /*2040*/  IMAD R4, R7, c[0x0][0x1e0], RZ ;  /* 0x0000780007047a24 */ /* 0x000fc600078e02ff */
[----:B------:R-:W-:Y:S01]  /*2050*/  ISETP.GE.AND P6, PT, R0, 0x1, PT ;  /* 0x000000010000780c */ /* 0x000fe20003fc6270 */
[----:B------:R-:W-:Y:S01]  /*2060*/  IMAD.WIDE.U32 R2, R40, c[0x0][0x1e0], RZ ;  /* 0x0000780028027a25 */ /* 0x000fe200078e00ff */
[----:B------:R-:W-:-:S03]  /*2070*/  ISETP.GE.AND P1, PT, R0, 0x21, PT ;  /* 0x000000210000780c */ /* 0x000fc60003f26270 */
[----:B------:R-:W-:Y:S01]  /*2080*/  IMAD R4, R40, c[0x0][0x1e4], R4 ;  /* 0x0000790028047a24 */ /* 0x000fe200078e0204 */
[----:B------:R-:W-:-:S04]  /*2090*/  MOV R5, 0x20 ;  /* 0x0000002000057802 */ /* 0x000fc80000000f00 */
[----:B------:R-:W-:Y:S01]  /*20a0*/  IADD3 R4, R3, R4, RZ ;  /* 0x0000000403047210 */ /* 0x000fe20007ffe0ff */
[----:B------:R-:W-:-:S04]  /*20b0*/  IMAD.WIDE.U32 R8, R5, c[0x0][0x1e0], RZ ;  /* 0x0000780005087a25 */ /* 0x000fc800078e00ff */
[----:B------:R-:W-:Y:S01]  /*20c0*/  IMAD R3, R5, c[0x0][0x1e4], RZ ;  /* 0x0000790005037a24 */ /* 0x000fe200078e02ff */
[----:B------:R-:W-:Y:S01]  /*20d0*/  @P6 SHF.L.U32 R6, R16, 0x1, RZ ;  /* 0x0000000110066819 */ /* 0x000fe200000006ff */
[----:B------:R-:W-:Y:S01]  /*20e0*/  IMAD R7, R7, c[0x0][0x208], RZ ;  /* 0x0000820007077a24 */ /* 0x000fe200078e02ff */
[----:B------:R-:W-:-:S05]  /*20f0*/  MOV R160, 0xffffffc0 ;  /* 0xffffffc000a07802 */ /* 0x000fca0000000f00 */
[----:B------:R-:W-:Y:S01]  /*2100*/  IMAD R144, R40, R160, c[0x0][0x1d0] ;  /* 0x0000740028907624 */ /* 0x000fe200078e02a0 */
[----:B------:R-:W-:Y:S01]  /*2110*/  P2R R19, PR, RZ, 0x4 ;  /* 0x00000004ff137803 */ /* 0x000fe20000000000 */
[----:B------:R-:W-:Y:S01]  /*2120*/  BAR.SYNC.DEFER_BLOCKING 0x0 ;  /* 0x0000000000007b1d */ /* 0x000fe20000010000 */
[----:B--2---:R-:W-:-:S04]  /*2130*/  LEA R0, P0, R2, R162, 0x6 ;  /* 0x000000a202007211 */ /* 0x004fc800078030ff */
[----:B---3--:R-:W-:Y:S02]  /*2140*/  LEA.HI.X R2, R2, R161, R4, 0x6, P0 ;  /* 0x000000a102027211 */ /* 0x008fe400000f3404 */
[----:B------:R-:W-:-:S04]  /*2150*/  @P6 LEA R4, P0, R0, c[0x0][0x1c8], 0x1 ;  /* 0x0000720000046a11 */ /* 0x000fc800078008ff */
[C---:B------:R-:W-:Y:S02]  /*2160*/  @P6 LEA.HI.X R5, R0.reuse, c[0x0][0x1cc], R2, 0x1, P0 ;  /* 0x0000730000056a11 */ /* 0x040fe400000f0c02 */
[----:B------:R-:W-:-:S03]  /*2170*/  @P1 IADD3 R0, P0, R0, R8, RZ ;  /* 0x0000000800001210 */ /* 0x000fc60007f1e0ff */
[----:B------:R-:W-:Y:S01]  /*2180*/  @!PT LDS RZ, [RZ] ;  /* 0x00000000fffff984 */ /* 0x000fe20000000800 */
[----:B------:R-:W-:Y:S01]  /*2190*/  @!PT LDS RZ, [RZ] ;  /* 0x00000000fffff984 */ /* 0x000fe20000000800 */
[----:B------:R-:W-:Y:S01]  /*21a0*/  @!PT LDS RZ, [RZ] ;  /* 0x00000000fffff984 */ /* 0x000fe20000000800 */
[----:B------:R1:W-:Y:S01]  /*21b0*/  @P6 LDGSTS.E.BYPASS.LTC128B.128 [R6+0x3100], [R4.64], !P5 ;  /* 0x0310000004066fae */ /* 0x0003e2000e901d46 */
[----:B------:R-:W-:Y:S02]  /*21c0*/  @P1 IADD3.X R3, R2, R9, R3, P0, !PT ;  /* 0x0000000902031210 */ /* 0x000fe400007fe403 */
[C---:B------:R-:W-:Y:S01]  /*21d0*/  @P1 LEA R2, P0, R0.reuse, c[0x0][0x1c8], 0x1 ;  /* 0x0000720000021a11 */ /* 0x040fe200078008ff */
[----:B------:R1:W-:Y:S03]  /*21e0*/  @P6 LDGSTS.E.BYPASS.LTC128B.128 [R6+0x4100], [R4.64+0x40], !P4 ;  /* 0x0410004004066fae */ /* 0x0003e6000e101d46 */
[----:B------:R-:W-:Y:S01]  /*21f0*/  @P1 LEA.HI.X R3, R0, c[0x0][0x1cc], R3, 0x1, P0 ;  /* 0x0000730000031a11 */ /* 0x000fe200000f0c03 */
[----:B------:R1:W-:Y:S01]  /*2200*/  @P6 LDGSTS.E.BYPASS.LTC128B.128 [R6+0x5100], [R4.64+0x80], !P3 ;  /* 0x0510008004066fae */ /* 0x0003e2000d901d46 */
[----:B------:R-:W-:-:S05]  /*2210*/  @P1 SHF.L.U32 R0, R16, 0x1, RZ ;  /* 0x0000000110001819 */ /* 0x000fca00000006ff */
[----:B------:R4:W-:Y:S04]  /*2220*/  @P1 LDGSTS.E.BYPASS.LTC128B.128 [R0+0x3900], [R2.64], !P5 ;  /* 0x0390000002001fae */ /* 0x0009e8000e901d46 */
[----:B------:R4:W-:Y:S04]  /*2230*/  @P1 LDGSTS.E.BYPASS.LTC128B.128 [R0+0x4900], [R2.64+0x40], !P4 ;  /* 0x0490004002001fae */ /* 0x0009e8000e101d46 */
[----:B------:R4:W-:Y:S04]  /*2240*/  @P1 LDGSTS.E.BYPASS.LTC128B.128 [R0+0x5900], [R2.64+0x80], !P3 ;  /* 0x0590008002001fae */ /* 0x0009e8000d901d46 */
[----:B------:R-:W0:Y:S01]  /*2250*/  LDGDEPBAR ;  /* 0x00000000000079af */ /* 0x000e220000000000 */
[----:B-1----:R-:W-:-:S04]  /*2260*/  IMAD.WIDE.U32 R4, R40, c[0x0][0x208], RZ ;  /* 0x0000820028047a25 */ /* 0x002fc800078e00ff */
[----:B------:R-:W-:Y:S01]  /*2270*/  IMAD R6, R40, c[0x0][0x20c], R7 ;  /* 0x0000830028067a24 */ /* 0x000fe200078e0207 */
[----:B------:R-:W-:-:S04]  /*2280*/  DEPBAR.LE SB0, 0x1 ;  /* 0x000080400000791a */ /* 0x000fc80000000000 */
[----:B------:R-:W-:-:S04]  /*2290*/  DEPBAR.LE SB0, 0x0 ;  /* 0x000080000000791a */ /* 0x000fc80000000000 */
[----:B------:R-:W-:Y:S01]  /*22a0*/  BAR.SYNC.DEFER_BLOCKING 0x0 ;  /* 0x0000000000007b1d */ /* 0x000fe20000010000 */
[----:B----4-:R-:W-:Y:S02]  /*22b0*/  LEA R0, P0, R4, R14, 0x6 ;  /* 0x0000000e04007211 */ /* 0x010fe400078030ff */
[----:B------:R-:W-:-:S04]  /*22c0*/  IADD3 R6, R5, R6, RZ ;  /* 0x0000000605067210 */ /* 0x000fc80007ffe0ff */
[----:B-----5:R-:W-:Y:S02]  /*22d0*/  LEA.HI.X R4, R4, R10, R6, 0x6, P0 ;  /* 0x0000000a04047211 */ /* 0x020fe400000f3406 */
[----:B------:R-:W-:Y:S02]  /*22e0*/  LEA R2, P0, R0, c[0x0][0x1f8], 0x1 ;  /* 0x00007e0000027a11 */ /* 0x000fe400078008ff */
[----:B------:R-:W-:Y:S02]  /*22f0*/  MOV R6, c[0x0][0x208] ;  /* 0x0000820000067a02 */ /* 0x000fe40000000f00 */
[----:B------:R-:W-:Y:S02]  /*2300*/  LOP3.LUT R5, R18, 0x1, RZ, 0xc0, !PT ;  /* 0x0000000112057812 */ /* 0x000fe400078ec0ff */
[----:B------:R-:W-:Y:S02]  /*2310*/  LEA.HI.X R3, R0, c[0x0][0x1fc], R4, 0x1, P0 ;  /* 0x00007f0000037a11 */ /* 0x000fe400000f0c04 */
[----:B------:R-:W-:-:S02]  /*2320*/  MOV R4, c[0x0][0x20c] ;  /* 0x0000830000047a02 */ /* 0x000fc40000000f00 */
[----:B------:R-:W-:Y:S02]  /*2330*/  LEA R16, P0, R6, R2, 0x6 ;  /* 0x0000000206107211 */ /* 0x000fe400078030ff */
[----:B------:R-:W-:Y:S02]  /*2340*/  ISETP.NE.U32.AND P6, PT, R5, 0x1, PT ;  /* 0x000000010500780c */ /* 0x000fe40003fc5070 */
[----:B------:R-:W-:Y:S01]  /*2350*/  IADD3 R0, -R12, R144, RZ ;  /* 0x000000900c007210 */ /* 0x000fe20007ffe1ff */
[----:B------:R-:W-:Y:S01]  /*2360*/  LDSM.16.M88.4 R20, [R204] ;  /* 0x00000000cc14783b */ /* 0x000fe20000000200 */
[----:B------:R-:W-:Y:S02]  /*2370*/  LEA.HI.X R17, R6, R3, R4, 0x6, P0 ;  /* 0x0000000306117211 */ /* 0x000fe400000f3404 */
[----:B------:R-:W-:Y:S01]  /*2380*/  ISETP.LT.OR P0, PT, R0, 0x1, P6 ;  /* 0x000000010000780c */ /* 0x000fe20003701670 */
[----:B------:R-:W1:Y:S01]  /*2390*/  LDSM.16.M88.4 R12, [R207] ;  /* 0x00000000cf0c783b */ /* 0x000e620000000200 */
[----:B------:R-:W-:-:S03]  /*23a0*/  LOP3.LUT P1, RZ, R18, 0x2, RZ, 0xc0, !PT ;  /* 0x0000000212ff7812 */ /* 0x000fc6000782c0ff */
[----:B------:R-:W2:Y:S04]  /*23b0*/  LDSM.16.M88.4 R8, [R207+0x1000] ;  /* 0x00100000cf08783b */ /* 0x000ea80000000200 */
[----:B------:R-:W3:Y:S04]  /*23c0*/  LDSM.16.M88.4 R44, [R204+0x400] ;  /* 0x00040000cc2c783b */ /* 0x000ee80000000200 */
[----:B------:R-:W4:Y:S04]  /*23d0*/  LDSM.16.M88.4 R28, [R204+0x800] ;  /* 0x00080000cc1c783b */ /* 0x000f280000000200 */
[----:B------:R-:W5:Y:S04]  /*23e0*/  LDSM.16.M88.4 R24, [R204+0xc00] ;  /* 0x000c0000cc18783b */ /* 0x000f680000000200 */
[----:B------:R-:W-:Y:S04]  /*23f0*/  LDSM.16.M88.4 R36, [R208] ;  /* 0x00000000d024783b */ /* 0x000fe80000000200 */
[----:B------:R-:W-:Y:S04]  /*2400*/  LDSM.16.M88.4 R4, [R208+0x1000] ;  /* 0x00100000d004783b */ /* 0x000fe80000000200 */
[----:B------:R-:W2:Y:S04]  /*2410*/  LDSM.16.M88.4 R48, [R209] ;  /* 0x00000000d130783b */ /* 0x000ea80000000200 */
[----:B------:R-:W-:Y:S04]  /*2420*/  LDSM.16.M88.4 R68, [R220] ;  /* 0x00000000dc44783b */ /* 0x000fe80000000200 */
[----:B------:R-:W-:Y:S04]  /*2430*/  LDSM.16.M88.4 R88, [R219] ;  /* 0x00000000db58783b */ /* 0x000fe80000000200 */
[----:B------:R-:W-:Y:S04]  /*2440*/  LDSM.16.M88.4 R104, [R218] ;  /* 0x00000000da68783b */ /* 0x000fe80000000200 */
[----:B------:R-:W-:Y:S01]  /*2450*/  @!PT LDS RZ, [RZ] ;  /* 0x00000000fffff984 */ /* 0x000fe20000000800 */
[----:B------:R-:W-:Y:S01]  /*2460*/  @!PT LDS RZ, [RZ] ;  /* 0x00000000fffff984 */ /* 0x000fe20000000800 */
[----:B------:R-:W-:Y:S01]  /*2470*/  @!PT LDS RZ, [RZ] ;  /* 0x00000000fffff984 */ /* 0x000fe20000000800 */
[----:B------:R2:W-:Y:S01]  /*2480*/  LDGSTS.E.BYPASS.LTC128B.128 [R145+0x100], [R2.64], !P0 ;  /* 0x0010000002917fae */ /* 0x0005e2000c101d46 */
[----:B------:R-:W-:-:S02]  /*2490*/  ISETP.LT.OR P0, PT, R0, 0x1, !P1 ;  /* 0x000000010000780c */ /* 0x000fc40004f01670 */
[C---:B------:R-:W-:Y:S02]  /*24a0*/  ISETP.LT.OR P6, PT, R0.reuse, 0x21, P6 ;  /* 0x000000210000780c */ /* 0x040fe400037c1670 */
[----:B------:R-:W-:-:S09]  /*24b0*/  ISETP.LT.OR P1, PT, R0, 0x21, !P1 ;  /* 0x000000210000780c */ /* 0x000fd20004f21670 */
[----:B------:R2:W-:Y:S01]  /*24c0*/  LDGSTS.E.BYPASS.LTC128B.128 [R145+0x1100], [R2.64+0x40], !P0 ;  /* 0x0110004002917fae */ /* 0x0005e2000c101d46 */
[----:B------:R-:W-:-:S04]  /*24d0*/  LOP3.LUT P0, RZ, R18, 0x4, RZ, 0xc0, !PT ;  /* 0x0000000412ff7812 */ /* 0x000fc8000780c0ff */
[C---:B------:R-:W-:Y:S02]  /*24e0*/  ISETP.LT.OR P2, PT, R0.reuse, 0x1, !P0 ;  /* 0x000000010000780c */ /* 0x040fe40004741670 */
[----:B------:R-:W-:Y:S01]  /*24f0*/  ISETP.LT.OR P0, PT, R0, 0x21, !P0 ;  /* 0x000000210000780c */ /* 0x000fe20004701670 */
[-C--:B-1----:R-:W-:Y:S10]  /*2500*/  HMMA.16816.F32.BF16 R52, R12, R20.reuse, RZ ;  /* 0x000000140c34723c */ /* 0x082ff400000418ff */
[----:B------:R1:W-:Y:S04]  /*2510*/  LDGSTS.E.BYPASS.LTC128B.128 [R145+0x2100], [R2.64+0x80], !P2 ;  /* 0x0210008002917fae */ /* 0x0003e8000d101d46 */
[----:B------:R1:W-:Y:S04]  /*2520*/  LDGSTS.E.BYPASS.LTC128B.128 [R145+0x900], [R16.64], !P6 ;  /* 0x0090000010917fae */ /* 0x0003e8000f101d46 */
[----:B------:R1:W-:Y:S04]  /*2530*/  LDGSTS.E.BYPASS.LTC128B.128 [R145+0x1900], [R16.64+0x40], !P1 ;  /* 0x0190004010917fae */ /* 0x0003e8000c901d46 */
[----:B------:R1:W-:Y:S04]  /*2540*/  LDGSTS.E.BYPASS.LTC128B.128 [R145+0x2900], [R16.64+0x80], !P0 ;  /* 0x0290008010917fae */ /* 0x0003e8000c101d46 */
[----:B------:R-:W-:Y:S04]  /*2550*/  LDSM.16.M88.4 R64, [R204+0x1000] ;  /* 0x00100000cc40783b */ /* 0x000fe80000000200 */
[----:B------:R-:W1:Y:S01]  /*2560*/  LDSM.16.M88.4 R32, [R207+0x2000] ;  /* 0x00200000cf20783b */ /* 0x000e620000000200 */
[----:B--2---:R-:W-:Y:S01]  /*2570*/  HMMA.16816.F32.BF16 R56, R8, R20, RZ ;  /* 0x000000140838723c */ /* 0x004fe200000418ff */
[----:B------:R-:W-:-:S02]  /*2580*/  ISETP.NE.AND P2, PT, R19, RZ, PT ;  /* 0x000000ff1300720c */ /* 0x000fc40003f45270 */
[----:B------:R-:W0:Y:S05]  /*2590*/  LDGDEPBAR ;  /* 0x00000000000079af */ /* 0x000e2a0000000000 */
[C---:B---3--:R-:W-:Y:S08]  /*25a0*/  HMMA.16816.F32.BF16 R100, R8.reuse, R44, RZ ;  /* 0x0000002c0864723c */ /* 0x048ff000000418ff */
[C---:B----4-:R-:W-:Y:S08]  /*25b0*/  HMMA.16816.F32.BF16 R96, R8.reuse, R28, RZ ;  /* 0x0000001c0860723c */ /* 0x050ff000000418ff */
[C---:B-----5:R-:W-:Y:S08]  /*25c0*/  HMMA.16816.F32.BF16 R76, R8.reuse, R24, RZ ;  /* 0x00000018084c723c */ /* 0x060ff000000418ff */
[C---:B------:R-:W-:Y:S08]  /*25d0*/  HMMA.16816.F32.BF16 R92, R8.reuse, R22, RZ ;  /* 0x00000016085c723c */ /* 0x040ff000000418ff */
[C---:B------:R-:W-:Y:S08]  /*25e0*/  HMMA.16816.F32.BF16 R80, R8.reuse, R46, RZ ;  /* 0x0000002e0850723c */ /* 0x040ff000000418ff */
[C---:B------:R-:W-:Y:S08]  /*25f0*/  HMMA.16816.F32.BF16 R72, R8.reuse, R30, RZ ;  /* 0x0000001e0848723c */ /* 0x040ff000000418ff */
[----:B------:R-:W-:Y:S08]  /*2600*/  HMMA.16816.F32.BF16 R60, R8, R26, RZ ;  /* 0x0000001a083c723c */ /* 0x000ff000000418ff */
[----:B------:R-:W-:Y:S01]  /*2610*/  HMMA.16816.F32.BF16 R8, R36, R48, R52 ;  /* 0x000000302408723c */ /* 0x000fe20000041834 */
[----:B------:R-:W-:Y:S07]  /*2620*/  LDSM.16.M88.4 R52, [R213] ;  /* 0x00000000d534783b */ /* 0x000fee0000000200 */
[C---:B------:R-:W-:Y:S08]  /*2630*/  HMMA.16816.F32.BF16 R108, R12.reuse, R28, RZ ;  /* 0x0000001c0c6c723c */ /* 0x040ff000000418ff */
[C---:B------:R-:W-:Y:S01]  /*2640*/  HMMA.16816.F32.BF16 R128, R12.reuse, R30, RZ ;  /* 0x0000001e0c80723c */ /* 0x040fe200000418ff */
[----:B------:R-:W2:Y:S07]  /*2650*/  LDSM.16.M88.4 R28, [R207+0x3000] ;  /* 0x00300000cf1c783b */ /* 0x000eae0000000200 */
[C---:B------:R-:W-:Y:S01]  /*2660*/  HMMA.16816.F32.BF16 R84, R12.reuse, R22, RZ ;  /* 0x000000160c54723c */ /* 0x040fe200000418ff */
[----:B------:R-:W-:Y:S07]  /*2670*/  LDSM.16.M88.4 R20, [R208+0x3000] ;  /* 0x00300000d014783b */ /* 0x000fee0000000200 */
[C---:B-1----:R-:W-:Y:S08]  /*2680*/  HMMA.16816.F32.BF16 R16, R12.reuse, R44, RZ ;  /* 0x0000002c0c10723c */ /* 0x042ff000000418ff */
[C---:B------:R-:W-:Y:S01]  /*2690*/  HMMA.16816.F32.BF16 R116, R12.reuse, R46, RZ ;  /* 0x0000002e0c74723c */ /* 0x040fe200000418ff */
[----:B------:R-:W-:Y:S07]  /*26a0*/  LDSM.16.M88.4 R44, [R217] ;  /* 0x00000000d92c783b */ /* 0x000fee0000000200 */
[C---:B------:R-:W-:Y:S08]  /*26b0*/  HMMA.16816.F32.BF16 R112, R12.reuse, R24, RZ ;  /* 0x000000180c70723c */ /* 0x040ff000000418ff */
[----:B------:R-:W-:Y:S01]  /*26c0*/  HMMA.16816.F32.BF16 R120, R12, R26, RZ ;  /* 0x0000001a0c78723c */ /* 0x000fe200000418ff */
[----:B------:R-:W1:Y:S07]  /*26d0*/  LDSM.16.M88.4 R24, [R208+0x2000] ;  /* 0x00200000d018783b */ /* 0x000e6e0000000200 */
[----:B------:R-:W-:Y:S08]  /*26e0*/  HMMA.16816.F32.BF16 R12, R4, R48, R56 ;  /* 0x00000030040c723c */ /* 0x000ff00000041838 */
[----:B------:R-:W-:Y:S08]  /*26f0*/  HMMA.16816.F32.BF16 R8, R32, R64, R8 ;  /* 0x000000402008723c */ /* 0x000ff00000041808 */
[C---:B------:R-:W-:Y:S08]  /*2700*/  HMMA.16816.F32.BF16 R136, R4.reuse, R88, R96 ;  /* 0x000000580488723c */ /* 0x040ff00000041860 */
[C---:B------:R-:W-:Y:S08]  /*2710*/  HMMA.16816.F32.BF16 R148, R4.reuse, R104, R76 ;  /* 0x000000680494723c */ /* 0x040ff0000004184c */
[----:B------:R-:W-:Y:S08]  /*2720*/  HMMA.16816.F32.BF16 R92, R4, R50, R92 ;  /* 0x00000032045c723c */ /* 0x000ff0000004185c */
[C---:B------:R-:W-:Y:S01]  /*2730*/  HMMA.16816.F32.BF16 R96, R36.reuse, R68, R16 ;  /* 0x000000442460723c */ /* 0x040fe20000041810 */
[----:B------:R-:W-:Y:S07]  /*2740*/  LDSM.16.M88.4 R16, [R207+0x4000] ;  /* 0x00400000cf10783b */ /* 0x000fee0000000200 */
[----:B------:R-:W-:Y:S01]  /*2750*/  HMMA.16816.F32.BF16 R76, R36, R50, R84 ;  /* 0x00000032244c723c */ /* 0x000fe20000041854 */
[----:B------:R-:W3:Y:S07]  /*2760*/  LDSM.16.M88.4 R48, [R204+0x2000] ;  /* 0x00200000cc30783b */ /* 0x000eee0000000200 */
[C---:B------:R-:W-:Y:S08]  /*2770*/  HMMA.16816.F32.BF16 R124, R4.reuse, R68, R100 ;  /* 0x00000044047c723c */ /* 0x040ff00000041864 */
[C---:B------:R-:W-:Y:S08]  /*2780*/  HMMA.16816.F32.BF16 R132, R4.reuse, R70, R80 ;  /* 0x000000460484723c */ /* 0x040ff00000041850 */
[C---:B------:R-:W-:Y:S08]  /*2790*/  HMMA.16816.F32.BF16 R140, R4.reuse, R90, R72 ;  /* 0x0000005a048c723c */ /* 0x040ff00000041848 */
[----:B------:R-:W-:Y:S08]  /*27a0*/  HMMA.16816.F32.BF16 R152, R4, R106, R60 ;  /* 0x0000006a0498723c */ /* 0x000ff0000004183c */
[----:B--2---:R-:W-:Y:S01]  /*27b0*/  HMMA.16816.F32.BF16 R4, R28, R64, R12 ;  /* 0x000000401c04723c */ /* 0x004fe2000004180c */
[----:B------:R-:W2:Y:S07]  /*27c0*/  LDSM.16.M88.4 R12, [R207+0x5000] ;  /* 0x00500000cf0c783b */ /* 0x000eae0000000200 */
[----:B-1----:R-:W-:Y:S01]  /*27d0*/  HMMA.16816.F32.BF16 R60, R24, R44, R8 ;  /* 0x0000002c183c723c */ /* 0x002fe20000041808 */
[----:B------:R-:W1:Y:S07]  /*27e0*/  LDSM.16.M88.4 R8, [R208+0x4000] ;  /* 0x00400000d008783b */ /* 0x000e6e0000000200 */
[----:B------:R-:W-:Y:S08]  /*27f0*/  HMMA.16816.F32.BF16 R76, R32, R66, R76 ;  /* 0x00000042204c723c */ /* 0x000ff0000004184c */
[----:B------:R-:W-:Y:S01]  /*2800*/  HMMA.16816.F32.BF16 R56, R20, R44, R4 ;  /* 0x0000002c1438723c */ /* 0x000fe20000041804 */
[----:B------:R-:W-:Y:S07]  /*2810*/  LDSM.16.M88.4 R4, [R208+0x5000] ;  /* 0x00500000d004783b */ /* 0x000fee0000000200 */
[----:B------:R-:W-:Y:S01]  /*2820*/  HMMA.16816.F32.BF16 R80, R28, R66, R92 ;  /* 0x000000421c50723c */ /* 0x000fe2000004185c */
[----:B------:R-:W-:Y:S07]  /*2830*/  LDSM.16.M88.4 R64, [R216] ;  /* 0x00000000d840783b */ /* 0x000fee0000000200 */
[----:B---3--:R-:W-:Y:S01]  /*2840*/  HMMA.16816.F32.BF16 R72, R16, R48, R60 ;  /* 0x000000301048723c */ /* 0x008fe2000004183c */
[----:B------:R-:W3:Y:S07]  /*2850*/  LDSM.16.M88.4 R60, [R204+0x1400] ;  /* 0x00140000cc3c783b */ /* 0x000eee0000000200 */
[----:B------:R-:W-:Y:S08]  /*2860*/  HMMA.16816.F32.BF16 R100, R36, R70, R116 ;  /* 0x000000462464723c */ /* 0x000ff00000041874 */
[----:B--2---:R-:W-:Y:S08]  /*2870*/  HMMA.16816.F32.BF16 R56, R12, R48, R56 ;  /* 0x000000300c38723c */ /* 0x004ff00000041838 */
[-C--:B------:R-:W-:Y:S08]  /*2880*/  HMMA.16816.F32.BF16 R68, R24, R46.reuse, R76 ;  /* 0x0000002e1844723c */ /* 0x080ff0000004184c */
[----:B------:R-:W-:Y:S01]  /*2890*/  HMMA.16816.F32.BF16 R76, R20, R46, R80 ;  /* 0x0000002e144c723c */ /* 0x000fe20000041850 */
[----:B------:R-:W2:Y:S07]  /*28a0*/  LDSM.16.M88.4 R44, [R204+0x2400] ;  /* 0x00240000cc2c783b */ /* 0x000eae0000000200 */
[----:B-1----:R-:W-:Y:S08]  /*28b0*/  HMMA.16816.F32.BF16 R84, R8, R52, R72 ;  /* 0x000000340854723c */ /* 0x002ff00000041848 */
[----:B---3--:R-:W-:Y:S08]  /*28c0*/  HMMA.16816.F32.BF16 R72, R32, R60, R96 ;  /* 0x0000003c2048723c */ /* 0x008ff00000041860 */
[C---:B------:R-:W-:Y:S08]  /*28d0*/  HMMA.16816.F32.BF16 R108, R36.reuse, R88, R108 ;  /* 0x00000058246c723c */ /* 0x040ff0000004186c */
[----:B------:R-:W-:Y:S08]  /*28e0*/  HMMA.16816.F32.BF16 R128, R36, R90, R128 ;  /* 0x0000005a2480723c */ /* 0x000ff00000041880 */
[----:B------:R-:W-:Y:S08]  /*28f0*/  HMMA.16816.F32.BF16 R88, R4, R52, R56 ;  /* 0x000000340458723c */ /* 0x000ff00000041838 */
[----:B------:R-:W-:Y:S08]  /*2900*/  HMMA.16816.F32.BF16 R56, R16, R50, R68 ;  /* 0x000000321038723c */ /* 0x000ff00000041844 */
[C---:B------:R-:W-:Y:S08]  /*2910*/  HMMA.16816.F32.BF16 R112, R36.reuse, R104, R112 ;  /* 0x000000682470723c */ /* 0x040ff00000041870 */
[----:B------:R-:W-:Y:S08]  /*2920*/  HMMA.16816.F32.BF16 R120, R36, R106, R120 ;  /* 0x0000006a2478723c */ /* 0x000ff00000041878 */
[----:B------:R-:W-:Y:S08]  /*2930*/  HMMA.16816.F32.BF16 R68, R12, R50, R76 ;  /* 0x000000320c44723c */ /* 0x000ff0000004184c */
[----:B------:R-:W-:Y:S01]  /*2940*/  HMMA.16816.F32.BF16 R36, R28, R60, R124 ;  /* 0x0000003c1c24723c */ /* 0x000fe2000004187c */
[----:B------:R-:W-:-:S04]  /*2950*/  FMUL.FTZ R0, R84, c[0x0][0x320] ;  /* 0x0000c80054007a20 */ /* 0x000fc80000410000 */
[----:B------:R1:W3:Y:S03]  /*2960*/  MUFU.TANH R157, R0 ;  /* 0x00000000009d7308 */ /* 0x0002e60000002400 */
[----:B------:R-:W-:Y:S01]  /*2970*/  HMMA.16816.F32.BF16 R72, R24, R64, R72 ;  /* 0x000000401848723c */ /* 0x000fe20000041848 */
[----:B-1----:R-:W-:-:S04]  /*2980*/  FMUL.FTZ R0, R85, c[0x0][0x320] ;  /* 0x0000c80055007a20 */ /* 0x002fc80000410000 */
[----:B------:R1:W4:Y:S03]  /*2990*/  MUFU.TANH R127, R0 ;  /* 0x00000000007f7308 */ /* 0x0003260000002400 */
[----:B------:R-:W-:Y:S08]  /*29a0*/  HMMA.16816.F32.BF16 R92, R4, R54, R68 ;  /* 0x00000036045c723c */ /* 0x000ff00000041844 */
[----:B------:R-:W-:Y:S01]  /*29b0*/  HMMA.16816.F32.BF16 R48, R20, R64, R36 ;  /* 0x000000401430723c */ /* 0x000fe20000041824 */
[----:B------:R-:W5:Y:S01]  /*29c0*/  LDSM.16.M88.4 R36, [R212] ;  /* 0x00000000d424783b */ /* 0x000f620000000200 */
[----:B-1----:R-:W-:-:S06]  /*29d0*/  FMUL.FTZ R0, R86, c[0x0][0x320] ;  /* 0x0000c80056007a20 */ /* 0x002fcc0000410000 */
[----:B------:R-:W-:Y:S01]  /*29e0*/  HMMA.16816.F32.BF16 R68, R32, R62, R100 ;  /* 0x0000003e2044723c */ /* 0x000fe20000041864 */
[----:B------:R1:W1:Y:S07]  /*29f0*/  MUFU.TANH R159, R0 ;  /* 0x00000000009f7308 */ /* 0x00026e0000002400 */
[----:B------:R-:W-:Y:S01]  /*2a00*/  HMMA.16816.F32.BF16 R80, R8, R54, R56 ;  /* 0x000000360850723c */ /* 0x000fe20000041838 */
[----:B------:R-:W3:Y:S01]  /*2a10*/  LDSM.16.M88.4 R56, [R204+0x1800] ;  /* 0x00180000cc38783b */ /* 0x000ee20000000200 */
[----:B-1----:R-:W-:-:S06]  /*2a20*/  FMUL.FTZ R0, R87, c[0x0][0x320] ;  /* 0x0000c80057007a20 */ /* 0x002fcc0000410000 */
[----:B------:R-:W-:Y:S01]  /*2a30*/  HMMA.16816.F32.BF16 R76, R28, R62, R132 ;  /* 0x0000003e1c4c723c */ /* 0x000fe20000041884 */
[----:B------:R1:W1:Y:S02]  /*2a40*/  MUFU.TANH R158, R0 ;  /* 0x00000000009e7308 */ /* 0x0002640000002400 */
[----:B-1----:R-:W-:-:S06]  /*2a50*/  FMUL.FTZ R0, R88, c[0x0][0x320] ;  /* 0x0000c80058007a20 */ /* 0x002fcc0000410000 */
[----:B------:R1:W1:Y:S01]  /*2a60*/  MUFU.TANH R124, R0 ;  /* 0x00000000007c7308 */ /* 0x0002620000002400 */
[----:B--2---:R-:W-:Y:S01]  /*2a70*/  HMMA.16816.F32.BF16 R72, R16, R44, R72 ;  /* 0x0000002c1048723c */ /* 0x004fe20000041848 */
[----:B-1----:R-:W-:-:S06]  /*2a80*/  FMUL.FTZ R0, R89, c[0x0][0x320] ;  /* 0x0000c80059007a20 */ /* 0x002fcc0000410000 */
[----:B------:R1:W2:Y:S01]  /*2a90*/  MUFU.TANH R117, R0 ;  /* 0x0000000000757308 */ /* 0x0002a20000002400 */
[----:B------:R-:W-:Y:S01]  /*2aa0*/  HMMA.16816.F32.BF16 R60, R24, R66, R68 ;  /* 0x00000042183c723c */ /* 0x000fe20000041844 */
[----:B-1----:R-:W-:-:S06]  /*2ab0*/  FMUL.FTZ R0, R90, c[0x0][0x320] ;  /* 0x0000c8005a007a20 */ /* 0x002fcc0000410000 */
[----:B------:R1:W1:Y:S01]  /*2ac0*/  MUFU.TANH R119, R0 ;  /* 0x0000000000777308 */ /* 0x0002620000002400 */
[----:B------:R-:W-:Y:S01]  /*2ad0*/  HMMA.16816.F32.BF16 R52, R12, R44, R48 ;  /* 0x0000002c0c34723c */ /* 0x000fe20000041830 */
[----:B------:R-:W2:Y:S01]  /*2ae0*/  LDSM.16.M88.4 R48, [R215] ;  /* 0x00000000d730783b */ /* 0x000ea20000000200 */
[----:B-1----:R-:W-:-:S05]  /*2af0*/  FMUL.FTZ R0, R91, c[0x0][0x320] ;  /* 0x0000c8005b007a20 */ /* 0x002fca0000410000 */
[----:B------:R1:W1:Y:S01]  /*2b00*/  MUFU.TANH R118, R0 ;  /* 0x0000000000767308 */ /* 0x0002620000002400 */
[----:B------:R-:W-:Y:S01]  /*2b10*/  HMMA.16816.F32.BF16 R68, R20, R66, R76 ;  /* 0x000000421444723c */ /* 0x000fe2000004184c */
[----:B-1----:R-:W-:-:S06]  /*2b20*/  FMUL.FTZ R0, R80, c[0x0][0x320] ;  /* 0x0000c80050007a20 */ /* 0x002fcc0000410000 */
[----:B------:R1:W1:Y:S02]  /*2b30*/  MUFU.TANH R126, R0 ;  /* 0x00000000007e7308 */ /* 0x0002640000002400 */
[----:B-1----:R-:W-:-:S06]  /*2b40*/  FMUL.FTZ R0, R81, c[0x0][0x320] ;  /* 0x0000c80051007a20 */ /* 0x002fcc0000410000 */
[----:B------:R1:W1:Y:S01]  /*2b50*/  MUFU.TANH R125, R0 ;  /* 0x00000000007d7308 */ /* 0x0002620000002400 */
[----:B------:R-:W-:Y:S01]  /*2b60*/  HMMA.16816.F32.BF16 R64, R16, R46, R60 ;  /* 0x0000002e1040723c */ /* 0x000fe2000004183c */
[----:B------:R-:W2:Y:S01]  /*2b70*/  LDSM.16.M88.4 R60, [R204+0x2800] ;  /* 0x00280000cc3c783b */ /* 0x000ea20000000200 */
[----:B-1----:R-:W-:-:S05]  /*2b80*/  FMUL.FTZ R0, R82, c[0x0][0x320] ;  /* 0x0000c80052007a20 */ /* 0x002fca0000410000 */
[----:B------:R1:W1:Y:S01]  /*2b90*/  MUFU.TANH R156, R0 ;  /* 0x00000000009c7308 */ /* 0x0002620000002400 */
[----:B-----5:R-:W-:Y:S01]  /*2ba0*/  HMMA.16816.F32.BF16 R84, R4, R36, R52 ;  /* 0x000000240454723c */ /* 0x020fe20000041834 */
[----:B-1----:R-:W-:-:S07]  /*2bb0*/  FMUL.FTZ R0, R83, c[0x0][0x320] ;  /* 0x0000c80053007a20 */ /* 0x002fce0000410000 */
[----:B------:R-:W-:Y:S01]  /*2bc0*/  HMMA.16816.F32.BF16 R80, R8, R36, R72 ;  /* 0x000000240850723c */ /* 0x000fe20000041848 */
[----:B------:R1:W1:Y:S07]  /*2bd0*/  MUFU.TANH R147, R0 ;  /* 0x0000000000937308 */ /* 0x00026e0000002400 */
[----:B---3--:R-:W-:Y:S01]  /*2be0*/  HMMA.16816.F32.BF16 R72, R32, R56, R108 ;  /* 0x000000382048723c */ /* 0x008fe2000004186c */
[----:B-1----:R-:W-:-:S04]  /*2bf0*/  FMUL.FTZ R0, R92, c[0x0][0x320] ;  /* 0x0000c8005c007a20 */ /* 0x002fc80000410000 */
[----:B------:R1:W3:Y:S03]  /*2c00*/  MUFU.TANH R106, R0 ;  /* 0x00000000006a7308 */ /* 0x0002e60000002400 */
[----:B------:R-:W-:Y:S08]  /*2c10*/  HMMA.16816.F32.BF16 R52, R28, R56, R136 ;  /* 0x000000381c34723c */ /* 0x000ff00000041888 */
[----:B------:R-:W-:Y:S01]  /*2c20*/  HMMA.16816.F32.BF16 R68, R12, R46, R68 ;  /* 0x0000002e0c44723c */ /* 0x000fe20000041844 */
[----:B-1----:R-:W-:-:S04]  /*2c30*/  FMUL.FTZ R0, R93, c[0x0][0x320] ;  /* 0x0000c8005d007a20 */ /* 0x002fc80000410000 */
[----:B------:R1:W1:Y:S03]  /*2c40*/  MUFU.TANH R103, R0 ;  /* 0x0000000000677308 */ /* 0x0002660000002400 */
[----:B--2---:R-:W-:Y:S01]  /*2c50*/  HMMA.16816.F32.BF16 R72, R24, R48, R72 ;  /* 0x000000301848723c */ /* 0x004fe20000041848 */
[----:B-1----:R-:W-:-:S04]  /*2c60*/  FMUL.FTZ R0, R94, c[0x0][0x320] ;  /* 0x0000c8005e007a20 */ /* 0x002fc80000410000 */
[----:B------:R1:W2:Y:S03]  /*2c70*/  MUFU.TANH R105, R0 ;  /* 0x0000000000697308 */ /* 0x0002a60000002400 */
[----:B------:R-:W-:Y:S01]  /*2c80*/  HMMA.16816.F32.BF16 R76, R8, R38, R64 ;  /* 0x00000026084c723c */ /* 0x000fe20000041840 */
[----:B-1----:R-:W-:-:S04]  /*2c90*/  FMUL.FTZ R0, R95, c[0x0][0x320] ;  /* 0x0000c8005f007a20 */ /* 0x002fc80000410000 */
[----:B------:R1:W1:Y:S03]  /*2ca0*/  MUFU.TANH R102, R0 ;  /* 0x0000000000667308 */ /* 0x0002660000002400 */
[----:B------:R-:W-:Y:S01]  /*2cb0*/  HMMA.16816.F32.BF16 R64, R32, R58, R128 ;  /* 0x0000003a2040723c */ /* 0x000fe20000041880 */
[----:B-1----:R-:W-:-:S04]  /*2cc0*/  FMUL.FTZ R0, R80, c[0x0][0x320] ;  /* 0x0000c80050007a20 */ /* 0x002fc80000410000 */
[----:B------:R1:W1:Y:S03]  /*2cd0*/  MUFU.TANH R109, R0 ;  /* 0x00000000006d7308 */ /* 0x0002660000002400 */
[----:B------:R-:W-:Y:S01]  /*2ce0*/  HMMA.16816.F32.BF16 R44, R20, R48, R52 ;  /* 0x00000030142c723c */ /* 0x000fe20000041834 */
[----:B------:R-:W5:Y:S01]  /*2cf0*/  LDSM.16.M88.4 R52, [R211] ;  /* 0x00000000d334783b */ /* 0x000f620000000200 */
[----:B-1----:R-:W-:-:S04]  /*2d00*/  FMUL.FTZ R0, R81, c[0x0][0x320] ;  /* 0x0000c80051007a20 */ /* 0x002fc80000410000 */
[----:B------:R1:W1:Y:S02]  /*2d10*/  MUFU.TANH R108, R0 ;  /* 0x00000000006c7308 */ /* 0x0002640000002400 */
[----:B------:R-:W-:Y:S01]  /*2d20*/  HMMA.16816.F32.BF16 R88, R4, R38, R68 ;  /* 0x000000260458723c */ /* 0x000fe20000041844 */
[----:B------:R-:W2:Y:S01]  /*2d30*/  LDSM.16.M88.4 R36, [R204+0x1c00] ;  /* 0x001c0000cc24783b */ /* 0x000ea20000000200 */
[----:B-1----:R-:W-:-:S04]  /*2d40*/  FMUL.FTZ R0, R82, c[0x0][0x320] ;  /* 0x0000c80052007a20 */ /* 0x002fc80000410000 */
[----:B------:R1:W1:Y:S02]  /*2d50*/  MUFU.TANH R146, R0 ;  /* 0x0000000000927308 */ /* 0x0002640000002400 */
[----:B------:R-:W-:Y:S01]  /*2d60*/  HMMA.16816.F32.BF16 R68, R16, R60, R72 ;  /* 0x0000003c1044723c */ /* 0x000fe20000041848 */
[----:B-1----:R-:W-:-:S05]  /*2d70*/  FMUL.FTZ R0, R83, c[0x0][0x320] ;  /* 0x0000c80053007a20 */ /* 0x002fca0000410000 */
[----:B------:R1:W1:Y:S02]  /*2d80*/  MUFU.TANH R136, R0 ;  /* 0x0000000000887308 */ /* 0x0002640000002400 */
[----:B------:R-:W-:Y:S01]  /*2d90*/  HMMA.16816.F32.BF16 R72, R28, R58, R140 ;  /* 0x0000003a1c48723c */ /* 0x000fe2000004188c */
[----:B------:R-:W2:Y:S01]  /*2da0*/  LDSM.16.M88.4 R56, [R214] ;  /* 0x00000000d638783b */ /* 0x000ea20000000200 */
[----:B-1----:R-:W-:-:S04]  /*2db0*/  FMUL.FTZ R0, R84, c[0x0][0x320] ;  /* 0x0000c80054007a20 */ /* 0x002fc80000410000 */
[----:B------:R1:W1:Y:S02]  /*2dc0*/  MUFU.TANH R98, R0 ;  /* 0x0000000000627308 */ /* 0x0002640000002400 */
[----:B------:R-:W-:Y:S01]  /*2dd0*/  HMMA.16816.F32.BF16 R64, R24, R50, R64 ;  /* 0x000000321840723c */ /* 0x000fe20000041840 */
[----:B-1----:R-:W-:-:S05]  /*2de0*/  FMUL.FTZ R0, R85, c[0x0][0x320] ;  /* 0x0000c80055007a20 */ /* 0x002fca0000410000 */
[----:B------:R1:W1:Y:S02]  /*2df0*/  MUFU.TANH R94, R0 ;  /* 0x00000000005e7308 */ /* 0x0002640000002400 */
[----:B------:R-:W-:Y:S01]  /*2e00*/  HMMA.16816.F32.BF16 R44, R12, R60, R44 ;  /* 0x0000003c0c2c723c */ /* 0x000fe2000004182c */
[----:B-1----:R-:W-:-:S05]  /*2e10*/  FMUL.FTZ R0, R86, c[0x0][0x320] ;  /* 0x0000c80056007a20 */ /* 0x002fca0000410000 */
[----:B------:R1:W1:Y:S02]  /*2e20*/  MUFU.TANH R97, R0 ;  /* 0x0000000000617308 */ /* 0x0002640000002400 */
[----:B-1----:R-:W-:-:S06]  /*2e30*/  FMUL.FTZ R0, R87, c[0x0][0x320] ;  /* 0x0000c80057007a20 */ /* 0x002fcc0000410000 */
[----:B------:R1:W1:Y:S01]  /*2e40*/  MUFU.TANH R96, R0 ;  /* 0x0000000000607308 */ /* 0x0002620000002400 */
[----:B-----5:R-:W-:Y:S01]  /*2e50*/  HMMA.16816.F32.BF16 R80, R8, R52, R68 ;  /* 0x000000340850723c */ /* 0x020fe20000041844 */
[----:B-1----:R-:W-:-:S06]  /*2e60*/  FMUL.FTZ R0, R76, c[0x0][0x320] ;  /* 0x0000c8004c007a20 */ /* 0x002fcc0000410000 */
[----:B------:R1:W1:Y:S01]  /*2e70*/  MUFU.TANH R100, R0 ;  /* 0x0000000000647308 */ /* 0x0002620000002400 */
[----:B------:R-:W-:Y:S01]  /*2e80*/  HMMA.16816.F32.BF16 R72, R20, R50, R72 ;  /* 0x000000321448723c */ /* 0x000fe20000041848 */
[----:B-1----:R-:W-:-:S06]  /*2e90*/  FMUL.FTZ R0, R77, c[0x0][0x320] ;  /* 0x0000c8004d007a20 */ /* 0x002fcc0000410000 */
[----:B------:R1:W1:Y:S01]  /*2ea0*/  MUFU.TANH R99, R0 ;  /* 0x0000000000637308 */ /* 0x0002620000002400 */
[----:B--2---:R-:W-:Y:S08]  /*2eb0*/  HMMA.16816.F32.BF16 R68, R32, R36, R112 ;  /* 0x000000242044723c */ /* 0x004ff00000041870 */
[----:B------:R-:W-:Y:S01]  /*2ec0*/  HMMA.16816.F32.BF16 R48, R16, R62, R64 ;  /* 0x0000003e1030723c */ /* 0x000fe20000041840 */
[----:B-1----:R-:W-:-:S07]  /*2ed0*/  FMUL.FTZ R0, R78, c[0x0][0x320] ;  /* 0x0000c8004e007a20 */ /* 0x002fce0000410000 */
[----:B------:R-:W-:Y:S01]  /*2ee0*/  HMMA.16816.F32.BF16 R64, R32, R38, R120 ;  /* 0x000000262040723c */ /* 0x000fe20000041878 */
[----:B------:R-:W-:Y:S01]  /*2ef0*/  LDSM.16.M88.4 R32, [R210] ;  /* 0x00000000d220783b */ /* 0x000fe20000000200 */
[----:B------:R1:W2:Y:S06]  /*2f00*/  MUFU.TANH R107, R0 ;  /* 0x00000000006b7308 */ /* 0x0002ac0000002400 */
[----:B------:R-:W-:Y:S01]  /*2f10*/  HMMA.16816.F32.BF16 R84, R4, R52, R44 ;  /* 0x000000340454723c */ /* 0x000fe2000004182c */
[----:B------:R-:W5:Y:S01]  /*2f20*/  LDSM.16.M88.4 R44, [R204+0x2c00] ;  /* 0x002c0000cc2c783b */ /* 0x000f620000000200 */
[----:B------:R-:W-:Y:S01]  /*2f30*/  ISETP.GE.AND P0, PT, R180, 0x2, PT ;  /* 0x00000002b400780c */ /* 0x000fe20003f06270 */
[----:B------:R-:W-:-:S04]  /*2f40*/  DEPBAR.LE SB0, 0x0 ;  /* 0x000080000000791a */ /* 0x000fc80000000000 */
[----:B-1----:R-:W-:Y:S02]  /*2f50*/  FMUL.FTZ R0, R79, c[0x0][0x320] ;  /* 0x0000c8004f007a20 */ /* 0x002fe40000410000 */
[C---:B------:R-:W-:Y:S08]  /*2f60*/  HMMA.16816.F32.BF16 R76, R28.reuse, R36, R148 ;  /* 0x000000241c4c723c */ /* 0x040ff00000041894 */
[----:B------:R-:W-:Y:S01]  /*2f70*/  HMMA.16816.F32.BF16 R28, R28, R38, R152 ;  /* 0x000000261c1c723c */ /* 0x000fe20000041898 */
[----:B------:R1:W1:Y:S02]  /*2f80*/  MUFU.TANH R116, R0 ;  /* 0x0000000000747308 */ /* 0x0002640000002400 */
[----:B-1----:R-:W-:-:S06]  /*2f90*/  FMUL.FTZ R0, R88, c[0x0][0x320] ;  /* 0x0000c80058007a20 */ /* 0x002fcc0000410000 */
[----:B------:R1:W1:Y:S01]  /*2fa0*/  MUFU.TANH R92, R0 ;  /* 0x00000000005c7308 */ /* 0x0002620000002400 */
        /* <DEDUP_REMOVED lines=8> */
[----:B------:R1:W1:Y:S02]  /*3030*/  MUFU.TANH R89, R0 ;  /* 0x0000000000597308 */ /* 0x0002640000002400 */
[----:B-1----:R-:W-:-:S06]  /*3040*/  FMUL.FTZ R0, R91, c[0x0][0x320] ;  /* 0x0000c8005b007a20 */ /* 0x002fcc0000410000 */
        /* <DEDUP_REMOVED lines=8> */
[----:B------:R1:W1:Y:S02]  /*30d0*/  MUFU.TANH R104, R0 ;  /* 0x0000000000687308 */ /* 0x0002640000002400 */
[----:B-1----:R-:W-:Y:S02]  /*30e0*/  FMUL.FTZ R0, R83, c[0x0][0x320] ;  /* 0x0000c80053007a20 */ /* 0x002fe40000410000 */
[----:B------:R-:W-:Y:S08]  /*30f0*/  HMMA.16816.F32.BF16 R80, R8, R54, R48 ;  /* 0x000000360850723c */ /* 0x000ff00000041830 */
[C---:B------:R-:W-:Y:S08]  /*3100*/  HMMA.16816.F32.BF16 R48, R16.reuse, R44, R60 ;  /* 0x0000002c1030723c */ /* 0x040ff0000004183c */
[----:B------:R-:W-:Y:S01]  /*3110*/  HMMA.16816.F32.BF16 R16, R16, R46, R24 ;  /* 0x0000002e1010723c */ /* 0x000fe20000041818 */
[----:B------:R1:W1:Y:S07]  /*3120*/  MUFU.TANH R101, R0 ;  /* 0x0000000000657308 */ /* 0x00026e0000002400 */
[----:B------:R-:W-:Y:S08]  /*3130*/  HMMA.16816.F32.BF16 R72, R4, R54, R72 ;  /* 0x000000360448723c */ /* 0x000ff00000041848 */
[----:B------:R-:W-:Y:S01]  /*3140*/  HMMA.16816.F32.BF16 R48, R8, R32, R48 ;  /* 0x000000200830723c */ /* 0x000fe20000041830 */
[----:B-1----:R-:W-:-:S07]  /*3150*/  FMUL.FTZ R0, R84, c[0x0][0x320] ;  /* 0x0000c80054007a20 */ /* 0x002fce0000410000 */
[----:B------:R-:W-:Y:S08]  /*3160*/  HMMA.16816.F32.BF16 R20, R4, R32, R36 ;  /* 0x000000200414723c */ /* 0x000ff00000041824 */
[-C--:B------:R-:W-:Y:S08]  /*3170*/  HMMA.16816.F32.BF16 R8, R8, R34.reuse, R16 ;  /* 0x000000220808723c */ /* 0x080ff00000041810 */
[----:B------:R-:W-:Y:S01]  /*3180*/  HMMA.16816.F32.BF16 R4, R4, R34, R12 ;  /* 0x000000220404723c */ /* 0x000fe2000004180c */
[----:B------:R1:W1:Y:S01]  /*3190*/  MUFU.TANH R43, R0 ;  /* 0x00000000002b7308 */ /* 0x0002620000002400 */
[----:B------:R-:W-:-:S02]  /*31a0*/  FMUL.FTZ R81, R81, c[0x0][0x320] ;  /* 0x0000c80051517a20 */ /* 0x000fc40000410000 */
[----:B------:R-:W-:Y:S02]  /*31b0*/  FMUL.FTZ R82, R82, c[0x0][0x320] ;  /* 0x0000c80052527a20 */ /* 0x000fe40000410000 */
[----:B-1----:R-:W-:-:S04]  /*31c0*/  FMUL.FTZ R0, R85, c[0x0][0x320] ;  /* 0x0000c80055007a20 */ /* 0x002fc80000410000 */
[----:B------:R1:W1:Y:S01]  /*31d0*/  MUFU.TANH R41, R0 ;  /* 0x0000000000297308 */ /* 0x0002620000002400 */
[----:B------:R-:W-:Y:S02]  /*31e0*/  FMUL.FTZ R83, R83, c[0x0][0x320] ;  /* 0x0000c80053537a20 */ /* 0x000fe40000410000 */
[----:B------:R-:W-:Y:S02]  /*31f0*/  FMUL.FTZ R72, R72, c[0x0][0x320] ;  /* 0x0000c80048487a20 */ /* 0x000fe40000410000 */
[----:B------:R-:W-:Y:S02]  /*3200*/  FMUL.FTZ R73, R73, c[0x0][0x320] ;  /* 0x0000c80049497a20 */ /* 0x000fe40000410000 */
[----:B------:R-:W-:Y:S02]  /*3210*/  FMUL.FTZ R74, R74, c[0x0][0x320] ;  /* 0x0000c8004a4a7a20 */ /* 0x000fe40000410000 */
[----:B-1----:R-:W-:-:S04]  /*3220*/  FMUL.FTZ R0, R86, c[0x0][0x320] ;  /* 0x0000c80056007a20 */ /* 0x002fc80000410000 */
[----:B------:R1:W1:Y:S01]  /*3230*/  MUFU.TANH R52, R0 ;  /* 0x0000000000347308 */ /* 0x0002620000002400 */
[----:B------:R-:W-:Y:S02]  /*3240*/  FMUL.FTZ R75, R75, c[0x0][0x320] ;  /* 0x0000c8004b4b7a20 */ /* 0x000fe40000410000 */
[----:B------:R-:W-:Y:S02]  /*3250*/  FMUL.FTZ R48, R48, c[0x0][0x320] ;  /* 0x0000c80030307a20 */ /* 0x000fe40000410000 */
[----:B------:R-:W-:Y:S02]  /*3260*/  FMUL.FTZ R49, R49, c[0x0][0x320] ;  /* 0x0000c80031317a20 */ /* 0x000fe40000410000 */
[----:B------:R-:W-:Y:S02]  /*3270*/  FMUL.FTZ R50, R50, c[0x0][0x320] ;  /* 0x0000c80032327a20 */ /* 0x000fe40000410000 */
[----:B------:R-:W-:Y:S02]  /*3280*/  FMUL.FTZ R51, R51, c[0x0][0x320] ;  /* 0x0000c80033337a20 */ /* 0x000fe40000410000 */
[----:B------:R-:W-:-:S02]  /*3290*/  FMUL.FTZ R20, R20, c[0x0][0x320] ;  /* 0x0000c80014147a20 */ /* 0x000fc40000410000 */
[----:B------:R-:W-:Y:S02]  /*32a0*/  FMUL.FTZ R21, R21, c[0x0][0x320] ;  /* 0x0000c80015157a20 */ /* 0x000fe40000410000 */
[----:B-1----:R-:W-:Y:S02]  /*32b0*/  FMUL.FTZ R0, R87, c[0x0][0x320] ;  /* 0x0000c80057007a20 */ /* 0x002fe40000410000 */
[----:B------:R-:W-:Y:S02]  /*32c0*/  FMUL.FTZ R22, R22, c[0x0][0x320] ;  /* 0x0000c80016167a20 */ /* 0x000fe40000410000 */
[----:B------:R1:W1:Y:S01]  /*32d0*/  MUFU.TANH R42, R0 ;  /* 0x00000000002a7308 */ /* 0x0002620000002400 */
[----:B------:R-:W-:Y:S02]  /*32e0*/  FMUL.FTZ R23, R23, c[0x0][0x320] ;  /* 0x0000c80017177a20 */ /* 0x000fe40000410000 */
[----:B------:R-:W-:Y:S02]  /*32f0*/  FMUL.FTZ R8, R8, c[0x0][0x320] ;  /* 0x0000c80008087a20 */ /* 0x000fe40000410000 */
[----:B------:R-:W-:-:S02]  /*3300*/  FMUL.FTZ R9, R9, c[0x0][0x320] ;  /* 0x0000c80009097a20 */ /* 0x000fc40000410000 */
[----:B------:R-:W-:Y:S02]  /*3310*/  FMUL.FTZ R10, R10, c[0x0][0x320] ;  /* 0x0000c8000a0a7a20 */ /* 0x000fe40000410000 */
[----:B------:R-:W-:Y:S02]  /*3320*/  FMUL.FTZ R11, R11, c[0x0][0x320] ;  /* 0x0000c8000b0b7a20 */ /* 0x000fe40000410000 */
[----:B------:R-:W-:Y:S02]  /*3330*/  FMUL.FTZ R4, R4, c[0x0][0x320] ;  /* 0x0000c80004047a20 */ /* 0x000fe40000410000 */
[----:B------:R-:W-:Y:S02]  /*3340*/  FMUL.FTZ R5, R5, c[0x0][0x320] ;  /* 0x0000c80005057a20 */ /* 0x000fe40000410000 */
[----:B------:R-:W-:Y:S02]  /*3350*/  FMUL.FTZ R6, R6, c[0x0][0x320] ;  /* 0x0000c80006067a20 */ /* 0x000fe40000410000 */
[----:B-1----:R-:W-:-:S02]  /*3360*/  FMUL.FTZ R0, R80, c[0x0][0x320] ;  /* 0x0000c80050007a20 */ /* 0x002fc40000410000 */
[----:B------:R-:W-:Y:S01]  /*3370*/  FMUL.FTZ R7, R7, c[0x0][0x320] ;  /* 0x0000c80007077a20 */ /* 0x000fe20000410000 */
[----:B------:R-:W1:Y:S08]  /*3380*/  MUFU.TANH R81, R81 ;  /* 0x0000005100517308 */ /* 0x000e700000002400 */
[----:B------:R1:W1:Y:S08]  /*3390*/  MUFU.TANH R53, R0 ;  /* 0x0000000000357308 */ /* 0x0002700000002400 */
[----:B------:R-:W1:Y:S08]  /*33a0*/  MUFU.TANH R82, R82 ;  /* 0x0000005200527308 */ /* 0x000e700000002400 */
        /* <DEDUP_REMOVED lines=11> */
[----:B------:R1:W1:Y:S08]  /*3460*/  MUFU.TANH R28, R22 ;  /* 0x00000016001c7308 */ /* 0x0002700000002400 */
        /* <DEDUP_REMOVED lines=8> */
[----:B------:R1:W1:Y:S01]  /*34f0*/  MUFU.TANH R16, R7 ;  /* 0x0000000700107308 */ /* 0x0002620000002400 */
[----:B------:R-:W-:Y:S01]  /*3500*/  BSSY B0, `(.L_x_550) ;  /* 0x000001a000007945 */ /* 0x000fe20003800000 */
[----:B------:R-:W-:Y:S06]  /*3510*/  BAR.SYNC.DEFER_BLOCKING 0x0 ;  /* 0x0000000000007b1d */ /* 0x000fec0000010000 */
[----:B------:R-:W-:Y:S05]  /*3520*/  @!P0 BRA `(.L_x_551) ;  /* 0x0000017000008947 */ /* 0x000fea0003800000 */
[----:B-1234-:R-:W-:Y:S01]  /*3530*/  IADD3 R0, R180, -0x2, RZ ;  /* 0xfffffffeb4007810 */ /* 0x01efe20007ffe0ff */
[----:B------:R-:W-:-:S03]  /*3540*/  IMAD.MOV.U32 R6, RZ, RZ, c[0x0][0x1e4] ;  /* 0x00007900ff067624 */ /* 0x000fc600078e00ff */
[----:B------:R-:W-:Y:S01]  /*3550*/  SHF.R.S32.HI R2, RZ, 0x1f, R0 ;  /* 0x0000001fff027819 */ /* 0x000fe20000011400 */
[----:B------:R-:W-:-:S04]  /*3560*/  IMAD.WIDE.U32 R4, R0, c[0x0][0x1e0], RZ ;  /* 0x0000780000047a25 */ /* 0x000fc800078e00ff */
[----:B------:R-:W-:-:S04]  /*3570*/  IMAD R2, R2, c[0x0][0x1e0], RZ ;  /* 0x0000780002027a24 */ /* 0x000fc800078e02ff */
[----:B------:R-:W-:Y:S01]  /*3580*/  IMAD R2, R0, c[0x0][0x1e4], R2 ;  /* 0x0000790000027a24 */ /* 0x000fe200078e0202 */
[----:B------:R-:W-:-:S03]  /*3590*/  LEA R0, P0, R4, R162, 0x6 ;  /* 0x000000a204007211 */ /* 0x000fc600078030ff */
[----:B------:R-:W-:Y:S01]  /*35a0*/  IMAD.IADD R3, R5, 0x1, R2 ;  /* 0x0000000105037824 */ /* 0x000fe200078e0202 */
[----:B------:R-:W-:Y:S01]  /*35b0*/  LEA R2, P1, R0, c[0x0][0x1c8], 0x1 ;  /* 0x0000720000027a11 */ /* 0x000fe200078208ff */
[----:B------:R-:W-:-:S03]  /*35c0*/  IMAD.MOV.U32 R5, RZ, RZ, c[0x0][0x1e0] ;  /* 0x00007800ff057624 */ /* 0x000fc600078e00ff */
[----:B------:R-:W-:Y:S02]  /*35d0*/  LEA.HI.X R3, R4, R161, R3, 0x6, P0 ;  /* 0x000000a104037211 */ /* 0x000fe400000f3403 */
[----:B------:R-:W-:Y:S02]  /*35e0*/  LEA R4, P0, R5, R2, 0x6 ;  /* 0x0000000205047211 */ /* 0x000fe400078030ff */
[----:B------:R-:W-:-:S04]  /*35f0*/  LEA.HI.X R3, R0, c[0x0][0x1cc], R3, 0x1, P1 ;  /* 0x0000730000037a11 */ /* 0x000fc800008f0c03 */
[----:B------:R-:W-:Y:S01]  /*3600*/  LEA.HI.X R5, R5, R3, R6, 0x6, P0 ;  /* 0x0000000305057211 */ /* 0x000fe200000f3406 */
[----:B------:R-:W-:Y:S01]  /*3610*/  @!PT LDS RZ, [RZ] ;  /* 0x00000000fffff984 */ /* 0x000fe20000000800 */
[----:B------:R-:W-:Y:S01]  /*3620*/  @!PT LDS RZ, [RZ] ;  /* 0x00000000fffff984 */ /* 0x000fe20000000800 */
[----:B------:R-:W-:Y:S01]  /*3630*/  @!PT LDS RZ, [RZ] ;  /* 0x00000000fffff984 */ /* 0x000fe20000000800 */
[----:B------:R1:W-:Y:S04]  /*3640*/  LDGSTS.E.BYPASS.LTC128B.128 [R145+0x3100], [R2.64], !P5 ;  /* 0x0310000002917fae */ /* 0x0003e8000e901d46 */
[----:B------:R1:W-:Y:S04]  /*3650*/  LDGSTS.E.BYPASS.LTC128B.128 [R145+0x4100], [R2.64+0x40], !P4 ;  /* 0x0410004002917fae */ /* 0x0003e8000e101d46 */
[----:B------:R1:W-:Y:S04]  /*3660*/  LDGSTS.E.BYPASS.LTC128B.128 [R145+0x5100], [R2.64+0x80], !P3 ;  /* 0x0510008002917fae */ /* 0x0003e8000d901d46 */
[----:B------:R1:W-:Y:S04]  /*3670*/  LDGSTS.E.BYPASS.LTC128B.128 [R145+0x3900], [R4.64], !P5 ;  /* 0x0390000004917fae */ /* 0x0003e8000e901d46 */
[----:B------:R1:W-:Y:S04]  /*3680*/  LDGSTS.E.BYPASS.LTC128B.128 [R145+0x4900], [R4.64+0x40], !P4 ;  /* 0x0490004004917fae */ /* 0x0003e8000e101d46 */
[----:B------:R1:W-:Y:S02]  /*3690*/  LDGSTS.E.BYPASS.LTC128B.128 [R145+0x5900], [R4.64+0x80], !P3 ;  /* 0x0590008004917fae */ /* 0x0003e4000d901d46 */
.L_x_551:
[----:B--234-:R-:W-:Y:S05]  /*36a0*/  BSYNC B0 ;  /* 0x0000000000007941 */ /* 0x01cfea0003800000 */
.L_x_550:
[----:B-1----:R-:W2:Y:S04]  /*36b0*/  LDL R0, [R1+0x58] ;  /* 0x0000580001007983 */ /* 0x002ea80000100800 */
[----:B------:R-:W2:Y:S04]  /*36c0*/  LDL R182, [R1+0x48] ;  /* 0x0000480001b67983 */ /* 0x000ea80000100800 */
[----:B------:R-:W3:Y:S01]  /*36d0*/  LDL R5, [R1+0x54] ;  /* 0x0000540001057983 */ /* 0x000ee20000100800 */
[----:B------:R-:W-:-:S03]  /*36e0*/  IMAD R4, R40, R160, 0x1 ;  /* 0x0000000128047424 */ /* 0x000fc600078e02a0 */
[----:B------:R-:W-:Y:S04]  /*36f0*/  LDSM.16.MT88.4 R68, [R205] ;  /* 0x00000000cd44783b */ /* 0x000fe80000004200 */
[----:B------:R-:W-:Y:S04]  /*3700*/  LDSM.16.MT88.4 R84, [R206] ;  /* 0x00000000ce54783b */ /* 0x000fe80000004200 */
[----:B------:R-:W-:Y:S04]  /*3710*/  LDSM.16.MT88.4 R120, [R206+0x1000] ;  /* 0x00100000ce78783b */ /* 0x000fe80000004200 */
[----:B------:R-:W-:Y:S04]  /*3720*/  LDSM.16.MT88.4 R128, [R206+0x2000] ;  /* 0x00200000ce80783b */ /* 0x000fe80000004200 */
[----:B------:R-:W-:Y:S04]  /*3730*/  LDSM.16.MT88.4 R44, [R205+0x400] ;  /* 0x00040000cd2c783b */ /* 0x000fe80000004200 */
[----:B------:R-:W-:Y:S04]  /*3740*/  LDSM.16.MT88.4 R56, [R206+0x1400] ;  /* 0x00140000ce38783b */ /* 0x000fe80000004200 */
[----:B------:R-:W-:Y:S04]  /*3750*/  LDSM.16.MT88.4 R60, [R205+0x2400] ;  /* 0x00240000cd3c783b */ /* 0x000fe80000004200 */
[----:B------:R-:W0:Y:S01]  /*3760*/  LDGDEPBAR ;  /* 0x00000000000079af */ /* 0x000e220000000000 */
[----:B--2---:R-:W-:-:S04]  /*3770*/  IMAD.IADD R3, R0, 0x1, R182 ;  /* 0x0000000100037824 */ /* 0x004fc800078e02b6 */
[----:B------:R-:W-:-:S05]  /*3780*/  @P2 IMAD.HI.U32 R0, R3, c[0x0][0x2c8], RZ ;  /* 0x0000b20003002a27 */ /* 0x000fca00078e00ff */
[----:B------:R-:W-:-:S05]  /*3790*/  @P2 SHF.R.U32.HI R3, RZ, c[0x0][0x2cc], R0 ;  /* 0x0000b300ff032a19 */ /* 0x000fca0000011600 */
[----:B------:R-:W1:Y:S01]  /*37a0*/  SHFL.IDX PT, R2, R3, 0x2, 0x1c1f ;  /* 0x005c1f0003027f89 */ /* 0x000e6200000e0000 */
[----:B---3--:R-:W-:-:S04]  /*37b0*/  IADD3 R4, -R5, c[0x0][0x1d0], R4 ;  /* 0x0000740005047a10 */ /* 0x008fc80007ffe104 */
[----:B------:R-:W-:Y:S01]  /*37c0*/  IADD3 R4, R4, -c[0x0][0x168], RZ ;  /* 0x80005a0004047a10 */ /* 0x000fe20007ffe0ff */
[----:B------:R-:W-:Y:S01]  /*37d0*/  IMAD.IADD R5, R144, 0x1, -R5 ;  /* 0x0000000190057824 */ /* 0x000fe200078e0a05 */
[----:B------:R-:W2:Y:S03]  /*37e0*/  SHFL.IDX PT, R0, R3, 0x3, 0x1c1f ;  /* 0x007c1f0003007f89 */ /* 0x000ea600000e0000 */
[----:B-1----:R-:W-:-:S05]  /*37f0*/  IMAD.IADD R2, R4, 0x1, R2 ;  /* 0x0000000104027824 */ /* 0x002fca00078e0202 */
[----:B------:R-:W-:-:S04]  /*3800*/  IMNMX R2, R5, R2, PT ;  /* 0x0000000205027217 */ /* 0x000fc80003800200 */
[C---:B------:R-:W-:Y:S02]  /*3810*/  ISETP.GT.AND P6, PT, R2.reuse, RZ, PT ;  /* 0x000000ff0200720c */ /* 0x040fe40003fc4270 */
[----:B------:R-:W-:Y:S02]  /*3820*/  ISETP.GT.AND P1, PT, R2, 0x8, PT ;  /* 0x000000080200780c */ /* 0x000fe40003f24270 */
[----:B------:R-:W-:Y:S02]  /*3830*/  FSEL R8, R124, -INF , P6 ;  /* 0xff8000007c087808 */ /* 0x000fe40003000000 */
[----:B------:R-:W-:Y:S02]  /*3840*/  ISETP.GT.AND P6, PT, R2, 0x9, PT ;  /* 0x000000090200780c */ /* 0x000fe40003fc4270 */
[----:B------:R-:W-:Y:S02]  /*3850*/  FSEL R10, R106, -INF , P1 ;  /* 0xff8000006a0a7808 */ /* 0x000fe40000800000 */
[----:B------:R-:W-:-:S02]  /*3860*/  ISETP.GT.AND P1, PT, R2, 0x11, PT ;  /* 0x000000110200780c */ /* 0x000fc40003f24270 */
[----:B------:R-:W-:Y:S02]  /*3870*/  FSEL R11, R103, -INF , P6 ;  /* 0xff800000670b7808 */ /* 0x000fe40003000000 */
[C---:B------:R-:W-:Y:S02]  /*3880*/  ISETP.GT.AND P0, PT, R2.reuse, 0x1, PT ;  /* 0x000000010200780c */ /* 0x040fe40003f04270 */
[----:B------:R-:W-:Y:S02]  /*3890*/  ISETP.GT.AND P6, PT, R2, 0x18, PT ;  /* 0x000000180200780c */ /* 0x000fe40003fc4270 */
[----:B------:R-:W-:Y:S02]  /*38a0*/  FSEL R22, R94, -INF , P1 ;  /* 0xff8000005e167808 */ /* 0x000fe40000800000 */
[----:B------:R-:W-:Y:S02]  /*38b0*/  FSEL R9, R117, -INF , P0 ;  /* 0xff80000075097808 */ /* 0x000fe40000000000 */
[----:B------:R-:W-:-:S02]  /*38c0*/  ISETP.GT.AND P1, PT, R2, 0x20, PT ;  /* 0x000000200200780c */ /* 0x000fc40003f24270 */
[----:B------:R-:W-:Y:S01]  /*38d0*/  FSEL R23, R92, -INF , P6 ;  /* 0xff8000005c177808 */ /* 0x000fe20003000000 */
[----:B--2---:R-:W-:Y:S01]  /*38e0*/  IMAD.IADD R0, R4, 0x1, R0 ;  /* 0x0000000104007824 */ /* 0x004fe200078e0200 */
[C---:B------:R-:W-:Y:S02]  /*38f0*/  ISETP.GT.AND P0, PT, R2.reuse, 0x10, PT ;  /* 0x000000100200780c */ /* 0x040fe40003f04270 */
[----:B------:R-:W-:Y:S02]  /*3900*/  ISETP.GT.AND P6, PT, R2, 0x21, PT ;  /* 0x000000210200780c */ /* 0x000fe40003fc4270 */
[----:B------:R-:W-:Y:S02]  /*3910*/  FSEL R137, R43, -INF , P1 ;  /* 0xff8000002b897808 */ /* 0x000fe40000800000 */
[----:B------:R-:W-:Y:S02]  /*3920*/  FSEL R18, R98, -INF , P0 ;  /* 0xff80000062127808 */ /* 0x000fe40000000000 */
[----:B------:R-:W-:-:S02]  /*3930*/  ISETP.GT.AND P1, PT, R2, 0x29, PT ;  /* 0x000000290200780c */ /* 0x000fc40003f24270 */
[----:B------:R-:W-:Y:S02]  /*3940*/  FSEL R135, R41, -INF , P6 ;  /* 0xff80000029877808 */ /* 0x000fe40003000000 */
[C---:B------:R-:W-:Y:S02]  /*3950*/  ISETP.GT.AND P0, PT, R2.reuse, 0x19, PT ;  /* 0x000000190200780c */ /* 0x040fe40003f04270 */
[----:B------:R-:W-:Y:S02]  /*3960*/  ISETP.GT.AND P6, PT, R2, 0x30, PT ;  /* 0x000000300200780c */ /* 0x000fe40003fc4270 */
[----:B------:R-:W-:Y:S02]  /*3970*/  IMNMX R0, R5, R0, PT ;  /* 0x0000000005007217 */ /* 0x000fe40003800200 */
[----:B------:R-:W-:Y:S02]  /*3980*/  FSEL R140, R73, -INF , P1 ;  /* 0xff800000498c7808 */ /* 0x000fe40000800000 */
[----:B------:R-:W-:-:S02]  /*3990*/  FSEL R24, R88, -INF , P0 ;  /* 0xff80000058187808 */ /* 0x000fc40000000000 */
[----:B------:R-:W-:Y:S02]  /*39a0*/  ISETP.GT.AND P1, PT, R2, 0x38, PT ;  /* 0x000000380200780c */ /* 0x000fe40003f24270 */
[----:B------:R-:W-:Y:S02]  /*39b0*/  FSEL R232, R20, -INF , P6 ;  /* 0xff80000014e87808 */ /* 0x000fe40003000000 */
[----:B------:R-:W-:Y:S02]  /*39c0*/  ISETP.GT.AND P0, PT, R2, 0x28, PT ;  /* 0x000000280200780c */ /* 0x000fe40003f04270 */
[----:B------:R-:W-:Y:S02]  /*39d0*/  ISETP.GT.AND P6, PT, R0, RZ, PT ;  /* 0x000000ff0000720c */ /* 0x000fe40003fc4270 */
[----:B------:R-:W-:Y:S02]  /*39e0*/  FSEL R235, R12, -INF , P1 ;  /* 0xff8000000ceb7808 */ /* 0x000fe40000800000 */
[----:B------:R-:W-:-:S02]  /*39f0*/  FSEL R139, R72, -INF , P0 ;  /* 0xff800000488b7808 */ /* 0x000fc40000000000 */
[----:B------:R-:W-:Y:S02]  /*3a00*/  FSEL R12, R119, -INF , P6 ;  /* 0xff800000770c7808 */ /* 0x000fe40003000000 */
[C---:B------:R-:W-:Y:S02]  /*3a10*/  ISETP.GT.AND P0, PT, R2.reuse, 0x31, PT ;  /* 0x000000310200780c */ /* 0x040fe40003f04270 */
[----:B------:R-:W-:Y:S02]  /*3a20*/  ISETP.GT.AND P6, PT, R2, 0x39, PT ;  /* 0x000000390200780c */ /* 0x000fe40003fc4270 */
[----:B------:R-:W-:-:S04]  /*3a30*/  FMNMX.FTZ R2, R8, R9, !PT ;  /* 0x0000000908027209 */ /* 0x000fc80007810000 */
[----:B------:R-:W-:-:S04]  /*3a40*/  FMNMX.FTZ R2, R10, R2, !PT ;  /* 0x000000020a027209 */ /* 0x000fc80007810000 */
[----:B------:R-:W-:Y:S02]  /*3a50*/  FMNMX.FTZ R2, R11, R2, !PT ;  /* 0x000000020b027209 */ /* 0x000fe40007810000 */
[----:B------:R-:W-:Y:S02]  /*3a60*/  FSEL R233, R21, -INF , P0 ;  /* 0xff80000015e97808 */ /* 0x000fe40000000000 */
[----:B------:R-:W-:Y:S02]  /*3a70*/  ISETP.GT.AND P0, PT, R0, 0x1, PT ;  /* 0x000000010000780c */ /* 0x000fe40003f04270 */
[----:B------:R-:W-:Y:S02]  /*3a80*/  FMNMX.FTZ R2, R18, R2, !PT ;  /* 0x0000000212027209 */ /* 0x000fe40007810000 */
[----:B------:R-:W-:Y:S02]  /*3a90*/  ISETP.GT.AND P1, PT, R0, 0x8, PT ;  /* 0x000000080000780c */ /* 0x000fe40003f24270 */
[----:B------:R-:W-:-:S02]  /*3aa0*/  FSEL R13, R118, -INF , P0 ;  /* 0xff800000760d7808 */ /* 0x000fc40000000000 */
[----:B------:R-:W-:Y:S02]  /*3ab0*/  FMNMX.FTZ R2, R22, R2, !PT ;  /* 0x0000000216027209 */ /* 0x000fe40007810000 */
[----:B------:R-:W-:Y:S02]  /*3ac0*/  ISETP.GT.AND P0, PT, R0, 0x9, PT ;  /* 0x000000090000780c */ /* 0x000fe40003f04270 */
[----:B------:R-:W-:Y:S02]  /*3ad0*/  FSEL R14, R105, -INF , P1 ;  /* 0xff800000690e7808 */ /* 0x000fe40000800000 */
[----:B------:R-:W-:Y:S02]  /*3ae0*/  FMNMX.FTZ R6, R12, R13, !PT ;  /* 0x0000000d0c067209 */ /* 0x000fe40007810000 */
[----:B------:R-:W-:Y:S02]  /*3af0*/  FMNMX.FTZ R2, R23, R2, !PT ;  /* 0x0000000217027209 */ /* 0x000fe40007810000 */
[----:B------:R-:W-:-:S02]  /*3b00*/  ISETP.GT.AND P1, PT, R0, 0x10, PT ;  /* 0x000000100000780c */ /* 0x000fc40003f24270 */
[----:B------:R-:W-:Y:S02]  /*3b10*/  FSEL R15, R102, -INF , P0 ;  /* 0xff800000660f7808 */ /* 0x000fe40000000000 */
[----:B------:R-:W-:Y:S02]  /*3b20*/  FMNMX.FTZ R6, R14, R6, !PT ;  /* 0x000000060e067209 */ /* 0x000fe40007810000 */
[----:B------:R-:W-:Y:S02]  /*3b30*/  FMNMX.FTZ R2, R24, R2, !PT ;  /* 0x0000000218027209 */ /* 0x000fe40007810000 */
[----:B------:R-:W-:Y:S02]  /*3b40*/  ISETP.GT.AND P0, PT, R0, 0x11, PT ;  /* 0x000000110000780c */ /* 0x000fe40003f04270 */
[----:B------:R-:W-:Y:S02]  /*3b50*/  FSEL R20, R97, -INF , P1 ;  /* 0xff80000061147808 */ /* 0x000fe40000800000 */
[----:B------:R-:W-:-:S02]  /*3b60*/  FMNMX.FTZ R6, R15, R6, !PT ;  /* 0x000000060f067209 */ /* 0x000fc40007810000 */
        /* <DEDUP_REMOVED lines=24> */
[----:B------:R-:W-:Y:S02]  /*3cf0*/  FSEL R197, R25, -INF , P6 ;  /* 0xff80000019c57808 */ /* 0x000fe40003000000 */
[----:B------:R-:W-:Y:S02]  /*3d00*/  FMNMX.FTZ R103, R235, R103, !PT ;  /* 0x00000067eb677209 */ /* 0x000fe40007810000 */
[----:B------:R-:W-:Y:S02]  /*3d10*/  ISETP.GT.AND P1, PT, R0, 0x30, PT ;  /* 0x000000300000780c */ /* 0x000fe40003f24270 */
[----:B------:R-:W-:Y:S02]  /*3d20*/  FSEL R142, R75, -INF , P0 ;  /* 0xff8000004b8e7808 */ /* 0x000fe40000000000 */
[----:B------:R-:W-:Y:S01]  /*3d30*/  FMNMX.FTZ R6, R138, R6, !PT ;  /* 0x000000068a067209 */ /* 0x000fe20007810000 */
[----:B------:R-:W-:Y:S01]  /*3d40*/  SHFL.IDX PT, R7, R3, RZ, 0x1c1f ;  /* 0x001c1fff03077589 */ /* 0x000fe200000e0000 */
[----:B------:R-:W-:-:S02]  /*3d50*/  FMNMX.FTZ R103, R197, R103, !PT ;  /* 0x00000067c5677209 */ /* 0x000fc40007810000 */
[----:B------:R-:W-:Y:S01]  /*3d60*/  ISETP.GT.AND P0, PT, R0, 0x31, PT ;  /* 0x000000310000780c */ /* 0x000fe20003f04270 */
[----:B------:R-:W-:Y:S01]  /*3d70*/  SHFL.IDX PT, R2, R3, 0x1, 0x1c1f ;  /* 0x003c1f0003027f89 */ /* 0x000fe200000e0000 */
[----:B------:R-:W-:Y:S02]  /*3d80*/  FSEL R225, R28, -INF , P1 ;  /* 0xff8000001ce17808 */ /* 0x000fe40000800000 */
[----:B------:R-:W-:Y:S01]  /*3d90*/  FMNMX.FTZ R6, R142, R6, !PT ;  /* 0x000000068e067209 */ /* 0x000fe20007810000 */
[----:B------:R-:W1:Y:S01]  /*3da0*/  SHFL.BFLY PT, R3, R103, 0x2, 0x1f ;  /* 0x0c401f0067037f89 */ /* 0x000e6200000e0000 */
[----:B------:R-:W-:Y:S02]  /*3db0*/  FSEL R227, R27, -INF , P0 ;  /* 0xff8000001be37808 */ /* 0x000fe40000000000 */
[C---:B------:R-:W-:Y:S01]  /*3dc0*/  ISETP.GT.AND P1, PT, R0.reuse, 0x38, PT ;  /* 0x000000380000780c */ /* 0x040fe20003f24270 */
[----:B------:R-:W-:Y:S01]  /*3dd0*/  LDSM.16.MT88.4 R72, [R206+0x2400] ;  /* 0x00240000ce48783b */ /* 0x000fe20000004200 */
[----:B------:R-:W-:-:S02]  /*3de0*/  ISETP.GT.AND P0, PT, R0, 0x39, PT ;  /* 0x000000390000780c */ /* 0x000fc40003f04270 */
[----:B------:R-:W-:Y:S02]  /*3df0*/  FMNMX.FTZ R0, R225, R6, !PT ;  /* 0x00000006e1007209 */ /* 0x000fe40007810000 */
[----:B------:R-:W-:Y:S02]  /*3e00*/  FSEL R229, R17, -INF , P1 ;  /* 0xff80000011e57808 */ /* 0x000fe40000800000 */
[----:B------:R-:W-:Y:S02]  /*3e10*/  FMNMX.FTZ R0, R227, R0, !PT ;  /* 0x00000000e3007209 */ /* 0x000fe40007810000 */
[----:B------:R-:W-:Y:S02]  /*3e20*/  FSEL R226, R16, -INF , P0 ;  /* 0xff80000010e27808 */ /* 0x000fe40000000000 */
[----:B------:R-:W-:-:S04]  /*3e30*/  FMNMX.FTZ R0, R229, R0, !PT ;  /* 0x00000000e5007209 */ /* 0x000fc80007810000 */
[----:B------:R-:W-:-:S05]  /*3e40*/  FMNMX.FTZ R102, R226, R0, !PT ;  /* 0x00000000e2667209 */ /* 0x000fca0007810000 */
[----:B------:R-:W2:Y:S01]  /*3e50*/  SHFL.BFLY PT, R6, R102, 0x2, 0x1f ;  /* 0x0c401f0066067f89 */ /* 0x000ea200000e0000 */
[----:B-1----:R-:W-:Y:S01]  /*3e60*/  FMNMX.FTZ R103, R103, R3, !PT ;  /* 0x0000000367677209 */ /* 0x002fe20007810000 */
[----:B------:R-:W-:-:S04]  /*3e70*/  IMAD.IADD R0, R4, 0x1, R7 ;  /* 0x0000000104007824 */ /* 0x000fc800078e0207 */
[----:B------:R-:W1:Y:S01]  /*3e80*/  SHFL.BFLY PT, R3, R103, 0x1, 0x1f ;  /* 0x0c201f0067037f89 */ /* 0x000e6200000e0000 */
[----:B------:R-:W-:-:S04]  /*3e90*/  IMNMX R0, R5, R0, PT ;  /* 0x0000000005007217 */ /* 0x000fc80003800200 */
[----:B------:R-:W-:-:S04]  /*3ea0*/  ISETP.GT.AND P1, PT, R0, 0x1, PT ;  /* 0x000000010000780c */ /* 0x000fc80003f24270 */
[----:B------:R-:W-:Y:S02]  /*3eb0*/  FSEL R17, R127, -INF , P1 ;  /* 0xff8000007f117808 */ /* 0x000fe40000800000 */
[C---:B------:R-:W-:Y:S02]  /*3ec0*/  ISETP.GT.AND P1, PT, R0.reuse, 0x10, PT ;  /* 0x000000100000780c */ /* 0x040fe40003f24270 */
[C---:B------:R-:W-:Y:S02]  /*3ed0*/  ISETP.GT.AND P0, PT, R0.reuse, RZ, PT ;  /* 0x000000ff0000720c */ /* 0x040fe40003f04270 */
[----:B------:R-:W-:Y:S02]  /*3ee0*/  FSEL R42, R109, -INF , P1 ;  /* 0xff8000006d2a7808 */ /* 0x000fe40000800000 */
[----:B------:R-:W-:Y:S02]  /*3ef0*/  ISETP.GT.AND P1, PT, R0, 0x19, PT ;  /* 0x000000190000780c */ /* 0x000fe40003f24270 */
[----:B--2---:R-:W-:-:S02]  /*3f00*/  FMNMX.FTZ R102, R102, R6, !PT ;  /* 0x0000000666667209 */ /* 0x004fc40007810000 */
[----:B------:R-:W-:Y:S01]  /*3f10*/  FSEL R16, R157, -INF , P0 ;  /* 0xff8000009d107808 */ /* 0x000fe20000000000 */
[----:B------:R-:W-:Y:S01]  /*3f20*/  IMAD.IADD R2, R4, 0x1, R2 ;  /* 0x0000000104027824 */ /* 0x000fe200078e0202 */
[C---:B------:R-:W-:Y:S02]  /*3f30*/  ISETP.GT.AND P6, PT, R0.reuse, 0x8, PT ;  /* 0x000000080000780c */ /* 0x040fe40003fc4270 */
[C---:B------:R-:W-:Y:S01]  /*3f40*/  ISETP.GT.AND P0, PT, R0.reuse, 0x9, PT ;  /* 0x000000090000780c */ /* 0x040fe20003f04270 */
[----:B------:R-:W2:Y:S01]  /*3f50*/  SHFL.BFLY PT, R4, R102, 0x1, 0x1f ;  /* 0x0c201f0066047f89 */ /* 0x000ea200000e0000 */
[----:B------:R-:W-:Y:S02]  /*3f60*/  FSEL R97, R99, -INF , P1 ;  /* 0xff80000063617808 */ /* 0x000fe40000800000 */
[----:B------:R-:W-:Y:S02]  /*3f70*/  ISETP.GT.AND P1, PT, R0, 0x28, PT ;  /* 0x000000280000780c */ /* 0x000fe40003f24270 */
[----:B------:R-:W-:-:S02]  /*3f80*/  FSEL R40, R126, -INF , P6 ;  /* 0xff8000007e287808 */ /* 0x000fc40003000000 */
[----:B------:R-:W-:Y:S02]  /*3f90*/  FSEL R41, R125, -INF , P0 ;  /* 0xff8000007d297808 */ /* 0x000fe40000000000 */
[C---:B------:R-:W-:Y:S01]  /*3fa0*/  ISETP.GT.AND P6, PT, R0.reuse, 0x11, PT ;  /* 0x000000110000780c */ /* 0x040fe20003fc4270 */
[----:B------:R-:W-:Y:S01]  /*3fb0*/  LDSM.16.MT88.4 R124, [R205+0x2000] ;  /* 0x00200000cd7c783b */ /* 0x000fe20000004200 */
[C---:B------:R-:W-:Y:S02]  /*3fc0*/  ISETP.GT.AND P0, PT, R0.reuse, 0x18, PT ;  /* 0x000000180000780c */ /* 0x040fe40003f04270 */
[----:B------:R-:W-:Y:S02]  /*3fd0*/  FSEL R141, R53, -INF , P1 ;  /* 0xff800000358d7808 */ /* 0x000fe40000800000 */
[----:B-1----:R-:W-:Y:S01]  /*3fe0*/  FMNMX.FTZ R103, R103, R3, !PT ;  /* 0x0000000367677209 */ /* 0x002fe20007810000 */
[----:B------:R-:W-:Y:S01]  /*3ff0*/  LDSM.16.MT88.4 R52, [R205+0x1400] ;  /* 0x00140000cd34783b */ /* 0x000fe20000004200 */
[----:B------:R-:W-:-:S02]  /*4000*/  ISETP.GT.AND P1, PT, R0, 0x31, PT ;  /* 0x000000310000780c */ /* 0x000fc40003f24270 */
[----:B------:R-:W-:Y:S02]  /*4010*/  FSEL R43, R108, -INF , P6 ;  /* 0xff8000006c2b7808 */ /* 0x000fe40003000000 */
[----:B------:R-:W-:Y:S01]  /*4020*/  FSEL R91, R100, -INF , P0 ;  /* 0xff800000645b7808 */ /* 0x000fe20000000000 */
[----:B------:R-:W-:Y:S01]  /*4030*/  FMUL.FTZ R3, R103, c[0x0][0x2d0] ;  /* 0x0000b40067037a20 */ /* 0x000fe20000410000 */
[C---:B------:R-:W-:Y:S01]  /*4040*/  ISETP.GT.AND P6, PT, R0.reuse, 0x20, PT ;  /* 0x000000200000780c */ /* 0x040fe20003fc4270 */
[----:B------:R-:W-:Y:S01]  /*4050*/  LDSM.16.MT88.4 R108, [R205+0x1000] ;  /* 0x00100000cd6c783b */ /* 0x000fe20000004200 */
[----:B------:R-:W-:Y:S02]  /*4060*/  ISETP.GT.AND P0, PT, R0, 0x21, PT ;  /* 0x000000210000780c */ /* 0x000fe40003f04270 */
[----:B------:R-:W-:Y:S02]  /*4070*/  FSEL R223, R49, -INF , P1 ;  /* 0xff80000031df7808 */ /* 0x000fe40000800000 */
[----:B------:R-:W-:-:S02]  /*4080*/  FSETP.NEU.FTZ.AND P1, PT, R103, -INF , PT ;  /* 0xff8000006700780b */ /* 0x000fc40003f3d000 */
[----:B------:R-:W-:Y:S02]  /*4090*/  FSEL R100, R95, -INF , P6 ;  /* 0xff8000005f647808 */ /* 0x000fe40003000000 */
[----:B------:R-:W-:Y:S02]  /*40a0*/  FSEL R132, R93, -INF , P0 ;  /* 0xff8000005d847808 */ /* 0x000fe40000000000 */
[C---:B------:R-:W-:Y:S02]  /*40b0*/  ISETP.GT.AND P6, PT, R0.reuse, 0x29, PT ;  /* 0x000000290000780c */ /* 0x040fe40003fc4270 */
[----:B------:R-:W-:Y:S02]  /*40c0*/  ISETP.GT.AND P0, PT, R0, 0x30, PT ;  /* 0x000000300000780c */ /* 0x000fe40003f04270 */
[----:B------:R-:W-:Y:S02]  /*40d0*/  FSEL R3, R3, RZ, P1 ;  /* 0x000000ff03037208 */ /* 0x000fe40000800000 */
[----:B------:R-:W-:-:S02]  /*40e0*/  FSEL R143, R81, -INF , P6 ;  /* 0xff800000518f7808 */ /* 0x000fc40003000000 */
[----:B------:R-:W-:Y:S02]  /*40f0*/  FSEL R221, R48, -INF , P0 ;  /* 0xff80000030dd7808 */ /* 0x000fe40000000000 */
[C---:B------:R-:W-:Y:S02]  /*4100*/  ISETP.GT.AND P6, PT, R0.reuse, 0x38, PT ;  /* 0x000000380000780c */ /* 0x040fe40003fc4270 */
[----:B------:R-:W-:Y:S01]  /*4110*/  ISETP.GT.AND P0, PT, R0, 0x39, PT ;  /* 0x000000390000780c */ /* 0x000fe20003f04270 */
[----:B------:R-:W-:Y:S01]  /*4120*/  FFMA.FTZ R0, R8, c[0x0][0x2d0], -R3 ;  /* 0x0000b40008007a23 */ /* 0x000fe20000010803 */
[----:B--2---:R-:W-:-:S03]  /*4130*/  FMNMX.FTZ R102, R102, R4, !PT ;  /* 0x0000000466667209 */ /* 0x004fc60007810000 */
[----:B------:R1:W-:Y:S01]  /*4140*/  MUFU.EX2 R188, R0 ;  /* 0x0000000000bc7308 */ /* 0x0003e20000000800 */
[----:B------:R-:W-:Y:S01]  /*4150*/  FMNMX.FTZ R4, R16, R17, !PT ;  /* 0x0000001110047209 */ /* 0x000fe20007810000 */
[----:B-1----:R-:W-:-:S06]  /*4160*/  FFMA.FTZ R0, R9, c[0x0][0x2d0], -R3 ;  /* 0x0000b40009007a23 */ /* 0x002fcc0000010803 */
[----:B------:R1:W2:Y:S01]  /*4170*/  MUFU.EX2 R183, R0 ;  /* 0x0000000000b77308 */ /* 0x0002a20000000800 */
[----:B------:R-:W-:Y:S01]  /*4180*/  IMNMX R2, R5, R2, PT ;  /* 0x0000000205027217 */ /* 0x000fe20003800200 */
[--C-:B------:R-:W-:Y:S01]  /*4190*/  FFMA.FTZ R5, R11, c[0x0][0x2d0], -R3.reuse ;  /* 0x0000b4000b057a23 */ /* 0x100fe20000010803 */
[----:B------:R-:W-:Y:S02]  /*41a0*/  FSEL R228, R30, -INF , P6 ;  /* 0xff8000001ee47808 */ /* 0x000fe40003000000 */
[----:B-1----:R-:W-:Y:S01]  /*41b0*/  FMNMX.FTZ R0, R40, R4, !PT ;  /* 0x0000000428007209 */ /* 0x002fe20007810000 */
[----:B------:R-:W-:-:S03]  /*41c0*/  FFMA.FTZ R4, R10, c[0x0][0x2d0], -R3 ;  /* 0x0000b4000a047a23 */ /* 0x000fc60000010803 */
[----:B------:R-:W-:Y:S01]  /*41d0*/  FMNMX.FTZ R0, R41, R0, !PT ;  /* 0x0000000029007209 */ /* 0x000fe20007810000 */
[----:B------:R1:W-:Y:S01]  /*41e0*/  MUFU.EX2 R252, R4 ;  /* 0x0000000400fc7308 */ /* 0x0003e20000000800 */
[C---:B------:R-:W-:Y:S02]  /*41f0*/  ISETP.GT.AND P6, PT, R2.reuse, RZ, PT ;  /* 0x000000ff0200720c */ /* 0x040fe40003fc4270 */
[----:B------:R-:W-:Y:S02]  /*4200*/  ISETP.GT.AND P1, PT, R2, 0x1, PT ;  /* 0x000000010200780c */ /* 0x000fe40003f24270 */
[----:B------:R-:W-:-:S03]  /*4210*/  FSEL R230, R29, -INF , P0 ;  /* 0xff8000001de67808 */ /* 0x000fc60000000000 */
[----:B------:R3:W4:Y:S01]  /*4220*/  MUFU.EX2 R181, R5 ;  /* 0x0000000500b57308 */ /* 0x0007220000000800 */
[----:B-1----:R-:W-:-:S04]  /*4230*/  FMNMX.FTZ R4, R42, R0, !PT ;  /* 0x000000002a047209 */ /* 0x002fc80007810000 */
[----:B------:R-:W-:Y:S02]  /*4240*/  FMNMX.FTZ R4, R43, R4, !PT ;  /* 0x000000042b047209 */ /* 0x000fe40007810000 */
[----:B------:R-:W-:Y:S02]  /*4250*/  ISETP.GT.AND P0, PT, R2, 0x8, PT ;  /* 0x000000080200780c */ /* 0x000fe40003f04270 */
[----:B---3--:R-:W-:Y:S02]  /*4260*/  FMNMX.FTZ R5, R91, R4, !PT ;  /* 0x000000045b057209 */ /* 0x008fe40007810000 */
[----:B------:R-:W-:Y:S02]  /*4270*/  FSEL R37, R159, -INF , P6 ;  /* 0xff8000009f257808 */ /* 0x000fe40003000000 */
[----:B------:R-:W-:Y:S02]  /*4280*/  FSEL R36, R158, -INF , P1 ;  /* 0xff8000009e247808 */ /* 0x000fe40000800000 */
[----:B------:R-:W-:-:S02]  /*4290*/  FMNMX.FTZ R5, R97, R5, !PT ;  /* 0x0000000561057209 */ /* 0x000fc40007810000 */
[----:B------:R-:W-:Y:S02]  /*42a0*/  ISETP.GT.AND P6, PT, R2, 0x9, PT ;  /* 0x000000090200780c */ /* 0x000fe40003fc4270 */
[----:B------:R-:W-:Y:S02]  /*42b0*/  FSEL R39, R156, -INF , P0 ;  /* 0xff8000009c277808 */ /* 0x000fe40000000000 */
[----:B------:R-:W-:Y:S02]  /*42c0*/  FMNMX.FTZ R4, R37, R36, !PT ;  /* 0x0000002425047209 */ /* 0x000fe40007810000 */
[----:B------:R-:W-:Y:S02]  /*42d0*/  FMNMX.FTZ R5, R100, R5, !PT ;  /* 0x0000000564057209 */ /* 0x000fe40007810000 */
[----:B------:R-:W-:Y:S02]  /*42e0*/  ISETP.GT.AND P1, PT, R2, 0x10, PT ;  /* 0x000000100200780c */ /* 0x000fe40003f24270 */
[----:B------:R-:W-:-:S02]  /*42f0*/  FSEL R38, R147, -INF , P6 ;  /* 0xff80000093267808 */ /* 0x000fc40003000000 */
[----:B------:R-:W-:Y:S02]  /*4300*/  FMNMX.FTZ R4, R39, R4, !PT ;  /* 0x0000000427047209 */ /* 0x000fe40007810000 */
[----:B------:R-:W-:Y:S02]  /*4310*/  FMNMX.FTZ R5, R132, R5, !PT ;  /* 0x0000000584057209 */ /* 0x000fe40007810000 */
[----:B------:R-:W-:Y:S02]  /*4320*/  ISETP.GT.AND P0, PT, R2, 0x11, PT ;  /* 0x000000110200780c */ /* 0x000fe40003f04270 */
[----:B------:R-:W-:Y:S02]  /*4330*/  FSEL R88, R146, -INF , P1 ;  /* 0xff80000092587808 */ /* 0x000fe40000800000 */
[----:B------:R-:W-:Y:S02]  /*4340*/  FMNMX.FTZ R4, R38, R4, !PT ;  /* 0x0000000426047209 */ /* 0x000fe40007810000 */
[----:B------:R-:W-:-:S02]  /*4350*/  FMNMX.FTZ R5, R141, R5, !PT ;  /* 0x000000058d057209 */ /* 0x000fc40007810000 */
[----:B------:R-:W-:Y:S02]  /*4360*/  ISETP.GT.AND P6, PT, R2, 0x18, PT ;  /* 0x000000180200780c */ /* 0x000fe40003fc4270 */
[----:B------:R-:W-:Y:S02]  /*4370*/  FSEL R90, R136, -INF , P0 ;  /* 0xff800000885a7808 */ /* 0x000fe40000000000 */
[----:B------:R-:W-:Y:S01]  /*4380*/  FMNMX.FTZ R4, R88, R4, !PT ;  /* 0x0000000458047209 */ /* 0x000fe20007810000 */
[C---:B------:R-:W-:Y:S01]  /*4390*/  FMUL.FTZ R0, R102.reuse, c[0x0][0x2d0] ;  /* 0x0000b40066007a20 */ /* 0x040fe20000410000 */
[----:B------:R-:W-:Y:S02]  /*43a0*/  FSETP.NEU.FTZ.AND P0, PT, R102, -INF , PT ;  /* 0xff8000006600780b */ /* 0x000fe40003f1d000 */
[----:B------:R-:W-:Y:S02]  /*43b0*/  FMNMX.FTZ R5, R143, R5, !PT ;  /* 0x000000058f057209 */ /* 0x000fe40007810000 */
[----:B------:R-:W-:-:S02]  /*43c0*/  ISETP.GT.AND P1, PT, R2, 0x19, PT ;  /* 0x000000190200780c */ /* 0x000fc40003f24270 */
[----:B------:R-:W-:Y:S02]  /*43d0*/  FSEL R96, R107, -INF , P6 ;  /* 0xff8000006b607808 */ /* 0x000fe40003000000 */
[----:B------:R-:W-:Y:S02]  /*43e0*/  FMNMX.FTZ R4, R90, R4, !PT ;  /* 0x000000045a047209 */ /* 0x000fe40007810000 */
[----:B------:R-:W-:Y:S02]  /*43f0*/  FSEL R0, R0, RZ, P0 ;  /* 0x000000ff00007208 */ /* 0x000fe40000000000 */
        /* <DEDUP_REMOVED lines=11> */
[----:B------:R-:W-:Y:S02]  /*44b0*/  FMNMX.FTZ R4, R136, R4, !PT ;  /* 0x0000000488047209 */ /* 0x000fe40007810000 */
[----:B------:R-:W-:Y:S02]  /*44c0*/  FMNMX.FTZ R5, R230, R5, !PT ;  /* 0x00000005e6057209 */ /* 0x000fe40007810000 */
[----:B------:R-:W-:Y:S02]  /*44d0*/  ISETP.GT.AND P0, PT, R2, 0x29, PT ;  /* 0x000000290200780c */ /* 0x000fe40003f04270 */
[----:B------:R-:W-:-:S02]  /*44e0*/  FSEL R106, R82, -INF , P1 ;  /* 0xff800000526a7808 */ /* 0x000fc40000800000 */
[----:B------:R-:W-:Y:S01]  /*44f0*/  FMNMX.FTZ R4, R107, R4, !PT ;  /* 0x000000046b047209 */ /* 0x000fe20007810000 */
[----:B------:R-:W-:Y:S01]  /*4500*/  FFMA.FTZ R6, R12, c[0x0][0x2d0], -R0 ;  /* 0x0000b4000c067a23 */ /* 0x000fe20000010800 */
[----:B------:R-:W-:Y:S01]  /*4510*/  ISETP.GT.AND P6, PT, R2, 0x30, PT ;  /* 0x000000300200780c */ /* 0x000fe20003fc4270 */
[----:B------:R-:W1:Y:S01]  /*4520*/  SHFL.BFLY PT, R7, R5, 0x2, 0x1f ;  /* 0x0c401f0005077f89 */ /* 0x000e6200000e0000 */
[----:B------:R-:W-:Y:S02]  /*4530*/  FSEL R101, R83, -INF , P0 ;  /* 0xff80000053657808 */ /* 0x000fe40000000000 */
[----:B------:R-:W-:Y:S01]  /*4540*/  FMNMX.FTZ R4, R106, R4, !PT ;  /* 0x000000046a047209 */ /* 0x000fe20007810000 */
[----:B------:R3:W-:Y:S01]  /*4550*/  MUFU.EX2 R251, R6 ;  /* 0x0000000600fb7308 */ /* 0x0007e20000000800 */
[----:B------:R-:W-:Y:S02]  /*4560*/  ISETP.GT.AND P1, PT, R2, 0x31, PT ;  /* 0x000000310200780c */ /* 0x000fe40003f24270 */
[----:B------:R-:W-:-:S02]  /*4570*/  FSEL R198, R50, -INF , P6 ;  /* 0xff80000032c67808 */ /* 0x000fc40003000000 */
[----:B------:R-:W-:Y:S02]  /*4580*/  FMNMX.FTZ R4, R101, R4, !PT ;  /* 0x0000000465047209 */ /* 0x000fe40007810000 */
[----:B------:R-:W-:Y:S02]  /*4590*/  ISETP.GT.AND P0, PT, R2, 0x38, PT ;  /* 0x000000380200780c */ /* 0x000fe40003f04270 */
[----:B------:R-:W-:Y:S02]  /*45a0*/  FSEL R200, R51, -INF , P1 ;  /* 0xff80000033c87808 */ /* 0x000fe40000800000 */
[----:B------:R-:W-:Y:S01]  /*45b0*/  FMNMX.FTZ R4, R198, R4, !PT ;  /* 0x00000004c6047209 */ /* 0x000fe20007810000 */
[----:B------:R-:W-:Y:S01]  /*45c0*/  LDSM.16.MT88.4 R48, [R206+0x400] ;  /* 0x00040000ce30783b */ /* 0x000fe20000004200 */
[----:B---3--:R-:W-:Y:S01]  /*45d0*/  FFMA.FTZ R6, R13, c[0x0][0x2d0], -R0 ;  /* 0x0000b4000d067a23 */ /* 0x008fe20000010800 */
[----:B------:R-:W-:-:S03]  /*45e0*/  ISETP.GT.AND P1, PT, R2, 0x39, PT ;  /* 0x000000390200780c */ /* 0x000fc60003f24270 */
[----:B------:R3:W5:Y:S01]  /*45f0*/  MUFU.EX2 R250, R6 ;  /* 0x0000000600fa7308 */ /* 0x0007620000000800 */
[----:B------:R-:W-:Y:S02]  /*4600*/  FSEL R222, R31, -INF , P0 ;  /* 0xff8000001fde7808 */ /* 0x000fe40000000000 */
[----:B------:R-:W-:Y:S02]  /*4610*/  FMNMX.FTZ R2, R200, R4, !PT ;  /* 0x00000004c8027209 */ /* 0x000fe40007810000 */
[----:B------:R-:W-:Y:S02]  /*4620*/  FSEL R224, R32, -INF , P1 ;  /* 0xff80000020e07808 */ /* 0x000fe40000800000 */
[----:B------:R-:W-:Y:S01]  /*4630*/  FMNMX.FTZ R2, R222, R2, !PT ;  /* 0x00000002de027209 */ /* 0x000fe20007810000 */
[----:B---3--:R-:W-:-:S04]  /*4640*/  FFMA.FTZ R6, R14, c[0x0][0x2d0], -R0 ;  /* 0x0000b4000e067a23 */ /* 0x008fc80000010800 */
[----:B------:R3:W-:Y:S01]  /*4650*/  MUFU.EX2 R248, R6 ;  /* 0x0000000600f87308 */ /* 0x0007e20000000800 */
[----:B------:R-:W-:Y:S02]  /*4660*/  FMNMX.FTZ R4, R224, R2, !PT ;  /* 0x00000002e0047209 */ /* 0x000fe40007810000 */
[----:B-1----:R-:W-:Y:S01]  /*4670*/  FMNMX.FTZ R2, R5, R7, !PT ;  /* 0x0000000705027209 */ /* 0x002fe20007810000 */
[----:B---3--:R-:W-:-:S04]  /*4680*/  FFMA.FTZ R6, R15, c[0x0][0x2d0], -R0 ;  /* 0x0000b4000f067a23 */ /* 0x008fc80000010800 */
[----:B------:R1:W3:Y:S01]  /*4690*/  MUFU.EX2 R249, R6 ;  /* 0x0000000600f97308 */ /* 0x0002e20000000800 */
[----:B------:R-:W2:Y:S01]  /*46a0*/  SHFL.BFLY PT, R7, R2, 0x1, 0x1f ;  /* 0x0c201f0002077f89 */ /* 0x000ea200000e0000 */
[----:B-1----:R-:W-:-:S06]  /*46b0*/  FFMA.FTZ R6, R18, c[0x0][0x2d0], -R3 ;  /* 0x0000b40012067a23 */ /* 0x002fcc0000010803 */
[----:B------:R1:W-:Y:S02]  /*46c0*/  MUFU.EX2 R244, R6 ;  /* 0x0000000600f47308 */ /* 0x0003e40000000800 */
[----:B-1----:R-:W1:Y:S01]  /*46d0*/  SHFL.BFLY PT, R6, R4, 0x2, 0x1f ;  /* 0x0c401f0004067f89 */ /* 0x002e6200000e0000 */
[----:B------:R-:W-:Y:S01]  /*46e0*/  FFMA.FTZ R5, R22, c[0x0][0x2d0], -R3 ;  /* 0x0000b40016057a23 */ /* 0x000fe20000010803 */
[----:B--2---:R-:W-:-:S04]  /*46f0*/  FMNMX.FTZ R105, R2, R7, !PT ;  /* 0x0000000702697209 */ /* 0x004fc80007810000 */
[----:B------:R2:W1:Y:S01]  /*4700*/  MUFU.EX2 R245, R5 ;  /* 0x0000000500f57308 */ /* 0x0004620000000800 */
[----:B------:R-:W-:Y:S02]  /*4710*/  FFMA.FTZ R2, R21, c[0x0][0x2d0], -R0 ;  /* 0x0000b40015027a23 */ /* 0x000fe40000010800 */
[----:B--2---:R-:W-:Y:S01]  /*4720*/  FFMA.FTZ R5, R23, c[0x0][0x2d0], -R3 ;  /* 0x0000b40017057a23 */ /* 0x004fe20000010803 */
[----:B-1----:R-:W-:-:S04]  /*4730*/  FMNMX.FTZ R4, R4, R6, !PT ;  /* 0x0000000604047209 */ /* 0x002fc80007810000 */
[----:B------:R1:W-:Y:S01]  /*4740*/  MUFU.EX2 R246, R5 ;  /* 0x0000000500f67308 */ /* 0x0003e20000000800 */
[----:B------:R-:W2:Y:S01]  /*4750*/  SHFL.BFLY PT, R7, R4, 0x1, 0x1f ;  /* 0x0c201f0004077f89 */ /* 0x000ea200000e0000 */
[----:B------:R-:W-:Y:S02]  /*4760*/  FMUL.FTZ R6, R105, c[0x0][0x2d0] ;  /* 0x0000b40069067a20 */ /* 0x000fe40000410000 */
[----:B-1----:R-:W-:-:S04]  /*4770*/  FFMA.FTZ R5, R24, c[0x0][0x2d0], -R3 ;  /* 0x0000b40018057a23 */ /* 0x002fc80000010803 */
[----:B------:R1:W1:Y:S01]  /*4780*/  MUFU.EX2 R247, R5 ;  /* 0x0000000500f77308 */ /* 0x0002620000000800 */
[----:B------:R-:W-:Y:S01]  /*4790*/  FSETP.NEU.FTZ.AND P0, PT, R105, -INF , PT ;  /* 0xff8000006900780b */ /* 0x000fe20003f1d000 */
[----:B-1----:R-:W-:-:S06]  /*47a0*/  FFMA.FTZ R5, R20, c[0x0][0x2d0], -R0 ;  /* 0x0000b40014057a23 */ /* 0x002fcc0000010800 */
[----:B------:R1:W-:Y:S01]  /*47b0*/  MUFU.EX2 R240, R5 ;  /* 0x0000000500f07308 */ /* 0x0003e20000000800 */
[----:B------:R-:W-:Y:S02]  /*47c0*/  F2FP.BF16.PACK_AB R8, R183, R188 ;  /* 0x000000bcb708723e */ /* 0x000fe400000010ff */
[----:B----4-:R-:W-:-:S05]  /*47d0*/  F2FP.BF16.PACK_AB R10, R181, R252 ;  /* 0x000000fcb50a723e */ /* 0x010fca00000010ff */
[----:B------:R4:W-:Y:S01]  /*47e0*/  MUFU.EX2 R241, R2 ;  /* 0x0000000200f17308 */ /* 0x0009e20000000800 */
[----:B-1----:R-:W-:-:S07]  /*47f0*/  FFMA.FTZ R5, R19, c[0x0][0x2d0], -R0 ;  /* 0x0000b40013057a23 */ /* 0x002fce0000010800 */
[----:B------:R1:W1:Y:S01]  /*4800*/  MUFU.EX2 R242, R5 ;  /* 0x0000000500f27308 */ /* 0x0002620000000800 */
[----:B----4-:R-:W-:Y:S02]  /*4810*/  FSEL R2, R6, RZ, P0 ;  /* 0x000000ff06027208 */ /* 0x010fe40000000000 */
[----:B-----5:R-:W-:Y:S02]  /*4820*/  F2FP.BF16.PACK_AB R9, R250, R251 ;  /* 0x000000fbfa09723e */ /* 0x020fe400000010ff */
[----:B---3--:R-:W-:Y:S01]  /*4830*/  F2FP.BF16.PACK_AB R11, R249, R248 ;  /* 0x000000f8f90b723e */ /* 0x008fe200000010ff */
[----:B-1----:R-:W-:Y:S01]  /*4840*/  FFMA.FTZ R5, R26, c[0x0][0x2d0], -R0 ;  /* 0x0000b4001a057a23 */ /* 0x002fe20000010800 */
[----:B--2---:R-:W-:-:S03]  /*4850*/  FMNMX.FTZ R104, R4, R7, !PT ;  /* 0x0000000704687209 */ /* 0x004fc60007810000 */
[----:B------:R1:W2:Y:S02]  /*4860*/  MUFU.EX2 R243, R5 ;  /* 0x0000000500f37308 */ /* 0x0002a40000000800 */
[----:B------:R-:W-:Y:S01]  /*4870*/  HMMA.16816.F32.BF16 R116, R8, R68, RZ ;  /* 0x000000440874723c */ /* 0x000fe200000418ff */
[----:B------:R-:W-:-:S07]  /*4880*/  FSETP.NEU.FTZ.AND P0, PT, R104, -INF , PT ;  /* 0xff8000006800780b */ /* 0x000fce0003f1d000 */
[----:B------:R-:W-:Y:S01]  /*4890*/  HMMA.16816.F32.BF16 R112, R8, R84, RZ ;  /* 0x000000540870723c */ /* 0x000fe200000418ff */
[----:B-1----:R-:W-:-:S07]  /*48a0*/  FFMA.FTZ R5, R16, c[0x0][0x2d0], -R2 ;  /* 0x0000b40010057a23 */ /* 0x002fce0000010802 */
[C---:B------:R-:W-:Y:S01]  /*48b0*/  HMMA.16816.F32.BF16 R92, R8.reuse, R108, RZ ;  /* 0x0000006c085c723c */ /* 0x040fe200000418ff */
[----:B------:R1:W-:Y:S07]  /*48c0*/  MUFU.EX2 R239, R5 ;  /* 0x0000000500ef7308 */ /* 0x0003ee0000000800 */
[C---:B------:R-:W-:Y:S08]  /*48d0*/  HMMA.16816.F32.BF16 R80, R8.reuse, R120, RZ ;  /* 0x000000780850723c */ /* 0x040ff000000418ff */
[----:B------:R-:W-:Y:S01]  /*48e0*/  HMMA.16816.F32.BF16 R76, R8, R124, RZ ;  /* 0x0000007c084c723c */ /* 0x000fe200000418ff */
[----:B-1----:R-:W-:-:S07]  /*48f0*/  FFMA.FTZ R5, R17, c[0x0][0x2d0], -R2 ;  /* 0x0000b40011057a23 */ /* 0x002fce0000010802 */
[C---:B------:R-:W-:Y:S08]  /*4900*/  HMMA.16816.F32.BF16 R64, R8.reuse, R128, RZ ;  /* 0x000000800840723c */ /* 0x040ff000000418ff */
[C---:B------:R-:W-:Y:S08]  /*4910*/  HMMA.16816.F32.BF16 R32, R8.reuse, R70, RZ ;  /* 0x000000460820723c */ /* 0x040ff000000418ff */
[C---:B------:R-:W-:Y:S08]  /*4920*/  HMMA.16816.F32.BF16 R28, R8.reuse, R86, RZ ;  /* 0x00000056081c723c */ /* 0x040ff000000418ff */
[C---:B------:R-:W-:Y:S08]  /*4930*/  HMMA.16816.F32.BF16 R24, R8.reuse, R110, RZ ;  /* 0x0000006e0818723c */ /* 0x040ff000000418ff */
[C---:B------:R-:W-:Y:S08]  /*4940*/  HMMA.16816.F32.BF16 R20, R8.reuse, R122, RZ ;  /* 0x0000007a0814723c */ /* 0x040ff000000418ff */
[C---:B------:R-:W-:Y:S08]  /*4950*/  HMMA.16816.F32.BF16 R16, R8.reuse, R126, RZ ;  /* 0x0000007e0810723c */ /* 0x040ff000000418ff */
[----:B------:R-:W-:Y:S07]  /*4960*/  HMMA.16816.F32.BF16 R12, R8, R130, RZ ;  /* 0x00000082080c723c */ /* 0x000fee00000418ff */
[----:B------:R-:W-:-:S02]  /*4970*/  FMUL.FTZ R8, R104, c[0x0][0x2d0] ;  /* 0x0000b40068087a20 */ /* 0x000fc40000410000 */
[----:B------:R-:W-:-:S03]  /*4980*/  FFMA.FTZ R9, R40, c[0x0][0x2d0], -R2 ;  /* 0x0000b40028097a23 */ /* 0x000fc60000010802 */
[----:B------:R-:W-:Y:S01]  /*4990*/  FSEL R8, R8, RZ, P0 ;  /* 0x000000ff08087208 */ /* 0x000fe20000000000 */
[----:B------:R1:W-:Y:S02]  /*49a0*/  MUFU.EX2 R237, R9 ;  /* 0x0000000900ed7308 */ /* 0x0003e40000000800 */
[----:B-1----:R-:W-:-:S06]  /*49b0*/  FFMA.FTZ R9, R41, c[0x0][0x2d0], -R2 ;  /* 0x0000b40029097a23 */ /* 0x002fcc0000010802 */
        /* <DEDUP_REMOVED lines=12> */
[----:B------:R1:W-:Y:S08]  /*4a80*/  MUFU.EX2 R203, R9 ;  /* 0x0000000900cb7308 */ /* 0x0003f00000000800 */
[----:B------:R3:W4:Y:S01]  /*4a90*/  MUFU.EX2 R238, R5 ;  /* 0x0000000500ee7308 */ /* 0x0007220000000800 */
[----:B-1----:R-:W-:-:S07]  /*4aa0*/  FFMA.FTZ R9, R91, c[0x0][0x2d0], -R2 ;  /* 0x0000b4005b097a23 */ /* 0x002fce0000010802 */
[----:B------:R1:W-:Y:S01]  /*4ab0*/  MUFU.EX2 R202, R9 ;  /* 0x0000000900ca7308 */ /* 0x0003e20000000800 */
[----:B------:R-:W-:Y:S02]  /*4ac0*/  F2FP.BF16.PACK_AB R4, R245, R244 ;  /* 0x000000f4f504723e */ /* 0x000fe400000010ff */
[----:B------:R-:W-:Y:S02]  /*4ad0*/  F2FP.BF16.PACK_AB R6, R247, R246 ;  /* 0x000000f6f706723e */ /* 0x000fe400000010ff */
[----:B---3--:R-:W-:Y:S01]  /*4ae0*/  F2FP.BF16.PACK_AB R5, R242, R240 ;  /* 0x000000f0f205723e */ /* 0x008fe200000010ff */
[----:B-1----:R-:W-:-:S04]  /*4af0*/  FFMA.FTZ R9, R97, c[0x0][0x2d0], -R2 ;  /* 0x0000b40061097a23 */ /* 0x002fc80000010802 */
[----:B------:R1:W-:Y:S01]  /*4b00*/  MUFU.EX2 R201, R9 ;  /* 0x0000000900c97308 */ /* 0x0003e20000000800 */
[----:B--2---:R-:W-:Y:S01]  /*4b10*/  F2FP.BF16.PACK_AB R7, R243, R241 ;  /* 0x000000f1f307723e */ /* 0x004fe200000010ff */
[----:B-1----:R-:W-:-:S06]  /*4b20*/  FFMA.FTZ R9, R88, c[0x0][0x2d0], -R8 ;  /* 0x0000b40058097a23 */ /* 0x002fcc0000010808 */
[----:B------:R1:W-:Y:S01]  /*4b30*/  MUFU.EX2 R189, R9 ;  /* 0x0000000900bd7308 */ /* 0x0003e20000000800 */
[----:B------:R-:W-:Y:S01]  /*4b40*/  HMMA.16816.F32.BF16 R116, R4, R44, R116 ;  /* 0x0000002c0474723c */ /* 0x000fe20000041874 */
[----:B-1----:R-:W-:-:S06]  /*4b50*/  FFMA.FTZ R9, R90, c[0x0][0x2d0], -R8 ;  /* 0x0000b4005a097a23 */ /* 0x002fcc0000010808 */
[----:B------:R1:W2:Y:S01]  /*4b60*/  MUFU.EX2 R196, R9 ;  /* 0x0000000900c47308 */ /* 0x0002a20000000800 */
[C---:B------:R-:W-:Y:S08]  /*4b70*/  HMMA.16816.F32.BF16 R176, R4.reuse, R48, R112 ;  /* 0x0000003004b0723c */ /* 0x040ff00000041870 */
[----:B------:R-:W-:Y:S01]  /*4b80*/  HMMA.16816.F32.BF16 R148, R4, R52, R92 ;  /* 0x000000340494723c */ /* 0x000fe2000004185c */
[----:B-1----:R-:W-:-:S07]  /*4b90*/  FFMA.FTZ R9, R96, c[0x0][0x2d0], -R8 ;  /* 0x0000b40060097a23 */ /* 0x002fce0000010808 */
[C---:B------:R-:W-:Y:S01]  /*4ba0*/  HMMA.16816.F32.BF16 R164, R4.reuse, R56, R80 ;  /* 0x0000003804a4723c */ /* 0x040fe20000041850 */
[----:B------:R1:W-:Y:S07]  /*4bb0*/  MUFU.EX2 R191, R9 ;  /* 0x0000000900bf7308 */ /* 0x0003ee0000000800 */
[C---:B------:R-:W-:Y:S08]  /*4bc0*/  HMMA.16816.F32.BF16 R152, R4.reuse, R60, R76 ;  /* 0x0000003c0498723c */ /* 0x040ff0000004184c */
[----:B------:R-:W-:Y:S01]  /*4bd0*/  HMMA.16816.F32.BF16 R184, R4, R72, R64 ;  /* 0x0000004804b8723c */ /* 0x000fe20000041840 */
[----:B-1----:R-:W-:-:S07]  /*4be0*/  FFMA.FTZ R9, R89, c[0x0][0x2d0], -R8 ;  /* 0x0000b40059097a23 */ /* 0x002fce0000010808 */
[C---:B------:R-:W-:Y:S01]  /*4bf0*/  HMMA.16816.F32.BF16 R192, R4.reuse, R46, R32 ;  /* 0x0000002e04c0723c */ /* 0x040fe20000041820 */
[----:B------:R1:W3:Y:S07]  /*4c00*/  MUFU.EX2 R190, R9 ;  /* 0x0000000900be7308 */ /* 0x0002ee0000000800 */
[C---:B------:R-:W-:Y:S08]  /*4c10*/  HMMA.16816.F32.BF16 R172, R4.reuse, R50, R28 ;  /* 0x0000003204ac723c */ /* 0x040ff0000004181c */
[----:B------:R-:W-:Y:S01]  /*4c20*/  HMMA.16816.F32.BF16 R160, R4, R54, R24 ;  /* 0x0000003604a0723c */ /* 0x000fe20000041818 */
[----:B-1----:R-:W-:-:S07]  /*4c30*/  FFMA.FTZ R9, R100, c[0x0][0x2d0], -R2 ;  /* 0x0000b40064097a23 */ /* 0x002fce0000010802 */
[C---:B------:R-:W-:Y:S08]  /*4c40*/  HMMA.16816.F32.BF16 R168, R4.reuse, R58, R20 ;  /* 0x0000003a04a8723c */ /* 0x040ff00000041814 */
[C---:B------:R-:W-:Y:S08]  /*4c50*/  HMMA.16816.F32.BF16 R156, R4.reuse, R62, R16 ;  /* 0x0000003e049c723c */ /* 0x040ff00000041810 */
[----:B------:R-:W-:Y:S07]  /*4c60*/  HMMA.16816.F32.BF16 R144, R4, R74, R12 ;  /* 0x0000004a0490723c */ /* 0x000fee000004180c */
[----:B----4-:R-:W-:-:S02]  /*4c70*/  F2FP.BF16.PACK_AB R4, R238, R239 ;  /* 0x000000efee04723e */ /* 0x010fc400000010ff */
[----:B------:R-:W-:Y:S02]  /*4c80*/  F2FP.BF16.PACK_AB R6, R236, R237 ;  /* 0x000000edec06723e */ /* 0x000fe400000010ff */
[----:B------:R-:W-:Y:S02]  /*4c90*/  F2FP.BF16.PACK_AB R5, R10, R234 ;  /* 0x000000ea0a05723e */ /* 0x000fe400000010ff */
[----:B------:R-:W-:-:S07]  /*4ca0*/  F2FP.BF16.PACK_AB R7, R231, R11 ;  /* 0x0000000be707723e */ /* 0x000fce00000010ff */
[C---:B------:R-:W-:Y:S08]  /*4cb0*/  HMMA.16816.F32.BF16 R32, R4.reuse, R68, RZ ;  /* 0x000000440420723c */ /* 0x040ff000000418ff */
[C---:B------:R-:W-:Y:S08]  /*4cc0*/  HMMA.16816.F32.BF16 R40, R4.reuse, R70, RZ ;  /* 0x000000460428723c */ /* 0x040ff000000418ff */
[----:B------:R-:W-:Y:S07]  /*4cd0*/  HMMA.16816.F32.BF16 R68, R4, R122, RZ ;  /* 0x0000007a0444723c */ /* 0x000fee00000418ff */
[----:B------:R-:W-:-:S02]  /*4ce0*/  IMAD.MOV.U32 R123, RZ, RZ, R188 ;  /* 0x000000ffff7b7224 */ /* 0x000fc400078e00bc */
[----:B------:R1:W-:Y:S01]  /*4cf0*/  MUFU.EX2 R188, R9 ;  /* 0x0000000900bc7308 */ /* 0x0003e20000000800 */
[----:B------:R-:W-:Y:S01]  /*4d00*/  HMMA.16816.F32.BF16 R16, R4, R120, RZ ;  /* 0x000000780410723c */ /* 0x000fe200000418ff */
[----:B------:R-:W-:-:S06]  /*4d10*/  IMAD.MOV.U32 R122, RZ, RZ, R181 ;  /* 0x000000ffff7a7224 */ /* 0x000fcc00078e00b5 */
[----:B------:R-:W-:Y:S01]  /*4d20*/  IMAD.MOV.U32 R120, RZ, RZ, R183 ;  /* 0x000000ffff787224 */ /* 0x000fe200078e00b7 */
[----:B------:R-:W-:Y:S01]  /*4d30*/  HMMA.16816.F32.BF16 R64, R4, R110, RZ ;  /* 0x0000006e0440723c */ /* 0x000fe200000418ff */
[----:B-1----:R-:W-:-:S04]  /*4d40*/  FFMA.FTZ R9, R137, c[0x0][0x2d0], -R3 ;  /* 0x0000b40089097a23 */ /* 0x002fc80000010803 */
[----:B------:R1:W-:Y:S01]  /*4d50*/  MUFU.EX2 R183, R9 ;  /* 0x0000000900b77308 */ /* 0x0003e20000000800 */
[----:B------:R-:W-:Y:S02]  /*4d60*/  IMAD.MOV.U32 R121, RZ, RZ, R182 ;  /* 0x000000ffff797224 */ /* 0x000fe400078e00b6 */
[----:B------:R-:W-:Y:S01]  /*4d70*/  HMMA.16816.F32.BF16 R20, R4, R128, RZ ;  /* 0x000000800414723c */ /* 0x000fe200000418ff */
[----:B-1----:R-:W-:-:S04]  /*4d80*/  FFMA.FTZ R9, R135, c[0x0][0x2d0], -R3 ;  /* 0x0000b40087097a23 */ /* 0x002fc80000010803 */
[----:B------:R1:W-:Y:S03]  /*4d90*/  MUFU.EX2 R181, R9 ;  /* 0x0000000900b57308 */ /* 0x0003e60000000800 */
[----:B------:R-:W-:Y:S01]  /*4da0*/  HMMA.16816.F32.BF16 R28, R4, R84, RZ ;  /* 0x00000054041c723c */ /* 0x000fe200000418ff */
[----:B------:R-:W-:Y:S02]  /*4db0*/  IMAD.MOV.U32 R129, RZ, RZ, R180 ;  /* 0x000000ffff817224 */ /* 0x000fe400078e00b4 */
[----:B-1----:R-:W-:-:S04]  /*4dc0*/  FFMA.FTZ R9, R139, c[0x0][0x2d0], -R3 ;  /* 0x0000b4008b097a23 */ /* 0x002fc80000010803 */
[----:B------:R1:W-:Y:S01]  /*4dd0*/  MUFU.EX2 R182, R9 ;  /* 0x0000000900b67308 */ /* 0x0003e20000000800 */
[C---:B------:R-:W-:Y:S08]  /*4de0*/  HMMA.16816.F32.BF16 R36, R4.reuse, R86, RZ ;  /* 0x000000560424723c */ /* 0x040ff000000418ff */
[----:B------:R-:W-:Y:S01]  /*4df0*/  HMMA.16816.F32.BF16 R12, R4, R124, RZ ;  /* 0x0000007c040c723c */ /* 0x000fe200000418ff */
[----:B-1----:R-:W-:-:S07]  /*4e00*/  FFMA.FTZ R9, R140, c[0x0][0x2d0], -R3 ;  /* 0x0000b4008c097a23 */ /* 0x002fce0000010803 */
[C---:B------:R-:W-:Y:S01]  /*4e10*/  HMMA.16816.F32.BF16 R24, R4.reuse, R108, RZ ;  /* 0x0000006c0418723c */ /* 0x040fe200000418ff */
[----:B------:R1:W-:Y:S07]  /*4e20*/  MUFU.EX2 R180, R9 ;  /* 0x0000000900b47308 */ /* 0x0003ee0000000800 */
[C---:B------:R-:W-:Y:S08]  /*4e30*/  HMMA.16816.F32.BF16 R76, R4.reuse, R126, RZ ;  /* 0x0000007e044c723c */ /* 0x040ff000000418ff */
[----:B------:R-:W-:Y:S01]  /*4e40*/  HMMA.16816.F32.BF16 R84, R4, R130, RZ ;  /* 0x000000820454723c */ /* 0x000fe200000418ff */
[----:B-1----:R-:W-:-:S06]  /*4e50*/  FFMA.FTZ R9, R133, c[0x0][0x2d0], -R0 ;  /* 0x0000b40085097a23 */ /* 0x002fcc0000010800 */
[----:B------:R-:W-:Y:S02]  /*4e60*/  F2FP.BF16.PACK_AB R4, R203, R199 ;  /* 0x000000c7cb04723e */ /* 0x000fe400000010ff */
[----:B--2---:R-:W-:Y:S02]  /*4e70*/  F2FP.BF16.PACK_AB R5, R196, R189 ;  /* 0x000000bdc405723e */ /* 0x004fe400000010ff */
[----:B------:R-:W-:Y:S02]  /*4e80*/  F2FP.BF16.PACK_AB R6, R201, R202 ;  /* 0x000000cac906723e */ /* 0x000fe400000010ff */
[----:B---3--:R-:W-:Y:S01]  /*4e90*/  F2FP.BF16.PACK_AB R7, R190, R191 ;  /* 0x000000bfbe07723e */ /* 0x008fe200000010ff */
[----:B------:R1:W-:Y:S06]  /*4ea0*/  MUFU.EX2 R100, R9 ;  /* 0x0000000900647308 */ /* 0x0003ec0000000800 */
[----:B------:R-:W-:Y:S01]  /*4eb0*/  HMMA.16816.F32.BF16 R80, R4, R46, R40 ;  /* 0x0000002e0450723c */ /* 0x000fe20000041828 */
[----:B-1----:R-:W-:-:S07]  /*4ec0*/  FFMA.FTZ R9, R134, c[0x0][0x2d0], -R0 ;  /* 0x0000b40086097a23 */ /* 0x002fce0000010800 */
[C---:B------:R-:W-:Y:S01]  /*4ed0*/  HMMA.16816.F32.BF16 R40, R4.reuse, R54, R64 ;  /* 0x000000360428723c */ /* 0x040fe20000041840 */
[----:B------:R1:W2:Y:S07]  /*4ee0*/  MUFU.EX2 R65, R9 ;  /* 0x0000000900417308 */ /* 0x0002ae0000000800 */
[----:B------:R-:W-:Y:S01]  /*4ef0*/  HMMA.16816.F32.BF16 R124, R4, R44, R32 ;  /* 0x0000002c047c723c */ /* 0x000fe20000041820 */
[----:B------:R-:W-:Y:S01]  /*4f00*/  LDSM.16.MT88.4 R32, [R206+0x2800] ;  /* 0x00280000ce20783b */ /* 0x000fe20000004200 */
[----:B-1----:R-:W-:-:S04]  /*4f10*/  FFMA.FTZ R9, R138, c[0x0][0x2d0], -R0 ;  /* 0x0000b4008a097a23 */ /* 0x002fc80000010800 */
[----:B------:R1:W-:Y:S02]  /*4f20*/  MUFU.EX2 R64, R9 ;  /* 0x0000000900407308 */ /* 0x0003e40000000800 */
[C---:B------:R-:W-:Y:S08]  /*4f30*/  HMMA.16816.F32.BF16 R44, R4.reuse, R58, R68 ;  /* 0x0000003a042c723c */ /* 0x040ff00000041844 */
[----:B------:R-:W-:Y:S01]  /*4f40*/  HMMA.16816.F32.BF16 R96, R4, R60, R12 ;  /* 0x0000003c0460723c */ /* 0x000fe2000004180c */
[----:B------:R-:W3:Y:S01]  /*4f50*/  LDSM.16.MT88.4 R12, [R205+0x2800] ;  /* 0x00280000cd0c783b */ /* 0x000ee20000004200 */
[----:B-1----:R-:W-:-:S04]  /*4f60*/  FFMA.FTZ R9, R142, c[0x0][0x2d0], -R0 ;  /* 0x0000b4008e097a23 */ /* 0x002fc80000010800 */
[----:B------:R1:W4:Y:S02]  /*4f70*/  MUFU.EX2 R59, R9 ;  /* 0x00000009003b7308 */ /* 0x0003240000000800 */
[C---:B------:R-:W-:Y:S01]  /*4f80*/  HMMA.16816.F32.BF16 R112, R4.reuse, R48, R28 ;  /* 0x000000300470723c */ /* 0x040fe2000004181c */
[----:B------:R-:W5:Y:S07]  /*4f90*/  LDSM.16.MT88.4 R28, [R205+0x800] ;  /* 0x00080000cd1c783b */ /* 0x000f6e0000004200 */
[----:B------:R-:W-:Y:S01]  /*4fa0*/  HMMA.16816.F32.BF16 R108, R4, R52, R24 ;  /* 0x00000034046c723c */ /* 0x000fe20000041818 */
[----:B------:R-:W2:Y:S01]  /*4fb0*/  LDSM.16.MT88.4 R24, [R206+0x800] ;  /* 0x00080000ce18783b */ /* 0x000ea20000004200 */
[----:B-1----:R-:W-:-:S06]  /*4fc0*/  FFMA.FTZ R9, R141, c[0x0][0x2d0], -R2 ;  /* 0x0000b4008d097a23 */ /* 0x002fcc0000010802 */
[C---:B------:R-:W-:Y:S01]  /*4fd0*/  HMMA.16816.F32.BF16 R92, R4.reuse, R56, R16 ;  /* 0x00000038045c723c */ /* 0x040fe20000041810 */
[----:B------:R-:W-:Y:S01]  /*4fe0*/  LDSM.16.MT88.4 R16, [R206+0x1800] ;  /* 0x00180000ce10783b */ /* 0x000fe20000004200 */
[----:B------:R1:W-:Y:S06]  /*4ff0*/  MUFU.EX2 R57, R9 ;  /* 0x0000000900397308 */ /* 0x0003ec0000000800 */
[----:B------:R-:W-:Y:S01]  /*5000*/  HMMA.16816.F32.BF16 R88, R4, R72, R20 ;  /* 0x000000480458723c */ /* 0x000fe20000041814 */
[----:B------:R-:W2:Y:S01]  /*5010*/  LDSM.16.MT88.4 R20, [R205+0x1800] ;  /* 0x00180000cd14783b */ /* 0x000ea20000004200 */
[----:B-1----:R-:W-:-:S06]  /*5020*/  FFMA.FTZ R9, R143, c[0x0][0x2d0], -R2 ;  /* 0x0000b4008f097a23 */ /* 0x002fcc0000010802 */
[----:B------:R-:W-:Y:S01]  /*5030*/  HMMA.16816.F32.BF16 R36, R4, R50, R36 ;  /* 0x000000320424723c */ /* 0x000fe20000041824 */
[----:B------:R-:W-:Y:S01]  /*5040*/  IMAD.MOV.U32 R66, RZ, RZ, R122 ;  /* 0x000000ffff427224 */ /* 0x000fe200078e007a */
[----:B------:R-:W-:Y:S01]  /*5050*/  LDSM.16.MT88.4 R140, [R206+0xc00] ;  /* 0x000c0000ce8c783b */ /* 0x000fe20000004200 */
[----:B------:R1:W-:Y:S02]  /*5060*/  MUFU.EX2 R58, R9 ;  /* 0x00000009003a7308 */ /* 0x0003e40000000800 */
[----:B-1----:R-:W-:-:S06]  /*5070*/  FFMA.FTZ R9, R136, c[0x0][0x2d0], -R8 ;  /* 0x0000b40088097a23 */ /* 0x002fcc0000010808 */
[----:B------:R1:W-:Y:S01]  /*5080*/  MUFU.EX2 R52, R9 ;  /* 0x0000000900347308 */ /* 0x0003e20000000800 */
[----:B------:R-:W-:Y:S01]  /*5090*/  HMMA.16816.F32.BF16 R60, R4, R62, R76 ;  /* 0x0000003e043c723c */ /* 0x000fe2000004184c */
[----:B-1----:R-:W-:-:S06]  /*50a0*/  FFMA.FTZ R9, R107, c[0x0][0x2d0], -R8 ;  /* 0x0000b4006b097a23 */ /* 0x002fcc0000010808 */
[----:B------:R1:W-:Y:S01]  /*50b0*/  MUFU.EX2 R53, R9 ;  /* 0x0000000900357308 */ /* 0x0003e20000000800 */
[----:B------:R-:W-:Y:S07]  /*50c0*/  HMMA.16816.F32.BF16 R48, R4, R74, R84 ;  /* 0x0000004a0430723c */ /* 0x000fee0000041854 */
[----:B------:R-:W-:Y:S02]  /*50d0*/  FFMA.FTZ R4, R132, c[0x0][0x2d0], -R2 ;  /* 0x0000b40084047a23 */ /* 0x000fe40000010802 */
[----:B-1----:R-:W-:-:S04]  /*50e0*/  FFMA.FTZ R9, R106, c[0x0][0x2d0], -R8 ;  /* 0x0000b4006a097a23 */ /* 0x002fc80000010808 */
[----:B------:R1:W-:Y:S01]  /*50f0*/  MUFU.EX2 R54, R9 ;  /* 0x0000000900367308 */ /* 0x0003e20000000800 */
[----:B--2---:R-:W-:-:S07]  /*5100*/  F2FP.BF16.PACK_AB R5, R65, R100 ;  /* 0x000000644105723e */ /* 0x004fce00000010ff */
[----:B------:R2:W2:Y:S01]  /*5110*/  MUFU.EX2 R55, R4 ;  /* 0x0000000400377308 */ /* 0x0004a20000000800 */
[----:B-1----:R-:W-:-:S07]  /*5120*/  FFMA.FTZ R9, R101, c[0x0][0x2d0], -R8 ;  /* 0x0000b40065097a23 */ /* 0x002fce0000010808 */
[----:B------:R1:W1:Y:S01]  /*5130*/  MUFU.EX2 R56, R9 ;  /* 0x0000000900387308 */ /* 0x0002620000000800 */
[----:B------:R-:W-:Y:S02]  /*5140*/  F2FP.BF16.PACK_AB R6, R180, R182 ;  /* 0x000000b6b406723e */ /* 0x000fe400000010ff */
[----:B----4-:R-:W-:Y:S02]  /*5150*/  F2FP.BF16.PACK_AB R7, R59, R64 ;  /* 0x000000403b07723e */ /* 0x010fe400000010ff */
[----:B--2---:R-:W-:Y:S01]  /*5160*/  F2FP.BF16.PACK_AB R4, R181, R183 ;  /* 0x000000b7b504723e */ /* 0x004fe200000010ff */
[----:B------:R-:W-:Y:S02]  /*5170*/  IMAD.MOV.U32 R107, RZ, RZ, R123 ;  /* 0x000000ffff6b7224 */ /* 0x000fe400078e007b */
[----:B------:R-:W-:Y:S02]  /*5180*/  IMAD.MOV.U32 R106, RZ, RZ, R120 ;  /* 0x000000ffff6a7224 */ /* 0x000fe400078e0078 */
[----:B------:R-:W-:-:S02]  /*5190*/  IMAD.MOV.U32 R101, RZ, RZ, R121 ;  /* 0x000000ffff657224 */ /* 0x000fc400078e0079 */
[----:B---3--:R-:W-:Y:S01]  /*51a0*/  HMMA.16816.F32.BF16 R72, R4, R12, R152 ;  /* 0x0000000c0448723c */ /* 0x008fe20000041898 */
[----:B------:R-:W-:-:S07]  /*51b0*/  IMAD.MOV.U32 R67, RZ, RZ, R129 ;  /* 0x000000ffff437224 */ /* 0x000fce00078e0081 */
[----:B-----5:R-:W-:Y:S01]  /*51c0*/  HMMA.16816.F32.BF16 R116, R4, R28, R116 ;  /* 0x0000001c0474723c */ /* 0x020fe20000041874 */
[----:B-1----:R-:W-:-:S07]  /*51d0*/  FFMA.FTZ R9, R232, c[0x0][0x2d0], -R3 ;  /* 0x0000b400e8097a23 */ /* 0x002fce0000010803 */
[C---:B------:R-:W-:Y:S08]  /*51e0*/  HMMA.16816.F32.BF16 R132, R4.reuse, R24, R176 ;  /* 0x000000180484723c */ /* 0x040ff000000418b0 */
[C---:B------:R-:W-:Y:S08]  /*51f0*/  HMMA.16816.F32.BF16 R148, R4.reuse, R20, R148 ;  /* 0x000000140494723c */ /* 0x040ff00000041894 */
[C---:B------:R-:W-:Y:S08]  /*5200*/  HMMA.16816.F32.BF16 R164, R4.reuse, R16, R164 ;  /* 0x0000001004a4723c */ /* 0x040ff000000418a4 */
[C---:B------:R-:W-:Y:S08]  /*5210*/  HMMA.16816.F32.BF16 R184, R4.reuse, R32, R184 ;  /* 0x0000002004b8723c */ /* 0x040ff000000418b8 */
[C---:B------:R-:W-:Y:S08]  /*5220*/  HMMA.16816.F32.BF16 R120, R4.reuse, R30, R192 ;  /* 0x0000001e0478723c */ /* 0x040ff000000418c0 */
[C---:B------:R-:W-:Y:S01]  /*5230*/  HMMA.16816.F32.BF16 R136, R4.reuse, R26, R172 ;  /* 0x0000001a0488723c */ /* 0x040fe200000418ac */
[----:B------:R-:W-:Y:S07]  /*5240*/  LDSM.16.MT88.4 R172, [R206+0x1c00] ;  /* 0x001c0000ceac783b */ /* 0x000fee0000004200 */
[C---:B------:R-:W-:Y:S08]  /*5250*/  HMMA.16816.F32.BF16 R152, R4.reuse, R22, R160 ;  /* 0x000000160498723c */ /* 0x040ff000000418a0 */
[C---:B------:R-:W-:Y:S08]  /*5260*/  HMMA.16816.F32.BF16 R168, R4.reuse, R18, R168 ;  /* 0x0000001204a8723c */ /* 0x040ff000000418a8 */
[C---:B------:R-:W-:Y:S01]  /*5270*/  HMMA.16816.F32.BF16 R76, R4.reuse, R14, R156 ;  /* 0x0000000e044c723c */ /* 0x040fe2000004189c */
[----:B------:R-:W-:Y:S07]  /*5280*/  LDSM.16.MT88.4 R156, [R205+0x1c00] ;  /* 0x001c0000cd9c783b */ /* 0x000fee0000004200 */
[----:B------:R-:W-:Y:S07]  /*5290*/  HMMA.16816.F32.BF16 R144, R4, R34, R144 ;  /* 0x000000220490723c */ /* 0x000fee0000041890 */
[----:B------:R-:W-:-:S02]  /*52a0*/  F2FP.BF16.PACK_AB R4, R55, R188 ;  /* 0x000000bc3704723e */ /* 0x000fc400000010ff */
[----:B------:R-:W-:Y:S02]  /*52b0*/  F2FP.BF16.PACK_AB R5, R53, R52 ;  /* 0x000000343505723e */ /* 0x000fe400000010ff */
[----:B------:R-:W-:Y:S02]  /*52c0*/  F2FP.BF16.PACK_AB R6, R58, R57 ;  /* 0x000000393a06723e */ /* 0x000fe400000010ff */
[----:B------:R-:W-:-:S07]  /*52d0*/  F2FP.BF16.PACK_AB R7, R56, R54 ;  /* 0x000000363807723e */ /* 0x000fce00000010ff */
[C---:B------:R-:W-:Y:S01]  /*52e0*/  HMMA.16816.F32.BF16 R128, R4.reuse, R24, R112 ;  /* 0x000000180480723c */ /* 0x040fe20000041870 */
[----:B------:R1:W-:Y:S07]  /*52f0*/  MUFU.EX2 R24, R9 ;  /* 0x0000000900187308 */ /* 0x0003ee0000000800 */
[----:B------:R-:W-:Y:S01]  /*5300*/  HMMA.16816.F32.BF16 R36, R4, R26, R36 ;  /* 0x0000001a0424723c */ /* 0x000fe20000041824 */
[----:B-1----:R-:W-:-:S04]  /*5310*/  FFMA.FTZ R9, R233, c[0x0][0x2d0], -R3 ;  /* 0x0000b400e9097a23 */ /* 0x002fc80000010803 */
[----:B------:R1:W2:Y:S03]  /*5320*/  MUFU.EX2 R26, R9 ;  /* 0x00000009001a7308 */ /* 0x0002a60000000800 */
[----:B------:R-:W-:Y:S01]  /*5330*/  HMMA.16816.F32.BF16 R40, R4, R22, R40 ;  /* 0x000000160428723c */ /* 0x000fe20000041828 */
[--C-:B-1----:R-:W-:Y:S02]  /*5340*/  FFMA.FTZ R9, R235, c[0x0][0x2d0], -R3.reuse ;  /* 0x0000b400eb097a23 */ /* 0x102fe40000010803 */
[----:B------:R-:W-:-:S04]  /*5350*/  FFMA.FTZ R3, R197, c[0x0][0x2d0], -R3 ;  /* 0x0000b400c5037a23 */ /* 0x000fc80000010803 */
[----:B------:R1:W-:Y:S01]  /*5360*/  MUFU.EX2 R27, R3 ;  /* 0x00000003001b7308 */ /* 0x0003e20000000800 */
[----:B------:R-:W-:Y:S01]  /*5370*/  HMMA.16816.F32.BF16 R108, R4, R20, R108 ;  /* 0x00000014046c723c */ /* 0x000fe2000004186c */
[----:B-1----:R-:W-:-:S06]  /*5380*/  FFMA.FTZ R3, R225, c[0x0][0x2d0], -R0 ;  /* 0x0000b400e1037a23 */ /* 0x002fcc0000010800 */
[----:B------:R1:W-:Y:S01]  /*5390*/  MUFU.EX2 R23, R3 ;  /* 0x0000000300177308 */ /* 0x0003e20000000800 */
[----:B------:R-:W-:Y:S01]  /*53a0*/  HMMA.16816.F32.BF16 R44, R4, R18, R44 ;  /* 0x00000012042c723c */ /* 0x000fe2000004182c */
[----:B-1----:R-:W-:-:S06]  /*53b0*/  FFMA.FTZ R3, R227, c[0x0][0x2d0], -R0 ;  /* 0x0000b400e3037a23 */ /* 0x002fcc0000010800 */
[----:B------:R1:W3:Y:S01]  /*53c0*/  MUFU.EX2 R21, R3 ;  /* 0x0000000300157308 */ /* 0x0002e20000000800 */
[----:B------:R-:W-:Y:S01]  /*53d0*/  HMMA.16816.F32.BF16 R160, R4, R16, R92 ;  /* 0x0000001004a0723c */ /* 0x000fe2000004185c */
[--C-:B-1----:R-:W-:Y:S02]  /*53e0*/  FFMA.FTZ R3, R229, c[0x0][0x2d0], -R0.reuse ;  /* 0x0000b400e5037a23 */ /* 0x102fe40000010800 */
[----:B------:R-:W-:-:S04]  /*53f0*/  FFMA.FTZ R0, R226, c[0x0][0x2d0], -R0 ;  /* 0x0000b400e2007a23 */ /* 0x000fc80000010800 */
[----:B------:R1:W-:Y:S02]  /*5400*/  MUFU.EX2 R20, R0 ;  /* 0x0000000000147308 */ /* 0x0003e40000000800 */
[----:B-1----:R-:W-:-:S06]  /*5410*/  FFMA.FTZ R0, R221, c[0x0][0x2d0], -R2 ;  /* 0x0000b400dd007a23 */ /* 0x002fcc0000010802 */
[----:B------:R1:W-:Y:S01]  /*5420*/  MUFU.EX2 R19, R0 ;  /* 0x0000000000137308 */ /* 0x0003e20000000800 */
[----:B------:R-:W-:Y:S01]  /*5430*/  HMMA.16816.F32.BF16 R176, R4, R28, R124 ;  /* 0x0000001c04b0723c */ /* 0x000fe2000004187c */
[----:B------:R-:W4:Y:S01]  /*5440*/  LDSM.16.MT88.4 R124, [R205+0xc00] ;  /* 0x000c0000cd7c783b */ /* 0x000f220000004200 */
[----:B-1----:R-:W-:-:S05]  /*5450*/  FFMA.FTZ R0, R223, c[0x0][0x2d0], -R2 ;  /* 0x0000b400df007a23 */ /* 0x002fca0000010802 */
[----:B------:R1:W-:Y:S01]  /*5460*/  MUFU.EX2 R16, R0 ;  /* 0x0000000000107308 */ /* 0x0003e20000000800 */
[----:B------:R-:W-:Y:S01]  /*5470*/  HMMA.16816.F32.BF16 R68, R4, R12, R96 ;  /* 0x0000000c0444723c */ /* 0x000fe20000041860 */
[----:B-1----:R-:W-:-:S06]  /*5480*/  FFMA.FTZ R0, R228, c[0x0][0x2d0], -R2 ;  /* 0x0000b400e4007a23 */ /* 0x002fcc0000010802 */
[----:B------:R1:W-:Y:S01]  /*5490*/  MUFU.EX2 R18, R0 ;  /* 0x0000000000127308 */ /* 0x0003e20000000800 */
[----:B------:R-:W-:Y:S01]  /*54a0*/  HMMA.16816.F32.BF16 R60, R4, R14, R60 ;  /* 0x0000000e043c723c */ /* 0x000fe2000004183c */
[----:B-1----:R-:W-:-:S06]  /*54b0*/  FFMA.FTZ R0, R198, c[0x0][0x2d0], -R8 ;  /* 0x0000b400c6007a23 */ /* 0x002fcc0000010808 */
[----:B------:R1:W-:Y:S01]  /*54c0*/  MUFU.EX2 R12, R0 ;  /* 0x00000000000c7308 */ /* 0x0003e20000000800 */
[----:B------:R-:W-:Y:S01]  /*54d0*/  HMMA.16816.F32.BF16 R28, R4, R30, R80 ;  /* 0x0000001e041c723c */ /* 0x000fe20000041850 */
[----:B------:R-:W-:-:S07]  /*54e0*/  FFMA.FTZ R2, R230, c[0x0][0x2d0], -R2 ;  /* 0x0000b400e6027a23 */ /* 0x000fce0000010802 */
[----:B------:R-:W-:Y:S01]  /*54f0*/  HMMA.16816.F32.BF16 R84, R4, R32, R88 ;  /* 0x000000200454723c */ /* 0x000fe20000041858 */
[----:B-1----:R-:W-:-:S07]  /*5500*/  FFMA.FTZ R0, R200, c[0x0][0x2d0], -R8 ;  /* 0x0000b400c8007a23 */ /* 0x002fce0000010808 */
[----:B------:R-:W-:Y:S01]  /*5510*/  HMMA.16816.F32.BF16 R48, R4, R34, R48 ;  /* 0x000000220430723c */ /* 0x000fe20000041830 */
[----:B------:R-:W1:Y:S01]  /*5520*/  LDSM.16.MT88.4 R4, [R206+0x2c00] ;  /* 0x002c0000ce04783b */ /* 0x000e620000004200 */
[----:B------:R5:W-:Y:S08]  /*5530*/  MUFU.EX2 R13, R0 ;  /* 0x00000000000d7308 */ /* 0x000bf00000000800 */
[----:B------:R-:W1:Y:S08]  /*5540*/  MUFU.EX2 R25, R9 ;  /* 0x0000000900197308 */ /* 0x000e700000000800 */
[----:B------:R-:W1:Y:S01]  /*5550*/  MUFU.EX2 R22, R3 ;  /* 0x0000000300167308 */ /* 0x000e620000000800 */
[--C-:B-----5:R-:W-:Y:S01]  /*5560*/  FFMA.FTZ R0, R222, c[0x0][0x2d0], -R8.reuse ;  /* 0x0000b400de007a23 */ /* 0x120fe20000010808 */
[----:B--2---:R-:W-:Y:S01]  /*5570*/  F2FP.BF16.PACK_AB R92, R26, R24 ;  /* 0x000000181a5c723e */ /* 0x004fe200000010ff */
[----:B------:R-:W2:Y:S05]  /*5580*/  LDSM.16.MT88.4 R80, [R205+0x2c00] ;  /* 0x002c0000cd50783b */ /* 0x000eaa0000004200 */
[----:B------:R5:W-:Y:S08]  /*5590*/  MUFU.EX2 R14, R0 ;  /* 0x00000000000e7308 */ /* 0x000bf00000000800 */
[----:B------:R1:W1:Y:S01]  /*55a0*/  MUFU.EX2 R17, R2 ;  /* 0x0000000200117308 */ /* 0x0002620000000800 */
[----:B-----5:R-:W-:-:S07]  /*55b0*/  FFMA.FTZ R0, R224, c[0x0][0x2d0], -R8 ;  /* 0x0000b400e0007a23 */ /* 0x020fce0000010808 */
[----:B------:R5:W2:Y:S01]  /*55c0*/  MUFU.EX2 R15, R0 ;  /* 0x00000000000f7308 */ /* 0x000aa20000000800 */
[----:B-1----:R-:W-:Y:S01]  /*55d0*/  @P2 IMAD.HI.U32 R2, R101, c[0x0][0x2c8], RZ ;  /* 0x0000b20065022a27 */ /* 0x002fe200078e00ff */
[----:B---3--:R-:W-:Y:S02]  /*55e0*/  F2FP.BF16.PACK_AB R93, R21, R23 ;  /* 0x00000017155d723e */ /* 0x008fe400000010ff */
[----:B------:R-:W-:Y:S02]  /*55f0*/  F2FP.BF16.PACK_AB R94, R27, R25 ;  /* 0x000000191b5e723e */ /* 0x000fe400000010ff */
[----:B------:R-:W-:Y:S01]  /*5600*/  F2FP.BF16.PACK_AB R95, R20, R22 ;  /* 0x00000016145f723e */ /* 0x000fe200000010ff */
[----:B-----5:R-:W-:Y:S01]  /*5610*/  IMAD.MOV.U32 R0, RZ, RZ, R101 ;  /* 0x000000ffff007224 */ /* 0x020fe200078e0065 */
[----:B------:R-:W-:Y:S01]  /*5620*/  @P2 SHF.R.U32.HI R0, RZ, c[0x0][0x2cc], R2 ;  /* 0x0000b300ff002a19 */ /* 0x000fe20000011602 */
[----:B------:R-:W-:Y:S01]  /*5630*/  IMAD.MOV.U32 R2, RZ, RZ, c[0x0][0x168] ;  /* 0x00005a00ff027624 */ /* 0x000fe200078e00ff */
[----:B------:R-:W-:-:S02]  /*5640*/  F2FP.BF16.PACK_AB R96, R16, R19 ;  /* 0x000000131060723e */ /* 0x000fc400000010ff */
[----:B------:R-:W-:Y:S02]  /*5650*/  F2FP.BF16.PACK_AB R97, R13, R12 ;  /* 0x0000000c0d61723e */ /* 0x000fe400000010ff */
[----:B------:R-:W-:Y:S02]  /*5660*/  F2FP.BF16.PACK_AB R98, R17, R18 ;  /* 0x000000121162723e */ /* 0x000fe400000010ff */
[----:B--2---:R-:W-:Y:S02]  /*5670*/  F2FP.BF16.PACK_AB R99, R15, R14 ;  /* 0x0000000e0f63723e */ /* 0x004fe400000010ff */
[----:B------:R-:W-:Y:S01]  /*5680*/  IADD3 R0, R0, c[0x0][0x1d0], -R2 ;  /* 0x0000740000007a10 */ /* 0x000fe20007ffe802 */
[----:B----4-:R-:W-:Y:S03]  /*5690*/  HMMA.16816.F32.BF16 R116, R92, R124, R116 ;  /* 0x0000007c5c74723c */ /* 0x010fe60000041874 */
[----:B------:R-:W-:Y:S01]  /*56a0*/  SHF.R.S32.HI R2, RZ, 0x1f, R0 ;  /* 0x0000001fff027819 */ /* 0x000fe20000011400 */
[----:B------:R-:W-:-:S04]  /*56b0*/  FADD.FTZ R8, R234, R10 ;  /* 0x0000000aea087221 */ /* 0x000fc80000010000 */
[----:B------:R-:W-:Y:S01]  /*56c0*/  HMMA.16816.F32.BF16 R120, R92, R126, R120 ;  /* 0x0000007e5c78723c */ /* 0x000fe20000041878 */
[----:B------:R-:W-:-:S07]  /*56d0*/  FADD.FTZ R3, R107, R106 ;  /* 0x0000006a6b037221 */ /* 0x000fce0000010000 */
[----:B------:R-:W-:Y:S01]  /*56e0*/  HMMA.16816.F32.BF16 R112, R96, R124, R176 ;  /* 0x0000007c6070723c */ /* 0x000fe200000418b0 */
[----:B------:R-:W-:-:S07]  /*56f0*/  FADD.FTZ R11, R11, R8 ;  /* 0x000000080b0b7221 */ /* 0x000fce0000010000 */
[----:B------:R-:W-:Y:S07]  /*5700*/  HMMA.16816.F32.BF16 R124, R96, R126, R28 ;  /* 0x0000007e607c723c */ /* 0x000fee000004181c */
[----:B------:R-:W-:Y:S01]  /*5710*/  LEA.HI R28, R2, R0, RZ, 0x6 ;  /* 0x00000000021c7211 */ /* 0x000fe200078f30ff */
[----:B------:R-:W-:Y:S02]  /*5720*/  FADD.FTZ R0, R239, R238 ;  /* 0x000000eeef007221 */ /* 0x000fe40000010000 */
[----:B------:R-:W-:-:S02]  /*5730*/  FADD.FTZ R2, R251, R250 ;  /* 0x000000fafb027221 */ /* 0x000fc40000010000 */
[----:B------:R-:W-:Y:S02]  /*5740*/  FADD.FTZ R0, R237, R0 ;  /* 0x00000000ed007221 */ /* 0x000fe40000010000 */
[----:B------:R-:W-:Y:S02]  /*5750*/  FADD.FTZ R10, R252, R3 ;  /* 0x00000003fc0a7221 */ /* 0x000fe40000010000 */
[----:B------:R-:W-:Y:S02]  /*5760*/  FADD.FTZ R9, R248, R2 ;  /* 0x00000002f8097221 */ /* 0x000fe40000010000 */
[----:B------:R-:W-:Y:S02]  /*5770*/  FADD.FTZ R8, R236, R0 ;  /* 0x00000000ec087221 */ /* 0x000fe40000010000 */
[----:B------:R-:W-:Y:S01]  /*5780*/  FADD.FTZ R3, R231, R11 ;  /* 0x0000000be7037221 */ /* 0x000fe20000010000 */
[----:B------:R-:W-:Y:S01]  /*5790*/  HMMA.16816.F32.BF16 R88, R92, R4, R184 ;  /* 0x000000045c58723c */ /* 0x000fe200000418b8 */
[----:B------:R-:W-:-:S02]  /*57a0*/  FADD.FTZ R2, R66, R10 ;  /* 0x0000000a42027221 */ /* 0x000fc40000010000 */
[----:B------:R-:W-:Y:S02]  /*57b0*/  FADD.FTZ R0, R249, R9 ;  /* 0x00000009f9007221 */ /* 0x000fe40000010000 */
[----:B------:R-:W-:-:S03]  /*57c0*/  FADD.FTZ R3, R189, R3 ;  /* 0x00000003bd037221 */ /* 0x000fc60000010000 */
[----:B------:R-:W-:Y:S01]  /*57d0*/  HMMA.16816.F32.BF16 R84, R96, R4, R84 ;  /* 0x000000046054723c */ /* 0x000fe20000041854 */
[----:B------:R-:W-:-:S06]  /*57e0*/  FADD.FTZ R3, R196, R3 ;  /* 0x00000003c4037221 */ /* 0x000fcc0000010000 */
        /* <DEDUP_REMOVED lines=33> */
[----:B------:R-:W-:Y:S01]  /*5a00*/  FADD.FTZ R4, R23, R5 ;  /* 0x0000000517047221 */ /* 0x000fe20000010000 */
[----:B------:R-:W-:Y:S01]  /*5a10*/  SHF.R.S32.HI R5, RZ, 0x6, R28 ;  /* 0x00000006ff057819 */ /* 0x000fe2000001141c */
[----:B------:R-:W-:Y:S02]  /*5a20*/  FADD.FTZ R3, R16, R3 ;  /* 0x0000000310037221 */ /* 0x000fe40000010000 */
[----:B------:R-:W-:Y:S01]  /*5a30*/  FADD.FTZ R2, R13, R2 ;  /* 0x000000020d027221 */ /* 0x000fe20000010000 */
[----:B------:R-:W-:Y:S01]  /*5a40*/  IMNMX R5, RZ, R5, !PT ;  /* 0x00000005ff057217 */ /* 0x000fe20007800200 */
[----:B------:R-:W-:Y:S01]  /*5a50*/  FADD.FTZ R0, R26, R0 ;  /* 0x000000001a007221 */ /* 0x000fe20000010000 */
[----:B------:R-:W-:Y:S01]  /*5a60*/  IADD3 R202, R67, -0x2, RZ ;  /* 0xfffffffe43ca7810 */ /* 0x000fe20007ffe0ff */
[----:B------:R-:W-:-:S02]  /*5a70*/  FADD.FTZ R4, R21, R4 ;  /* 0x0000000415047221 */ /* 0x000fc40000010000 */
[----:B------:R-:W-:Y:S02]  /*5a80*/  FADD.FTZ R3, R18, R3 ;  /* 0x0000000312037221 */ /* 0x000fe40000010000 */
[----:B------:R-:W-:Y:S01]  /*5a90*/  FADD.FTZ R2, R14, R2 ;  /* 0x000000020e027221 */ /* 0x000fe20000010000 */
[----:B------:R1:W-:Y:S01]  /*5aa0*/  STL [R1+0x34], R5 ;  /* 0x0000340501007387 */ /* 0x0003e20000100800 */
[----:B------:R-:W-:Y:S01]  /*5ab0*/  FADD.FTZ R0, R25, R0 ;  /* 0x0000000019007221 */ /* 0x000fe20000010000 */
[----:B------:R-:W-:Y:S01]  /*5ac0*/  ISETP.GE.AND P0, PT, R202, R5, PT ;  /* 0x00000005ca00720c */ /* 0x000fe20003f06270 */
[----:B------:R-:W-:Y:S02]  /*5ad0*/  FADD.FTZ R4, R22, R4 ;  /* 0x0000000416047221 */ /* 0x000fe40000010000 */
[----:B-1----:R-:W-:Y:S02]  /*5ae0*/  FADD.FTZ R5, R17, R3 ;  /* 0x0000000311057221 */ /* 0x002fe40000010000 */
[----:B------:R-:W-:-:S02]  /*5af0*/  FADD.FTZ R3, R15, R2 ;  /* 0x000000020f037221 */ /* 0x000fc40000010000 */
[----:B------:R-:W-:Y:S02]  /*5b00*/  FADD.FTZ R2, R27, R0 ;  /* 0x000000001b027221 */ /* 0x000fe40000010000 */
[----:B------:R-:W-:Y:S01]  /*5b10*/  FADD.FTZ R0, R20, R4 ;  /* 0x0000000414007221 */ /* 0x000fe20000010000 */
[----:B------:R1:W-:Y:S04]  /*5b20*/  STL [R1+0x20], R5 ;  /* 0x0000200501007387 */ /* 0x0003e80000100800 */
[----:B------:R1:W-:Y:S04]  /*5b30*/  STL [R1+0x24], R3 ;  /* 0x0000240301007387 */ /* 0x0003e80000100800 */
[----:B------:R1:W-:Y:S04]  /*5b40*/  STL [R1+0x2c], R0 ;  /* 0x00002c0001007387 */ /* 0x0003e80000100800 */
[----:B------:R1:W-:Y:S01]  /*5b50*/  STL [R1+0x28], R2 ;  /* 0x0000280201007387 */ /* 0x0003e20000100800 */
        /* <DEDUP_REMOVED lines=18> */
[----:B------:R-:W-:Y:S01]  /*5c80*/  @!UPT UIADD3 URZ, URZ, URZ, URZ ;  /* 0x0000003f3f3ff290 */ /* 0x000fe2000fffe03f */
[----:B------:R-:W-:Y:S11]  /*5c90*/  @!P0 BRA `(.L_x_552) ;  /* 0x000047e000008947 */ /* 0x000ff60003800000 */
[----:B-1----:R-:W-:Y:S01]  /*5ca0*/  MOV R101, R104 ;  /* 0x0000006800657202 */ /* 0x002fe20000000f00 */
[----:B------:R-:W-:Y:S01]  /*5cb0*/  IMAD.MOV.U32 R107, RZ, RZ, R102 ;  /* 0x000000ffff6b7224 */ /* 0x000fe200078e0066 */
[----:B------:R-:W-:Y:S01]  /*5cc0*/  MOV R100, R105 ;  /* 0x0000006900647202 */ /* 0x000fe20000000f00 */
[----:B------:R-:W-:Y:S01]  /*5cd0*/  IMAD.MOV.U32 R221, RZ, RZ, R202 ;  /* 0x000000ffffdd7224 */ /* 0x000fe200078e00ca */
[----:B------:R-:W-:-:S07]  /*5ce0*/  MOV R106, R103 ;  /* 0x00000067006a7202 */ /* 0x000fce0000000f00 */
.L_x_553:
[----:B------:R-:W2:Y:S01]  /*5cf0*/  LDL.64 R42, [R1+0x10] ;  /* 0x00001000012a7983 */ /* 0x000ea20000100a00 */
[----:B------:R-:W-:Y:S04]  /*5d00*/  DEPBAR.LE SB0, 0x0 ;  /* 0x000080000000791a */ /* 0x000fe80000000000 */
[----:B------:R-:W-:Y:S01]  /*5d10*/  WARPSYNC 0xffffffff ;  /* 0xffffffff00007948 */ /* 0x000fe20003800000 */
[----:B------:R-:W3:Y:S04]  /*5d20*/  LDL R44, [R1+0x1c] ;  /* 0x00001c00012c7983 */ /* 0x000ee80000100800 */
[----:B------:R-:W-:Y:S01]  /*5d30*/  BAR.SYNC.DEFER_BLOCKING 0x0 ;  /* 0x0000000000007b1d */ /* 0x000fe20000010000 */
[C---:B------:R-:W-:Y:S11]  /*5d40*/  ISETP.GE.AND P6, PT, R221.reuse, RZ, PT ;  /* 0x000000ffdd00720c */ /* 0x040ff60003fc6270 */
[----:B------:R-:W-:Y:S02]  /*5d50*/  @!UPT UIADD3 URZ, URZ, URZ, URZ ;  /* 0x0000003f3f3ff290 */ /* 0x000fe4000fffe03f */
[----:B-1----:R-:W-:Y:S01]  /*5d60*/  @P6 SHF.R.S32.HI R0, RZ, 0x1f, R221 ;  /* 0x0000001fff006819 */ /* 0x002fe200000114dd */
[C---:B------:R-:W-:Y:S04]  /*5d70*/  @P6 IMAD.WIDE.U32 R28, R221.reuse, c[0x0][0x208], RZ ;  /* 0x00008200dd1c6a25 */ /* 0x040fe800078e00ff */
[----:B------:R-:W-:Y:S01]  /*5d80*/  @P6 IMAD R0, R0, c[0x0][0x208], RZ ;  /* 0x0000820000006a24 */ /* 0x000fe200078e02ff */
[----:B------:R-:W-:Y:S01]  /*5d90*/  @P6 SHF.L.U32 R2, R28, 0x6, RZ ;  /* 0x000000061c026819 */ /* 0x000fe200000006ff */
[----:B------:R-:W-:Y:S02]  /*5da0*/  @P6 IMAD.MOV.U32 R102, RZ, RZ, c[0x0][0x208] ;  /* 0x00008200ff666624 */ /* 0x000fe400078e00ff */
[----:B------:R-:W-:Y:S01]  /*5db0*/  @P6 IMAD R0, R221, c[0x0][0x20c], R0 ;  /* 0x00008300dd006a24 */ /* 0x000fe200078e0200 */
[----:B------:R-:W4:Y:S02]  /*5dc0*/  LDL R232, [R1+0x30] ;  /* 0x0000300001e87983 */ /* 0x000f240000100800 */
[----:B------:R-:W-:Y:S02]  /*5dd0*/  @P6 LEA R3, P0, R102, R2, 0x5 ;  /* 0x0000000266036211 */ /* 0x000fe400078028ff */
[----:B------:R-:W-:Y:S01]  /*5de0*/  LDSM.16.M88.4 R64, [R207] ;  /* 0x00000000cf40783b */ /* 0x000fe20000000200 */
[----:B------:R-:W-:Y:S04]  /*5df0*/  @P6 IADD3 R0, R29, R0, RZ ;  /* 0x000000001d006210 */ /* 0x000fe80007ffe0ff */
[----:B------:R-:W-:Y:S01]  /*5e00*/  @P6 SHF.L.U64.HI R0, R28, 0x6, R0 ;  /* 0x000000061c006819 */ /* 0x000fe20000010200 */
[----:B------:R-:W-:Y:S02]  /*5e10*/  @P6 IMAD.MOV.U32 R28, RZ, RZ, c[0x0][0x20c] ;  /* 0x00008300ff1c6624 */ /* 0x000fe400078e00ff */
[----:B------:R-:W1:Y:S03]  /*5e20*/  LDSM.16.M88.4 R16, [R204] ;  /* 0x00000000cc10783b */ /* 0x000e660000000200 */
[----:B------:R-:W-:Y:S05]  /*5e30*/  @P6 LEA.HI.X R102, R102, R0, R28, 0x5, P0 ;  /* 0x0000000066666211 */ /* 0x000fea00000f2c1c */
[----:B------:R-:W5:Y:S08]  /*5e40*/  LDSM.16.M88.4 R60, [R207+0x1000] ;  /* 0x00100000cf3c783b */ /* 0x000f700000000200 */
[----:B------:R-:W5:Y:S08]  /*5e50*/  LDSM.16.M88.4 R32, [R204+0x400] ;  /* 0x00040000cc20783b */ /* 0x000f700000000200 */
[----:B------:R-:W2:Y:S08]  /*5e60*/  LDSM.16.M88.4 R48, [R204+0x800] ;  /* 0x00080000cc30783b */ /* 0x000eb00000000200 */
[----:B------:R-:W2:Y:S01]  /*5e70*/  LDSM.16.M88.4 R108, [R204+0xc00] ;  /* 0x000c0000cc6c783b */ /* 0x000ea20000000200 */
[-C--:B-1----:R-:W-:Y:S07]  /*5e80*/  HMMA.16816.F32.BF16 R4, R64, R16.reuse, RZ ;  /* 0x000000104004723c */ /* 0x082fee00000418ff */
[----:B------:R-:W-:Y:S01]  /*5e90*/  LDSM.16.M88.4 R176, [R208] ;  /* 0x00000000d0b0783b */ /* 0x000fe20000000200 */
[C---:B-----5:R-:W-:Y:S07]  /*5ea0*/  HMMA.16816.F32.BF16 R8, R60.reuse, R16, RZ ;  /* 0x000000103c08723c */ /* 0x060fee00000418ff */
[----:B------:R-:W1:Y:S01]  /*5eb0*/  LDSM.16.M88.4 R180, [R209] ;  /* 0x00000000d1b4783b */ /* 0x000e620000000200 */
[-C--:B------:R-:W-:Y:S07]  /*5ec0*/  HMMA.16816.F32.BF16 R12, R60, R18.reuse, RZ ;  /* 0x000000123c0c723c */ /* 0x080fee00000418ff */
[----:B------:R-:W5:Y:S01]  /*5ed0*/  LDSM.16.M88.4 R184, [R208+0x1000] ;  /* 0x00100000d0b8783b */ /* 0x000f620000000200 */
[C---:B------:R-:W-:Y:S07]  /*5ee0*/  HMMA.16816.F32.BF16 R16, R64.reuse, R18, RZ ;  /* 0x000000124010723c */ /* 0x040fee00000418ff */
[----:B------:R-:W1:Y:S01]  /*5ef0*/  LDSM.16.M88.4 R188, [R220] ;  /* 0x00000000dcbc783b */ /* 0x000e620000000200 */
[-C--:B------:R-:W-:Y:S07]  /*5f00*/  HMMA.16816.F32.BF16 R20, R64, R32.reuse, RZ ;  /* 0x000000204014723c */ /* 0x080fee00000418ff */
[----:B------:R-:W1:Y:S01]  /*5f10*/  LDSM.16.M88.4 R192, [R219] ;  /* 0x00000000dbc0783b */ /* 0x000e620000000200 */
[C---:B------:R-:W-:Y:S07]  /*5f20*/  HMMA.16816.F32.BF16 R24, R60.reuse, R32, RZ ;  /* 0x000000203c18723c */ /* 0x040fee00000418ff */
[----:B------:R-:W1:Y:S01]  /*5f30*/  LDSM.16.M88.4 R196, [R218] ;  /* 0x00000000dac4783b */ /* 0x000e620000000200 */
[-C--:B------:R-:W-:Y:S07]  /*5f40*/  HMMA.16816.F32.BF16 R28, R60, R34.reuse, RZ ;  /* 0x000000223c1c723c */ /* 0x080fee00000418ff */
[----:B------:R-:W5:Y:S04]  /*5f50*/  LDL R225, [R1+0x48] ;  /* 0x0000480001e17983 */ /* 0x000f680000100800 */
[----:B------:R-:W5:Y:S04]  /*5f60*/  LDL R222, [R1+0x58] ;  /* 0x0000580001de7983 */ /* 0x000f680000100800 */
[----:B------:R-:W5:Y:S06]  /*5f70*/  LDL.64 R234, [R1+0x8] ;  /* 0x0000080001ea7983 */ /* 0x000f6c0000100a00 */
[----:B------:R-:W5:Y:S01]  /*5f80*/  LDL R224, [R1+0x18] ;  /* 0x0000180001e07983 */ /* 0x000f620000100800 */
[----:B--2---:R-:W-:Y:S04]  /*5f90*/  @P6 IADD3 R32, P1, R2, R42, RZ ;  /* 0x0000002a02206210 */ /* 0x004fe80007f3e0ff */
[----:B------:R-:W-:Y:S02]  /*5fa0*/  @P6 LEA R104, P0, R32, c[0x0][0x1f8], 0x1 ;  /* 0x00007e0020686a11 */ /* 0x000fe400078008ff */
[----:B---3--:R-:W-:Y:S02]  /*5fb0*/  @P6 IADD3.X R33, R0, R44, RZ, P1, !PT ;  /* 0x0000002c00216210 */ /* 0x008fe40000ffe4ff */
[----:B------:R-:W-:Y:S02]  /*5fc0*/  @P6 IADD3 R56, P1, R42, 0x20, RZ ;  /* 0x000000202a386810 */ /* 0x000fe40007f3e0ff */
[----:B------:R-:W-:Y:S02]  /*5fd0*/  @P6 LEA.HI.X R105, R32, c[0x0][0x1fc], R33, 0x1, P0 ;  /* 0x00007f0020696a11 */ /* 0x000fe400000f0c21 */
[C---:B------:R-:W-:Y:S02]  /*5fe0*/  HMMA.16816.F32.BF16 R32, R64.reuse, R34, RZ ;  /* 0x000000224020723c */ /* 0x040fe400000418ff */
[--C-:B------:R-:W-:Y:S01]  /*5ff0*/  @P6 IMAD.X R202, RZ, RZ, R44.reuse, P1 ;  /* 0x000000ffffca6224 */ /* 0x100fe200008e062c */
[----:B------:R-:W-:Y:S04]  /*6000*/  @P6 IADD3 R40, P1, R2, R56, RZ ;  /* 0x0000003802286210 */ /* 0x000fe80007f3e0ff */
[----:B------:R-:W-:Y:S01]  /*6010*/  @P6 IADD3.X R41, R0, R202, RZ, P1, !PT ;  /* 0x000000ca00296210 */ /* 0x000fe20000ffe4ff */
[-C--:B------:R-:W-:Y:S01]  /*6020*/  HMMA.16816.F32.BF16 R36, R64, R48.reuse, RZ ;  /* 0x000000304024723c */ /* 0x080fe200000418ff */
[----:B------:R-:W-:Y:S03]  /*6030*/  @P6 IADD3 R53, P1, R42, 0x40, RZ ;  /* 0x000000402a356810 */ /* 0x000fe60007f3e0ff */
[----:B------:R-:W-:Y:S02]  /*6040*/  @P6 LEA R200, P0, R40, c[0x0][0x1f8], 0x1 ;  /* 0x00007e0028c86a11 */ /* 0x000fe400078008ff */
[----:B------:R-:W-:Y:S01]  /*6050*/  @P6 IMAD.X R103, RZ, RZ, R44, P1 ;  /* 0x000000ffff676224 */ /* 0x000fe200008e062c */
[----:B------:R-:W-:Y:S02]  /*6060*/  @P6 IADD3 R2, P1, R2, R53, RZ ;  /* 0x0000003502026210 */ /* 0x000fe40007f3e0ff */
[----:B------:R-:W-:Y:S03]  /*6070*/  @P6 LEA.HI.X R201, R40, c[0x0][0x1fc], R41, 0x1, P0 ;  /* 0x00007f0028c96a11 */ /* 0x000fe600000f0c29 */
[----:B------:R-:W-:Y:S02]  /*6080*/  @P6 IADD3.X R0, R0, R103, RZ, P1, !PT ;  /* 0x0000006700006210 */ /* 0x000fe40000ffe4ff */
[C---:B------:R-:W-:Y:S02]  /*6090*/  @P6 LEA R54, P1, R2.reuse, c[0x0][0x1f8], 0x1 ;  /* 0x00007e0002366a11 */ /* 0x040fe400078208ff */
[C---:B------:R-:W-:Y:S02]  /*60a0*/  @P6 IADD3 R52, P0, R3.reuse, R42, RZ ;  /* 0x0000002a03346210 */ /* 0x040fe40007f1e0ff */
[C---:B------:R-:W-:Y:S02]  /*60b0*/  HMMA.16816.F32.BF16 R40, R60.reuse, R48, RZ ;  /* 0x000000303c28723c */ /* 0x040fe400000418ff */
[----:B------:R-:W-:Y:S02]  /*60c0*/  @P6 LEA.HI.X R55, R2, c[0x0][0x1fc], R0, 0x1, P1 ;  /* 0x00007f0002376a11 */ /* 0x000fe400008f0c00 */
[----:B----4-:R-:W-:Y:S02]  /*60d0*/  @P6 SHF.L.U32 R0, R232, 0x1, RZ ;  /* 0x00000001e8006819 */ /* 0x010fe400000006ff */
[C---:B------:R-:W-:Y:S01]  /*60e0*/  @P6 IADD3 R2, P1, R3.reuse, R56, RZ ;  /* 0x0000003803026210 */ /* 0x040fe20007f3e0ff */
[----:B------:R-:W-:Y:S01]  /*60f0*/  @P6 IMAD.X R48, R102, 0x1, R44, P0 ;  /* 0x0000000166306824 */ /* 0x000fe200000e062c */
[C---:B------:R-:W-:Y:S01]  /*6100*/  @P6 LEA R58, P0, R52.reuse, c[0x0][0x1f8], 0x1 ;  /* 0x00007e00343a6a11 */ /* 0x040fe200078008ff */
[-C--:B------:R-:W-:Y:S01]  /*6110*/  HMMA.16816.F32.BF16 R44, R60, R50.reuse, RZ ;  /* 0x000000323c2c723c */ /* 0x080fe200000418ff */
[----:B------:R-:W-:Y:S01]  /*6120*/  @!PT LDS RZ, [RZ] ;  /* 0x00000000fffff984 */ /* 0x000fe20000000800 */
[----:B------:R-:W-:Y:S01]  /*6130*/  @!PT LDS RZ, [RZ] ;  /* 0x00000000fffff984 */ /* 0x000fe20000000800 */
[----:B------:R-:W-:Y:S01]  /*6140*/  @!PT LDS RZ, [RZ] ;  /* 0x00000000fffff984 */ /* 0x000fe20000000800 */
[----:B------:R2:W-:Y:S02]  /*6150*/  @P6 LDGSTS.E.BYPASS.LTC128B.128 [R0+0x100], [R104.64], !P5 ;  /* 0x0010000068006fae */ /* 0x0005e4000e901d46 */
[----:B------:R-:W-:Y:S01]  /*6160*/  @P6 LEA.HI.X R59, R52, c[0x0][0x1fc], R48, 0x1, P0 ;  /* 0x00007f00343b6a11 */ /* 0x000fe200000f0c30 */
[C---:B------:R-:W-:Y:S01]  /*6170*/  @P6 IMAD.X R202, R102.reuse, 0x1, R202, P1 ;  /* 0x0000000166ca6824 */ /* 0x040fe200008e06ca */
[----:B------:R-:W-:Y:S03]  /*6180*/  @P6 IADD3 R3, P0, R3, R53, RZ ;  /* 0x0000003503036210 */ /* 0x000fe60007f1e0ff */
[C---:B------:R-:W-:Y:S01]  /*6190*/  HMMA.16816.F32.BF16 R48, R64.reuse, R50, RZ ;  /* 0x000000324030723c */ /* 0x040fe200000418ff */
[----:B------:R3:W-:Y:S08]  /*61a0*/  @P6 LDGSTS.E.BYPASS.LTC128B.128 [R0+0x1100], [R200.64], !P4 ;  /* 0x01100000c8006fae */ /* 0x0007f0000e101d46 */
[----:B------:R4:W-:Y:S08]  /*61b0*/  @P6 LDGSTS.E.BYPASS.LTC128B.128 [R0+0x2100], [R54.64], !P3 ;  /* 0x0210000036006fae */ /* 0x0009f0000d901d46 */
[----:B------:R1:W-:Y:S01]  /*61c0*/  @P6 LDGSTS.E.BYPASS.LTC128B.128 [R0+0x900], [R58.64], !P5 ;  /* 0x009000003a006fae */ /* 0x0003e2000e901d46 */
[----:B--2---:R-:W-:Y:S02]  /*61d0*/  @P6 IADD3.X R104, R102, R103, RZ, P0, !PT ;  /* 0x0000006766686210 */ /* 0x004fe400007fe4ff */
[C---:B------:R-:W-:Y:S04]  /*61e0*/  @P6 LEA R102, P0, R2.reuse, c[0x0][0x1f8], 0x1 ;  /* 0x00007e0002666a11 */ /* 0x040fe800078008ff */
[----:B------:R-:W-:Y:S02]  /*61f0*/  @P6 LEA.HI.X R103, R2, c[0x0][0x1fc], R202, 0x1, P0 ;  /* 0x00007f0002676a11 */ /* 0x000fe400000f0cca */
[C---:B------:R-:W-:Y:S03]  /*6200*/  @P6 LEA R2, P0, R3.reuse, c[0x0][0x1f8], 0x1 ;  /* 0x00007e0003026a11 */ /* 0x040fe600078008ff */
[----:B------:R2:W-:Y:S01]  /*6210*/  @P6 LDGSTS.E.BYPASS.LTC128B.128 [R0+0x1900], [R102.64], !P4 ;  /* 0x0190000066006fae */ /* 0x0005e2000e101d46 */
[----:B------:R-:W-:Y:S01]  /*6220*/  @P6 LEA.HI.X R3, R3, c[0x0][0x1fc], R104, 0x1, P0 ;  /* 0x00007f0003036a11 */ /* 0x000fe200000f0c68 */
[-C--:B----4-:R-:W-:Y:S06]  /*6230*/  HMMA.16816.F32.BF16 R52, R64, R108.reuse, RZ ;  /* 0x0000006c4034723c */ /* 0x090fec00000418ff */
[----:B------:R2:W-:Y:S01]  /*6240*/  @P6 LDGSTS.E.BYPASS.LTC128B.128 [R0+0x2900], [R2.64], !P3 ;  /* 0x0290000002006fae */ /* 0x0005e2000d901d46 */
[C---:B------:R-:W-:Y:S01]  /*6250*/  ISETP.GE.AND P6, PT, R221.reuse, 0x1, PT ;  /* 0x00000001dd00780c */ /* 0x040fe20003fc6270 */
[C---:B-1----:R-:W-:Y:S06]  /*6260*/  HMMA.16816.F32.BF16 R56, R60.reuse, R108, RZ ;  /* 0x0000006c3c38723c */ /* 0x042fec00000418ff */
[----:B---3--:R-:W-:Y:S02]  /*6270*/  LDSM.16.M88.4 R200, [R204+0x1400] ;  /* 0x00140000ccc8783b */ /* 0x008fe40000000200 */
[-C--:B------:R-:W-:Y:S06]  /*6280*/  HMMA.16816.F32.BF16 R60, R60, R110.reuse, RZ ;  /* 0x0000006e3c3c723c */ /* 0x080fec00000418ff */
[----:B------:R-:W0:Y:S02]  /*6290*/  LDGDEPBAR ;  /* 0x00000000000079af */ /* 0x000e240000000000 */
[----:B------:R-:W-:Y:S06]  /*62a0*/  HMMA.16816.F32.BF16 R64, R64, R110, RZ ;  /* 0x0000006e4040723c */ /* 0x000fec00000418ff */
[----:B------:R-:W-:Y:S02]  /*62b0*/  LDSM.16.M88.4 R108, [R207+0x2000] ;  /* 0x00200000cf6c783b */ /* 0x000fe40000000200 */
[-C--:B------:R-:W-:Y:S08]  /*62c0*/  HMMA.16816.F32.BF16 R4, R176, R180.reuse, R4 ;  /* 0x000000b4b004723c */ /* 0x080ff00000041804 */
[C---:B-----5:R-:W-:Y:S08]  /*62d0*/  HMMA.16816.F32.BF16 R8, R184.reuse, R180, R8 ;  /* 0x000000b4b808723c */ /* 0x060ff00000041808 */
[-C--:B------:R-:W-:Y:S04]  /*62e0*/  HMMA.16816.F32.BF16 R12, R184, R182.reuse, R12 ;  /* 0x000000b6b80c723c */ /* 0x080fe8000004180c */
[----:B--2---:R-:W-:Y:S04]  /*62f0*/  IMAD.IADD R0, R222, 0x1, R225 ;  /* 0x00000001de007824 */ /* 0x004fe800078e02e1 */
[C---:B------:R-:W-:Y:S01]  /*6300*/  HMMA.16816.F32.BF16 R16, R176.reuse, R182, R16 ;  /* 0x000000b6b010723c */ /* 0x040fe20000041810 */
[----:B------:R-:W1:Y:S07]  /*6310*/  LDSM.16.M88.4 R180, [R204+0x1000] ;  /* 0x00100000ccb4783b */ /* 0x000e6e0000000200 */
[-C--:B------:R-:W-:Y:S08]  /*6320*/  HMMA.16816.F32.BF16 R20, R176, R188.reuse, R20 ;  /* 0x000000bcb014723c */ /* 0x080ff00000041814 */
[C---:B------:R-:W-:Y:S08]  /*6330*/  HMMA.16816.F32.BF16 R24, R184.reuse, R188, R24 ;  /* 0x000000bcb818723c */ /* 0x040ff00000041818 */
[-C--:B------:R-:W-:Y:S08]  /*6340*/  HMMA.16816.F32.BF16 R28, R184, R190.reuse, R28 ;  /* 0x000000beb81c723c */ /* 0x080ff0000004181c */
[C---:B------:R-:W-:Y:S01]  /*6350*/  HMMA.16816.F32.BF16 R32, R176.reuse, R190, R32 ;  /* 0x000000beb020723c */ /* 0x040fe20000041820 */
[----:B------:R-:W2:Y:S07]  /*6360*/  LDSM.16.M88.4 R188, [R207+0x3000] ;  /* 0x00300000cfbc783b */ /* 0x000eae0000000200 */
[-C--:B------:R-:W-:Y:S08]  /*6370*/  HMMA.16816.F32.BF16 R36, R176, R192.reuse, R36 ;  /* 0x000000c0b024723c */ /* 0x080ff00000041824 */
[C---:B------:R-:W-:Y:S08]  /*6380*/  HMMA.16816.F32.BF16 R40, R184.reuse, R192, R40 ;  /* 0x000000c0b828723c */ /* 0x040ff00000041828 */
[-C--:B------:R-:W-:Y:S08]  /*6390*/  HMMA.16816.F32.BF16 R44, R184, R194.reuse, R44 ;  /* 0x000000c2b82c723c */ /* 0x080ff0000004182c */
[C---:B------:R-:W-:Y:S01]  /*63a0*/  HMMA.16816.F32.BF16 R48, R176.reuse, R194, R48 ;  /* 0x000000c2b030723c */ /* 0x040fe20000041830 */
[----:B------:R-:W3:Y:S07]  /*63b0*/  LDSM.16.M88.4 R192, [R204+0x1800] ;  /* 0x00180000ccc0783b */ /* 0x000eee0000000200 */
[-C--:B------:R-:W-:Y:S08]  /*63c0*/  HMMA.16816.F32.BF16 R52, R176, R196.reuse, R52 ;  /* 0x000000c4b034723c */ /* 0x080ff00000041834 */
[C---:B------:R-:W-:Y:S08]  /*63d0*/  HMMA.16816.F32.BF16 R56, R184.reuse, R196, R56 ;  /* 0x000000c4b838723c */ /* 0x040ff00000041838 */
[-C--:B------:R-:W-:Y:S01]  /*63e0*/  HMMA.16816.F32.BF16 R60, R184, R198.reuse, R60 ;  /* 0x000000c6b83c723c */ /* 0x080fe2000004183c */
[----:B------:R-:W4:Y:S07]  /*63f0*/  LDSM.16.M88.4 R184, [R204+0x1c00] ;  /* 0x001c0000ccb8783b */ /* 0x000f2e0000000200 */
[----:B------:R-:W-:Y:S01]  /*6400*/  HMMA.16816.F32.BF16 R64, R176, R198, R64 ;  /* 0x000000c6b040723c */ /* 0x000fe20000041840 */
[----:B------:R-:W-:Y:S07]  /*6410*/  LDSM.16.M88.4 R176, [R208+0x2000] ;  /* 0x00200000d0b0783b */ /* 0x000fee0000000200 */
[-C--:B-1----:R-:W-:Y:S01]  /*6420*/  HMMA.16816.F32.BF16 R4, R108, R180.reuse, R4 ;  /* 0x000000b46c04723c */ /* 0x082fe20000041804 */
[----:B------:R-:W-:Y:S07]  /*6430*/  LDSM.16.M88.4 R196, [R208+0x3000] ;  /* 0x00300000d0c4783b */ /* 0x000fee0000000200 */
[C---:B--2---:R-:W-:Y:S08]  /*6440*/  HMMA.16816.F32.BF16 R8, R188.reuse, R180, R8 ;  /* 0x000000b4bc08723c */ /* 0x044ff00000041808 */
[-C--:B------:R-:W-:Y:S08]  /*6450*/  HMMA.16816.F32.BF16 R12, R188, R182.reuse, R12 ;  /* 0x000000b6bc0c723c */ /* 0x080ff0000004180c */
[C---:B------:R-:W-:Y:S01]  /*6460*/  HMMA.16816.F32.BF16 R16, R108.reuse, R182, R16 ;  /* 0x000000b66c10723c */ /* 0x040fe20000041810 */
[----:B------:R-:W1:Y:S07]  /*6470*/  LDSM.16.M88.4 R180, [R217] ;  /* 0x00000000d9b4783b */ /* 0x000e6e0000000200 */
[-C--:B------:R-:W-:Y:S08]  /*6480*/  HMMA.16816.F32.BF16 R20, R108, R200.reuse, R20 ;  /* 0x000000c86c14723c */ /* 0x080ff00000041814 */
[C---:B------:R-:W-:Y:S08]  /*6490*/  HMMA.16816.F32.BF16 R24, R188.reuse, R200, R24 ;  /* 0x000000c8bc18723c */ /* 0x040ff00000041818 */
[-C--:B------:R-:W-:Y:S08]  /*64a0*/  HMMA.16816.F32.BF16 R28, R188, R202.reuse, R28 ;  /* 0x000000cabc1c723c */ /* 0x080ff0000004181c */
[C---:B------:R-:W-:Y:S01]  /*64b0*/  HMMA.16816.F32.BF16 R32, R108.reuse, R202, R32 ;  /* 0x000000ca6c20723c */ /* 0x040fe20000041820 */
[----:B------:R-:W2:Y:S07]  /*64c0*/  LDSM.16.M88.4 R200, [R216] ;  /* 0x00000000d8c8783b */ /* 0x000eae0000000200 */
[-C--:B---3--:R-:W-:Y:S08]  /*64d0*/  HMMA.16816.F32.BF16 R36, R108, R192.reuse, R36 ;  /* 0x000000c06c24723c */ /* 0x088ff00000041824 */
[C---:B------:R-:W-:Y:S08]  /*64e0*/  HMMA.16816.F32.BF16 R40, R188.reuse, R192, R40 ;  /* 0x000000c0bc28723c */ /* 0x040ff00000041828 */
[-C--:B------:R-:W-:Y:S08]  /*64f0*/  HMMA.16816.F32.BF16 R44, R188, R194.reuse, R44 ;  /* 0x000000c2bc2c723c */ /* 0x080ff0000004182c */
[C---:B------:R-:W-:Y:S01]  /*6500*/  HMMA.16816.F32.BF16 R48, R108.reuse, R194, R48 ;  /* 0x000000c26c30723c */ /* 0x040fe20000041830 */
[----:B------:R-:W3:Y:S07]  /*6510*/  LDSM.16.M88.4 R192, [R215] ;  /* 0x00000000d7c0783b */ /* 0x000eee0000000200 */
[-C--:B----4-:R-:W-:Y:S08]  /*6520*/  HMMA.16816.F32.BF16 R52, R108, R184.reuse, R52 ;  /* 0x000000b86c34723c */ /* 0x090ff00000041834 */
[C---:B------:R-:W-:Y:S08]  /*6530*/  HMMA.16816.F32.BF16 R56, R188.reuse, R184, R56 ;  /* 0x000000b8bc38723c */ /* 0x040ff00000041838 */
[-C--:B------:R-:W-:Y:S01]  /*6540*/  HMMA.16816.F32.BF16 R60, R188, R186.reuse, R60 ;  /* 0x000000babc3c723c */ /* 0x080fe2000004183c */
[----:B------:R-:W4:Y:S07]  /*6550*/  LDSM.16.M88.4 R188, [R214] ;  /* 0x00000000d6bc783b */ /* 0x000f2e0000000200 */
[----:B------:R-:W-:Y:S01]  /*6560*/  HMMA.16816.F32.BF16 R64, R108, R186, R64 ;  /* 0x000000ba6c40723c */ /* 0x000fe20000041840 */
[----:B------:R-:W-:Y:S07]  /*6570*/  LDSM.16.M88.4 R108, [R207+0x4000] ;  /* 0x00400000cf6c783b */ /* 0x000fee0000000200 */
[-C--:B-1----:R-:W-:Y:S01]  /*6580*/  HMMA.16816.F32.BF16 R4, R176, R180.reuse, R4 ;  /* 0x000000b4b004723c */ /* 0x082fe20000041804 */
[----:B------:R-:W-:Y:S07]  /*6590*/  LDSM.16.M88.4 R184, [R207+0x5000] ;  /* 0x00500000cfb8783b */ /* 0x000fee0000000200 */
[C---:B------:R-:W-:Y:S08]  /*65a0*/  HMMA.16816.F32.BF16 R8, R196.reuse, R180, R8 ;  /* 0x000000b4c408723c */ /* 0x040ff00000041808 */
[-C--:B------:R-:W-:Y:S08]  /*65b0*/  HMMA.16816.F32.BF16 R12, R196, R182.reuse, R12 ;  /* 0x000000b6c40c723c */ /* 0x080ff0000004180c */
[C---:B------:R-:W-:Y:S01]  /*65c0*/  HMMA.16816.F32.BF16 R16, R176.reuse, R182, R16 ;  /* 0x000000b6b010723c */ /* 0x040fe20000041810 */
[----:B------:R-:W1:Y:S07]  /*65d0*/  LDSM.16.M88.4 R180, [R204+0x2000] ;  /* 0x00200000ccb4783b */ /* 0x000e6e0000000200 */
[-C--:B--2---:R-:W-:Y:S08]  /*65e0*/  HMMA.16816.F32.BF16 R20, R176, R200.reuse, R20 ;  /* 0x000000c8b014723c */ /* 0x084ff00000041814 */
        /* <DEDUP_REMOVED lines=8> */
[----:B------:R-:W2:Y:S07]  /*6670*/  LDSM.16.M88.4 R192, [R204+0x2400] ;  /* 0x00240000ccc0783b */ /* 0x000eae0000000200 */
[-C--:B----4-:R-:W-:Y:S08]  /*6680*/  HMMA.16816.F32.BF16 R52, R176, R188.reuse, R52 ;  /* 0x000000bcb034723c */ /* 0x090ff00000041834 */
[C---:B------:R-:W-:Y:S08]  /*6690*/  HMMA.16816.F32.BF16 R56, R196.reuse, R188, R56 ;  /* 0x000000bcc438723c */ /* 0x040ff00000041838 */
[-C--:B------:R-:W-:Y:S01]  /*66a0*/  HMMA.16816.F32.BF16 R60, R196, R190.reuse, R60 ;  /* 0x000000bec43c723c */ /* 0x080fe2000004183c */
[----:B------:R-:W3:Y:S07]  /*66b0*/  LDSM.16.M88.4 R196, [R204+0x2800] ;  /* 0x00280000ccc4783b */ /* 0x000eee0000000200 */
[----:B------:R-:W-:Y:S01]  /*66c0*/  HMMA.16816.F32.BF16 R64, R176, R190, R64 ;  /* 0x000000beb040723c */ /* 0x000fe20000041840 */
[----:B------:R-:W-:Y:S07]  /*66d0*/  LDSM.16.M88.4 R176, [R208+0x4000] ;  /* 0x00400000d0b0783b */ /* 0x000fee0000000200 */
[-C--:B-1----:R-:W-:Y:S01]  /*66e0*/  HMMA.16816.F32.BF16 R4, R108, R180.reuse, R4 ;  /* 0x000000b46c04723c */ /* 0x082fe20000041804 */
[----:B------:R-:W1:Y:S07]  /*66f0*/  LDSM.16.M88.4 R188, [R213] ;  /* 0x00000000d5bc783b */ /* 0x000e6e0000000200 */
[C---:B------:R-:W-:Y:S08]  /*6700*/  HMMA.16816.F32.BF16 R8, R184.reuse, R180, R8 ;  /* 0x000000b4b808723c */ /* 0x040ff00000041808 */
[-C--:B------:R-:W-:Y:S08]  /*6710*/  HMMA.16816.F32.BF16 R12, R184, R182.reuse, R12 ;  /* 0x000000b6b80c723c */ /* 0x080ff0000004180c */
[C---:B------:R-:W-:Y:S01]  /*6720*/  HMMA.16816.F32.BF16 R16, R108.reuse, R182, R16 ;  /* 0x000000b66c10723c */ /* 0x040fe20000041810 */
[----:B------:R-:W4:Y:S07]  /*6730*/  LDSM.16.M88.4 R180, [R208+0x5000] ;  /* 0x00500000d0b4783b */ /* 0x000f2e0000000200 */
        /* <DEDUP_REMOVED lines=11> */
[----:B------:R-:W-:Y:S07]  /*67f0*/  HMMA.16816.F32.BF16 R64, R108, R202, R64 ;  /* 0x000000ca6c40723c */ /* 0x000fee0000041840 */
[----:B------:R-:W-:Y:S01]  /*6800*/  IADD3 R202, R221, -0x1, RZ ;  /* 0xffffffffddca7810 */ /* 0x000fe20007ffe0ff */
[-C--:B-1----:R-:W-:Y:S05]  /*6810*/  HMMA.16816.F32.BF16 R4, R176, R188.reuse, R4 ;  /* 0x000000bcb004723c */ /* 0x082fea0000041804 */
[----:B------:R-:W-:Y:S03]  /*6820*/  @P6 IMAD.WIDE.U32 R2, R202, c[0x0][0x1e0], RZ ;  /* 0x00007800ca026a25 */ /* 0x000fe600078e00ff */
[C---:B----4-:R-:W-:Y:S08]  /*6830*/  HMMA.16816.F32.BF16 R8, R180.reuse, R188, R8 ;  /* 0x000000bcb408723c */ /* 0x050ff00000041808 */
[-C--:B------:R-:W-:Y:S08]  /*6840*/  HMMA.16816.F32.BF16 R12, R180, R190.reuse, R12 ;  /* 0x000000beb40c723c */ /* 0x080ff0000004180c */
[C---:B------:R-:W-:Y:S04]  /*6850*/  HMMA.16816.F32.BF16 R16, R176.reuse, R190, R16 ;  /* 0x000000beb010723c */ /* 0x040fe80000041810 */
[----:B------:R-:W-:Y:S02]  /*6860*/  FMUL.FTZ R4, R4, c[0x0][0x320] ;  /* 0x0000c80004047a20 */ /* 0x000fe40000410000 */
[----:B------:R-:W-:Y:S02]  /*6870*/  FMUL.FTZ R5, R5, c[0x0][0x320] ;  /* 0x0000c80005057a20 */ /* 0x000fe40000410000 */
[----:B------:R-:W1:Y:S01]  /*6880*/  MUFU.TANH R228, R4 ;  /* 0x0000000400e47308 */ /* 0x000e620000002400 */
[----:B------:R-:W-:Y:S03]  /*6890*/  FMUL.FTZ R6, R6, c[0x0][0x320] ;  /* 0x0000c80006067a20 */ /* 0x000fe60000410000 */
[----:B------:R-:W-:Y:S02]  /*68a0*/  FMUL.FTZ R7, R7, c[0x0][0x320] ;  /* 0x0000c80007077a20 */ /* 0x000fe40000410000 */
[----:B------:R-:W-:Y:S02]  /*68b0*/  FMUL.FTZ R8, R8, c[0x0][0x320] ;  /* 0x0000c80008087a20 */ /* 0x000fe40000410000 */
[----:B------:R-:W-:Y:S02]  /*68c0*/  FMUL.FTZ R9, R9, c[0x0][0x320] ;  /* 0x0000c80009097a20 */ /* 0x000fe40000410000 */
        /* <DEDUP_REMOVED lines=12> */
[----:B------:R-:W-:Y:S10]  /*6990*/  MUFU.TANH R111, R19 ;  /* 0x00000013006f7308 */ /* 0x000ff40000002400 */
[----:B------:R4:W-:Y:S10]  /*69a0*/  MUFU.TANH R184, R18 ;  /* 0x0000001200b87308 */ /* 0x0009f40000002400 */
[----:B------:R5:W1:Y:S10]  /*69b0*/  MUFU.TANH R230, R7 ;  /* 0x0000000700e67308 */ /* 0x000a740000002400 */
[----:B------:R-:W1:Y:S01]  /*69c0*/  MUFU.TANH R229, R8 ;  /* 0x0000000800e57308 */ /* 0x000e620000002400 */
[----:B----4-:R-:W4:Y:S09]  /*69d0*/  LDL R18, [R1+0x54] ;  /* 0x0000540001127983 */ /* 0x010f320000100800 */
[----:B------:R-:W-:Y:S01]  /*69e0*/  MUFU.TANH R226, R9 ;  /* 0x0000000900e27308 */ /* 0x000fe20000002400 */
[----:B-----5:R-:W5:Y:S09]  /*69f0*/  LDSM.16.M88.4 R4, [R212] ;  /* 0x00000000d404783b */ /* 0x020f720000000200 */
[----:B------:R-:W1:Y:S10]  /*6a00*/  MUFU.TANH R223, R10 ;  /* 0x0000000a00df7308 */ /* 0x000e740000002400 */
[----:B------:R1:W-:Y:S10]  /*6a10*/  MUFU.TANH R203, R11 ;  /* 0x0000000b00cb7308 */ /* 0x0003f40000002400 */
[----:B------:R2:W-:Y:S10]  /*6a20*/  MUFU.TANH R108, R14 ;  /* 0x0000000e006c7308 */ /* 0x0005f40000002400 */
[----:B------:R-:W-:Y:S01]  /*6a30*/  MUFU.TANH R201, R15 ;  /* 0x0000000f00c97308 */ /* 0x000fe20000002400 */
[-C--:B-----5:R-:W-:Y:S01]  /*6a40*/  HMMA.16816.F32.BF16 R20, R176, R4.reuse, R20 ;  /* 0x00000004b014723c */ /* 0x0a0fe20000041814 */
[----:B-1----:R-:W1:Y:S08]  /*6a50*/  LDSM.16.M88.4 R8, [R211] ;  /* 0x00000000d308783b */ /* 0x002e700000000200 */
[----:B------:R5:W-:Y:S01]  /*6a60*/  MUFU.TANH R199, R16 ;  /* 0x0000001000c77308 */ /* 0x000be20000002400 */
[C---:B------:R-:W-:Y:S07]  /*6a70*/  HMMA.16816.F32.BF16 R24, R180.reuse, R4, R24 ;  /* 0x00000004b418723c */ /* 0x040fee0000041818 */
[----:B------:R-:W-:Y:S02]  /*6a80*/  @P2 IMAD.HI.U32 R5, R0, c[0x0][0x2c8], RZ ;  /* 0x0000b20000052a27 */ /* 0x000fe400078e00ff */
[----:B------:R1:W-:Y:S01]  /*6a90*/  MUFU.TANH R198, R17 ;  /* 0x0000001100c67308 */ /* 0x0003e20000002400 */
[-C--:B------:R-:W-:Y:S03]  /*6aa0*/  HMMA.16816.F32.BF16 R28, R180, R6.reuse, R28 ;  /* 0x00000006b41c723c */ /* 0x080fe6000004181c */
[----:B------:R-:W-:Y:S02]  /*6ab0*/  @P6 SHF.R.S32.HI R4, RZ, 0x1f, R202 ;  /* 0x0000001fff046819 */ /* 0x000fe400000114ca */
[----:B------:R-:W-:Y:S01]  /*6ac0*/  @P2 SHF.R.U32.HI R0, RZ, c[0x0][0x2cc], R5 ;  /* 0x0000b300ff002a19 */ /* 0x000fe20000011605 */
[----:B------:R-:W-:Y:S02]  /*6ad0*/  FMUL.FTZ R23, R23, c[0x0][0x320] ;  /* 0x0000c80017177a20 */ /* 0x000fe40000410000 */
[C---:B------:R-:W-:Y:S01]  /*6ae0*/  HMMA.16816.F32.BF16 R32, R176.reuse, R6, R32 ;  /* 0x00000006b020723c */ /* 0x040fe20000041820 */
[----:B------:R-:W-:Y:S01]  /*6af0*/  MUFU.TANH R109, R13 ;  /* 0x0000000d006d7308 */ /* 0x000fe20000002400 */
[----:B--2---:R-:W-:Y:S02]  /*6b00*/  SHFL.IDX PT, R14, R0, RZ, 0x1c1f ;  /* 0x001c1fff000e7589 */ /* 0x004fe400000e0000 */
[----:B------:R-:W-:Y:S02]  /*6b10*/  @P6 IMAD R4, R4, c[0x0][0x1e0], RZ ;  /* 0x0000780004046a24 */ /* 0x000fe400078e02ff */
[----:B------:R-:W-:Y:S01]  /*6b20*/  FMUL.FTZ R20, R20, c[0x0][0x320] ;  /* 0x0000c80014147a20 */ /* 0x000fe20000410000 */
[----:B------:R-:W-:Y:S01]  /*6b30*/  @P6 MOV R7, c[0x0][0x1e4] ;  /* 0x0000790000076a02 */ /* 0x000fe20000000f00 */
[----:B------:R-:W-:Y:S02]  /*6b40*/  @P6 IMAD R4, R202, c[0x0][0x1e4], R4 ;  /* 0x00007900ca046a24 */ /* 0x000fe400078e0204 */
[----:B-----5:R-:W-:Y:S01]  /*6b50*/  SHFL.IDX PT, R16, R0, 0x1, 0x1c1f ;  /* 0x003c1f0000107f89 */ /* 0x020fe200000e0000 */
[----:B------:R2:W5:Y:S01]  /*6b60*/  MUFU.TANH R110, R12 ;  /* 0x0000000c006e7308 */ /* 0x0005620000002400 */
[----:B------:R-:W-:Y:S01]  /*6b70*/  FMUL.FTZ R22, R22, c[0x0][0x320] ;  /* 0x0000c80016167a20 */ /* 0x000fe20000410000 */
[----:B------:R-:W-:Y:S01]  /*6b80*/  @P6 IADD3 R3, R3, R4, RZ ;  /* 0x0000000403036210 */ /* 0x000fe20007ffe0ff */
[----:B------:R-:W-:Y:S01]  /*6b90*/  @P6 IMAD.SHL.U32 R4, R2, 0x40, RZ ;  /* 0x0000004002046824 */ /* 0x000fe200078e00ff */
[-C--:B-1----:R-:W-:Y:S03]  /*6ba0*/  HMMA.16816.F32.BF16 R36, R176, R8.reuse, R36 ;  /* 0x00000008b024723c */ /* 0x082fe60000041824 */
[----:B------:R-:W-:Y:S01]  /*6bb0*/  SHFL.IDX PT, R17, R0, 0x2, 0x1c1f ;  /* 0x005c1f0000117f89 */ /* 0x000fe200000e0000 */
[----:B------:R-:W-:Y:S01]  /*6bc0*/  FMUL.FTZ R30, R30, c[0x0][0x320] ;  /* 0x0000c8001e1e7a20 */ /* 0x000fe20000410000 */
[----:B------:R-:W-:Y:S01]  /*6bd0*/  @P6 IADD3 R5, P1, R4, R234, RZ ;  /* 0x000000ea04056210 */ /* 0x000fe20007f3e0ff */
[----:B------:R-:W-:Y:S01]  /*6be0*/  MUFU.TANH R188, R23 ;  /* 0x0000001700bc7308 */ /* 0x000fe20000002400 */
[----:B------:R-:W-:Y:S01]  /*6bf0*/  @P6 SHF.L.U64.HI R2, R2, 0x6, R3 ;  /* 0x0000000602026819 */ /* 0x000fe20000010203 */
[----:B------:R-:W-:Y:S01]  /*6c00*/  FMUL.FTZ R21, R21, c[0x0][0x320] ;  /* 0x0000c80015157a20 */ /* 0x000fe20000410000 */
[C---:B------:R-:W-:Y:S02]  /*6c10*/  HMMA.16816.F32.BF16 R40, R180.reuse, R8, R40 ;  /* 0x00000008b428723c */ /* 0x040fe40000041828 */
[----:B------:R1:W-:Y:S02]  /*6c20*/  SHFL.IDX PT, R15, R0, 0x3, 0x1c1f ;  /* 0x007c1f00000f7f89 */ /* 0x0003e400000e0000 */
[----:B------:R-:W-:Y:S02]  /*6c30*/  FMUL.FTZ R34, R34, c[0x0][0x320] ;  /* 0x0000c80022227a20 */ /* 0x000fe40000410000 */
[----:B------:R-:W-:Y:S01]  /*6c40*/  FMUL.FTZ R27, R27, c[0x0][0x320] ;  /* 0x0000c8001b1b7a20 */ /* 0x000fe20000410000 */
[----:B------:R-:W-:Y:S01]  /*6c50*/  MUFU.TANH R195, R30 ;  /* 0x0000001e00c37308 */ /* 0x000fe20000002400 */
[----:B------:R-:W-:Y:S01]  /*6c60*/  FMUL.FTZ R35, R35, c[0x0][0x320] ;  /* 0x0000c80023237a20 */ /* 0x000fe20000410000 */
[-C--:B------:R-:W-:Y:S03]  /*6c70*/  HMMA.16816.F32.BF16 R44, R180, R10.reuse, R44 ;  /* 0x0000000ab42c723c */ /* 0x080fe6000004182c */
[----:B------:R-:W-:Y:S01]  /*6c80*/  FMUL.FTZ R32, R32, c[0x0][0x320] ;  /* 0x0000c80020207a20 */ /* 0x000fe20000410000 */
[----:B------:R-:W-:Y:S01]  /*6c90*/  @P6 MOV R9, c[0x0][0x1e0] ;  /* 0x0000780000096a02 */ /* 0x000fe20000000f00 */
[----:B------:R-:W-:Y:S02]  /*6ca0*/  FMUL.FTZ R33, R33, c[0x0][0x320] ;  /* 0x0000c80021217a20 */ /* 0x000fe40000410000 */
[----:B------:R-:W-:Y:S01]  /*6cb0*/  FMUL.FTZ R37, R37, c[0x0][0x320] ;  /* 0x0000c80025257a20 */ /* 0x000fe20000410000 */
[----:B------:R-:W1:Y:S01]  /*6cc0*/  MUFU.TANH R105, R20 ;  /* 0x0000001400697308 */ /* 0x000e620000002400 */
[----:B------:R-:W-:Y:S01]  /*6cd0*/  FMUL.FTZ R31, R31, c[0x0][0x320] ;  /* 0x0000c8001f1f7a20 */ /* 0x000fe20000410000 */
[C---:B------:R-:W-:Y:S02]  /*6ce0*/  HMMA.16816.F32.BF16 R48, R176.reuse, R10, R48 ;  /* 0x0000000ab030723c */ /* 0x040fe40000041830 */
[----:B--2---:R-:W-:Y:S02]  /*6cf0*/  IMAD.MOV.U32 R12, RZ, RZ, -0x40 ;  /* 0xffffffc0ff0c7424 */ /* 0x004fe400078e00ff */
[----:B------:R-:W-:Y:S01]  /*6d00*/  FMUL.FTZ R36, R36, c[0x0][0x320] ;  /* 0x0000c80024247a20 */ /* 0x000fe20000410000 */
[C---:B------:R-:W-:Y:S01]  /*6d10*/  @P6 LEA R3, P0, R9.reuse, R4, 0x5 ;  /* 0x0000000409036211 */ /* 0x040fe200078028ff */
[----:B------:R-:W-:Y:S02]  /*6d20*/  @P6 IMAD.X R6, R2, 0x1, R224, P1 ;  /* 0x0000000102066824 */ /* 0x000fe400008e06e0 */
[----:B------:R2:W-:Y:S01]  /*6d30*/  MUFU.TANH R185, R34 ;  /* 0x0000002200b97308 */ /* 0x0005e20000002400 */
[----:B------:R-:W-:Y:S03]  /*6d40*/  FMUL.FTZ R38, R38, c[0x0][0x320] ;  /* 0x0000c80026267a20 */ /* 0x000fe60000410000 */
[----:B------:R-:W-:Y:S01]  /*6d50*/  FMUL.FTZ R28, R28, c[0x0][0x320] ;  /* 0x0000c8001c1c7a20 */ /* 0x000fe20000410000 */
[----:B------:R-:W-:Y:S01]  /*6d60*/  @P6 LEA.HI.X R9, R9, R2, R7, 0x5, P0 ;  /* 0x0000000209096211 */ /* 0x000fe200000f2c07 */
[----:B------:R-:W-:Y:S01]  /*6d70*/  FMUL.FTZ R41, R41, c[0x0][0x320] ;  /* 0x0000c80029297a20 */ /* 0x000fe20000410000 */
[----:B------:R-:W-:Y:S01]  /*6d80*/  @P6 IADD3 R8, P0, R234, 0x20, RZ ;  /* 0x00000020ea086810 */ /* 0x000fe20007f1e0ff */
[----:B------:R-:W-:Y:S02]  /*6d90*/  FMUL.FTZ R29, R29, c[0x0][0x320] ;  /* 0x0000c8001d1d7a20 */ /* 0x000fe40000410000 */
[----:B------:R-:W-:Y:S01]  /*6da0*/  MUFU.TANH R200, R37 ;  /* 0x0000002500c87308 */ /* 0x000fe20000002400 */
[----:B------:R-:W-:Y:S01]  /*6db0*/  @P6 IADD3.X R7, RZ, R224, RZ, P0, !PT ;  /* 0x000000e0ff076210 */ /* 0x000fe200007fe4ff */
[----:B------:R-:W-:Y:S02]  /*6dc0*/  FMUL.FTZ R39, R39, c[0x0][0x320] ;  /* 0x0000c80027277a20 */ /* 0x000fe40000410000 */
[----:B------:R-:W-:Y:S02]  /*6dd0*/  IMAD R12, R221, R12, 0x1 ;  /* 0x00000001dd0c7424 */ /* 0x000fe400078e020c */
[----:B------:R-:W-:Y:S02]  /*6de0*/  FMUL.FTZ R25, R25, c[0x0][0x320] ;  /* 0x0000c80019197a20 */ /* 0x000fe40000410000 */
[----:B------:R-:W-:Y:S02]  /*6df0*/  FMUL.FTZ R24, R24, c[0x0][0x320] ;  /* 0x0000c80018187a20 */ /* 0x000fe40000410000 */
[----:B------:R1:W-:Y:S01]  /*6e00*/  MUFU.TANH R187, R35 ;  /* 0x0000002300bb7308 */ /* 0x0003e20000002400 */
[----:B------:R-:W-:Y:S02]  /*6e10*/  FMUL.FTZ R26, R26, c[0x0][0x320] ;  /* 0x0000c8001a1a7a20 */ /* 0x000fe40000410000 */
[----:B------:R-:W-:Y:S01]  /*6e20*/  FMUL.FTZ R40, R40, c[0x0][0x320] ;  /* 0x0000c80028287a20 */ /* 0x000fe20000410000 */
[----:B--2---:R-:W-:Y:S01]  /*6e30*/  @P6 LEA R34, P1, R5, c[0x0][0x1c8], 0x1 ;  /* 0x0000720005226a11 */ /* 0x004fe200078208ff */
        /* <DEDUP_REMOVED lines=10> */
[----:B------:R-:W-:Y:S02]  /*6ee0*/  FMUL.FTZ R50, R50, c[0x0][0x320] ;  /* 0x0000c80032327a20 */ /* 0x000fe40000410000 */
[----:B------:R-:W-:Y:S01]  /*6ef0*/  FMUL.FTZ R51, R51, c[0x0][0x320] ;  /* 0x0000c80033337a20 */ /* 0x000fe20000410000 */
[----:B-1----:R-:W-:Y:S02]  /*6f00*/  @P6 LEA.HI.X R35, R5, c[0x0][0x1cc], R6, 0x1, P1 ;  /* 0x0000730005236a11 */ /* 0x002fe400008f0c06 */
[----:B------:R-:W-:Y:S02]  /*6f10*/  @P6 IADD3 R6, P1, R234, 0x40, RZ ;  /* 0x00000040ea066810 */ /* 0x000fe40007f3e0ff */
[C---:B------:R-:W-:Y:S02]  /*6f20*/  @P6 IADD3 R5, P0, R4.reuse, R8, RZ ;  /* 0x0000000804056210 */ /* 0x040fe40007f1e0ff */
[----:B------:R-:W-:Y:S01]  /*6f30*/  MUFU.TANH R190, R25 ;  /* 0x0000001900be7308 */ /* 0x000fe20000002400 */
[----:B------:R-:W-:Y:S01]  /*6f40*/  @P6 IMAD.X R13, RZ, RZ, R224, P1 ;  /* 0x000000ffff0d6224 */ /* 0x000fe200008e06e0 */
[----:B------:R-:W-:Y:S02]  /*6f50*/  @P6 IADD3 R4, P1, R4, R6, RZ ;  /* 0x0000000604046210 */ /* 0x000fe40007f3e0ff */
[CC--:B------:R-:W-:Y:S02]  /*6f60*/  @P6 IADD3.X R0, R2.reuse, R7.reuse, RZ, P0, !PT ;  /* 0x0000000702006210 */ /* 0x0c0fe400007fe4ff */
[----:B------:R-:W-:Y:S01]  /*6f70*/  @P6 LEA R30, P0, R5, c[0x0][0x1c8], 0x1 ;  /* 0x00007200051e6a11 */ /* 0x000fe200078008ff */
[----:B------:R-:W-:Y:S03]  /*6f80*/  @P6 IMAD.X R2, R2, 0x1, R13, P1 ;  /* 0x0000000102026824 */ /* 0x000fe600008e060d */
[----:B------:R1:W-:Y:S01]  /*6f90*/  MUFU.TANH R102, R33 ;  /* 0x0000002100667308 */ /* 0x0003e20000002400 */
[C---:B--2---:R-:W-:Y:S09]  /*6fa0*/  @P6 LEA R32, P1, R4.reuse, c[0x0][0x1c8], 0x1 ;  /* 0x0000720004206a11 */ /* 0x044ff200078208ff */
[----:B------:R-:W-:Y:S10]  /*6fb0*/  MUFU.TANH R189, R24 ;  /* 0x0000001800bd7308 */ /* 0x000ff40000002400 */
[----:B------:R2:W-:Y:S01]  /*6fc0*/  MUFU.TANH R196, R31 ;  /* 0x0000001f00c47308 */ /* 0x0005e20000002400 */
[----:B-1----:R-:W-:Y:S02]  /*6fd0*/  @P6 LEA.HI.X R33, R4, c[0x0][0x1cc], R2, 0x1, P1 ;  /* 0x0000730004216a11 */ /* 0x002fe400008f0c02 */
[----:B------:R-:W-:Y:S07]  /*6fe0*/  @P6 IADD3 R19, P1, R3, R8, RZ ;  /* 0x0000000803136210 */ /* 0x000fee0007f3e0ff */
[----:B------:R-:W-:Y:S01]  /*6ff0*/  MUFU.TANH R186, R22 ;  /* 0x0000001600ba7308 */ /* 0x000fe20000002400 */
[----:B------:R-:W-:Y:S09]  /*7000*/  @P6 IADD3.X R37, R9, R7, RZ, P1, !PT ;  /* 0x0000000709256210 */ /* 0x000ff20000ffe4ff */
[----:B------:R1:W-:Y:S01]  /*7010*/  MUFU.TANH R191, R28 ;  /* 0x0000001c00bf7308 */ /* 0x0003e20000002400 */
[----:B--2---:R-:W-:Y:S02]  /*7020*/  @P6 LEA.HI.X R31, R5, c[0x0][0x1cc], R0, 0x1, P0 ;  /* 0x00007300051f6a11 */ /* 0x004fe400000f0c00 */
[----:B------:R-:W-:Y:S02]  /*7030*/  @P6 IADD3 R23, P0, R3, R6, RZ ;  /* 0x0000000603176210 */ /* 0x000fe40007f1e0ff */
[----:B------:R-:W2:Y:S01]  /*7040*/  LDSM.16.M88.4 R4, [R210] ;  /* 0x00000000d204783b */ /* 0x000ea20000000200 */
[----:B------:R-:W-:Y:S04]  /*7050*/  DEPBAR.LE SB0, 0x0 ;  /* 0x000080000000791a */ /* 0x000fe80000000000 */
[----:B------:R-:W-:Y:S01]  /*7060*/  MUFU.TANH R193, R26 ;  /* 0x0000001a00c17308 */ /* 0x000fe20000002400 */
[----:B------:R-:W-:Y:S02]  /*7070*/  @P6 IADD3.X R36, R9, R13, RZ, P0, !PT ;  /* 0x0000000d09246210 */ /* 0x000fe400007fe4ff */
[----:B------:R-:W-:Y:S07]  /*7080*/  BAR.SYNC.DEFER_BLOCKING 0x0 ;  /* 0x0000000000007b1d */ /* 0x000fee0000010000 */
[----:B------:R1:W-:Y:S10]  /*7090*/  MUFU.TANH R192, R29 ;  /* 0x0000001d00c07308 */ /* 0x0003f40000002400 */
[----:B------:R-:W1:Y:S10]  /*70a0*/  MUFU.TANH R104, R21 ;  /* 0x0000001500687308 */ /* 0x000e740000002400 */
[----:B------:R-:W-:Y:S01]  /*70b0*/  MUFU.TANH R225, R40 ;  /* 0x0000002800e17308 */ /* 0x000fe20000002400 */
[-C--:B--2---:R-:W-:Y:S09]  /*70c0*/  HMMA.16816.F32.BF16 R52, R176, R4.reuse, R52 ;  /* 0x00000004b034723c */ /* 0x084ff20000041834 */
[----:B------:R-:W-:Y:S01]  /*70d0*/  MUFU.TANH R222, R38 ;  /* 0x0000002600de7308 */ /* 0x000fe20000002400 */
[C---:B------:R-:W-:Y:S09]  /*70e0*/  HMMA.16816.F32.BF16 R56, R180.reuse, R4, R56 ;  /* 0x00000004b438723c */ /* 0x040ff20000041838 */
[----:B------:R-:W-:Y:S01]  /*70f0*/  MUFU.TANH R38, R41 ;  /* 0x0000002900267308 */ /* 0x000fe20000002400 */
[-C--:B------:R-:W-:Y:S07]  /*7100*/  HMMA.16816.F32.BF16 R60, R180, R6.reuse, R60 ;  /* 0x00000006b43c723c */ /* 0x080fee000004183c */
[----:B------:R-:W-:Y:S01]  /*7110*/  IMAD.MOV.U32 R183, RZ, RZ, R232 ;  /* 0x000000ffffb77224 */ /* 0x000fe200078e00e8 */
[----:B------:R-:W-:Y:S01]  /*7120*/  HMMA.16816.F32.BF16 R64, R176, R6, R64 ;  /* 0x00000006b040723c */ /* 0x000fe20000041840 */
[----:B------:R2:W2:Y:S03]  /*7130*/  MUFU.TANH R194, R27 ;  /* 0x0000001b00c27308 */ /* 0x0004a60000002400 */
[----:B----4-:R-:W-:Y:S01]  /*7140*/  IADD3 R0, R12, c[0x0][0x1d0], -R18 ;  /* 0x000074000c007a10 */ /* 0x010fe20007ffe812 */
[----:B------:R-:W-:Y:S01]  /*7150*/  FMUL.FTZ R52, R52, c[0x0][0x320] ;  /* 0x0000c80034347a20 */ /* 0x000fe20000410000 */
[----:B------:R-:W-:Y:S01]  /*7160*/  @P6 IADD3 R12, P1, R3, R234, RZ ;  /* 0x000000ea030c6210 */ /* 0x000fe20007f3e0ff */
[----:B------:R-:W-:Y:S01]  /*7170*/  FMUL.FTZ R53, R53, c[0x0][0x320] ;  /* 0x0000c80035357a20 */ /* 0x000fe20000410000 */
[----:B------:R-:W-:Y:S01]  /*7180*/  IADD3 R0, R0, -c[0x0][0x168], RZ ;  /* 0x80005a0000007a10 */ /* 0x000fe20007ffe0ff */
[----:B------:R-:W-:Y:S02]  /*7190*/  FMUL.FTZ R54, R54, c[0x0][0x320] ;  /* 0x0000c80036367a20 */ /* 0x000fe40000410000 */
[----:B------:R-:W-:Y:S01]  /*71a0*/  MUFU.TANH R246, R45 ;  /* 0x0000002d00f67308 */ /* 0x000fe20000002400 */
[C---:B------:R-:W-:Y:S01]  /*71b0*/  IADD3 R3, R0.reuse, R16, RZ ;  /* 0x0000001000037210 */ /* 0x040fe20007ffe0ff */
[----:B------:R-:W-:Y:S02]  /*71c0*/  IMAD.IADD R8, R0, 0x1, R14 ;  /* 0x0000000100087824 */ /* 0x000fe400078e020e */
[----:B------:R-:W-:Y:S01]  /*71d0*/  @P6 IMAD.X R14, R9, 0x1, R224, P1 ;  /* 0x00000001090e6824 */ /* 0x000fe200008e06e0 */
[----:B-1----:R-:W-:Y:S01]  /*71e0*/  @P6 LEA R28, P1, R12, c[0x0][0x1c8], 0x1 ;  /* 0x000072000c1c6a11 */ /* 0x002fe200078208ff */
[----:B------:R-:W-:Y:S01]  /*71f0*/  IMAD.IADD R2, R0, 0x1, R17 ;  /* 0x0000000100027824 */ /* 0x000fe200078e0211 */
[----:B------:R-:W-:Y:S01]  /*7200*/  ISETP.GT.AND P0, PT, R8, RZ, PT ;  /* 0x000000ff0800720c */ /* 0x000fe20003f04270 */
[----:B------:R-:W-:Y:S01]  /*7210*/  FMUL.FTZ R59, R59, c[0x0][0x320] ;  /* 0x0000c8003b3b7a20 */ /* 0x000fe20000410000 */
[----:B------:R-:W-:Y:S01]  /*7220*/  @P6 LEA.HI.X R29, R12, c[0x0][0x1cc], R14, 0x1, P1 ;  /* 0x000073000c1d6a11 */ /* 0x000fe200008f0c0e */
[----:B------:R1:W-:Y:S01]  /*7230*/  MUFU.TANH R224, R44 ;  /* 0x0000002c00e07308 */ /* 0x0003e20000002400 */
[----:B------:R-:W-:Y:S01]  /*7240*/  FSEL R12, R228, -INF , P0 ;  /* 0xff800000e40c7808 */ /* 0x000fe20000000000 */
[----:B------:R-:W-:Y:S01]  /*7250*/  FMUL.FTZ R63, R63, c[0x0][0x320] ;  /* 0x0000c8003f3f7a20 */ /* 0x000fe20000410000 */
[----:B------:R-:W-:Y:S01]  /*7260*/  ISETP.GT.AND P1, PT, R8, 0x1, PT ;  /* 0x000000010800780c */ /* 0x000fe20003f24270 */
[----:B--2---:R-:W-:Y:S01]  /*7270*/  FMUL.FTZ R27, R55, c[0x0][0x320] ;  /* 0x0000c800371b7a20 */ /* 0x004fe20000410000 */
[----:B------:R-:W-:Y:S01]  /*7280*/  ISETP.GT.AND P0, PT, R3, RZ, PT ;  /* 0x000000ff0300720c */ /* 0x000fe20003f04270 */
[----:B------:R-:W-:Y:S01]  /*7290*/  FMUL.FTZ R4, R64, c[0x0][0x320] ;  /* 0x0000c80040047a20 */ /* 0x000fe20000410000 */
[----:B------:R-:W-:Y:S01]  /*72a0*/  IADD3 R0, R0, R15, RZ ;  /* 0x0000000f00007210 */ /* 0x000fe20007ffe0ff */
[----:B------:R-:W-:Y:S01]  /*72b0*/  FMUL.FTZ R5, R65, c[0x0][0x320] ;  /* 0x0000c80041057a20 */ /* 0x000fe20000410000 */
[----:B------:R-:W-:Y:S01]  /*72c0*/  FSEL R13, R227, -INF , P1 ;  /* 0xff800000e30d7808 */ /* 0x000fe20000800000 */
[----:B------:R-:W2:Y:S01]  /*72d0*/  MUFU.TANH R39, R39 ;  /* 0x0000002700277308 */ /* 0x000ea20000002400 */
[----:B------:R-:W-:Y:S01]  /*72e0*/  ISETP.GT.AND P1, PT, R3, 0x1, PT ;  /* 0x000000010300780c */ /* 0x000fe20003f24270 */
[----:B------:R-:W-:Y:S01]  /*72f0*/  FMUL.FTZ R61, R61, c[0x0][0x320] ;  /* 0x0000c8003d3d7a20 */ /* 0x000fe20000410000 */
[----:B---3--:R-:W-:Y:S01]  /*7300*/  FSEL R15, R231, -INF , P0 ;  /* 0xff800000e70f7808 */ /* 0x008fe20000000000 */
[----:B------:R-:W-:Y:S01]  /*7310*/  FMUL.FTZ R56, R56, c[0x0][0x320] ;  /* 0x0000c80038387a20 */ /* 0x000fe20000410000 */
[----:B------:R-:W-:Y:S01]  /*7320*/  ISETP.GT.AND P0, PT, R2, RZ, PT ;  /* 0x000000ff0200720c */ /* 0x000fe20003f04270 */
[----:B------:R-:W-:Y:S01]  /*7330*/  FMUL.FTZ R57, R57, c[0x0][0x320] ;  /* 0x0000c80039397a20 */ /* 0x000fe20000410000 */
[----:B------:R-:W-:Y:S01]  /*7340*/  FSEL R16, R230, -INF , P1 ;  /* 0xff800000e6107808 */ /* 0x000fe20000800000 */
[----:B------:R-:W-:Y:S01]  /*7350*/  FMUL.FTZ R60, R60, c[0x0][0x320] ;  /* 0x0000c8003c3c7a20 */ /* 0x000fe20000410000 */
[----:B------:R-:W-:Y:S01]  /*7360*/  FSEL R17, R229, -INF , P0 ;  /* 0xff800000e5117808 */ /* 0x000fe20000000000 */
[----:B------:R-:W-:Y:S01]  /*7370*/  MUFU.TANH R61, R61 ;  /* 0x0000003d003d7308 */ /* 0x000fe20000002400 */
[----:B------:R-:W-:Y:S01]  /*7380*/  ISETP.GT.AND P0, PT, R0, RZ, PT ;  /* 0x000000ff0000720c */ /* 0x000fe20003f04270 */
[----:B------:R-:W-:Y:S01]  /*7390*/  FMUL.FTZ R58, R58, c[0x0][0x320] ;  /* 0x0000c8003a3a7a20 */ /* 0x000fe20000410000 */
[----:B------:R-:W-:Y:S01]  /*73a0*/  ISETP.GT.AND P1, PT, R2, 0x1, PT ;  /* 0x000000010200780c */ /* 0x000fe20003f24270 */
[----:B------:R-:W-:Y:S01]  /*73b0*/  FMUL.FTZ R62, R62, c[0x0][0x320] ;  /* 0x0000c8003e3e7a20 */ /* 0x000fe20000410000 */
[----:B------:R-:W-:Y:S02]  /*73c0*/  FSEL R25, R223, -INF , P0 ;  /* 0xff800000df197808 */ /* 0x000fe40000000000 */
[----:B------:R-:W-:Y:S02]  /*73d0*/  FSEL R18, R226, -INF , P1 ;  /* 0xff800000e2127808 */ /* 0x000fe40000800000 */
[----:B------:R-:W-:Y:S01]  /*73e0*/  ISETP.GT.AND P0, PT, R2, 0x8, PT ;  /* 0x000000080200780c */ /* 0x000fe20003f04270 */
[----:B------:R-:W3:Y:S01]  /*73f0*/  MUFU.TANH R42, R42 ;  /* 0x0000002a002a7308 */ /* 0x000ee20000002400 */
[----:B------:R-:W-:Y:S02]  /*7400*/  ISETP.GT.AND P1, PT, R0, 0x1, PT ;  /* 0x000000010000780c */ /* 0x000fe40003f24270 */
[----:B-----5:R-:W-:Y:S02]  /*7410*/  FSEL R20, R110, -INF , P0 ;  /* 0xff8000006e147808 */ /* 0x020fe40000000000 */
[----:B------:R-:W-:Y:S02]  /*7420*/  ISETP.GT.AND P0, PT, R0, 0x8, PT ;  /* 0x000000080000780c */ /* 0x000fe40003f04270 */
[----:B------:R-:W-:Y:S02]  /*7430*/  FSEL R24, R203, -INF , P1 ;  /* 0xff800000cb187808 */ /* 0x000fe40000800000 */
[----:B------:R-:W-:Y:S01]  /*7440*/  ISETP.GT.AND P1, PT, R2, 0x9, PT ;  /* 0x000000090200780c */ /* 0x000fe20003f24270 */
[----:B------:R-:W-:Y:S01]  /*7450*/  MUFU.TANH R43, R43 ;  /* 0x0000002b002b7308 */ /* 0x000fe20000002400 */
[----:B------:R-:W-:Y:S02]  /*7460*/  FSEL R26, R108, -INF , P0 ;  /* 0xff8000006c1a7808 */ /* 0x000fe40000000000 */
[----:B------:R-:W-:Y:S02]  /*7470*/  FSEL R22, R109, -INF , P1 ;  /* 0xff8000006d167808 */ /* 0x000fe40000800000 */
[----:B------:R-:W-:Y:S02]  /*7480*/  ISETP.GT.AND P1, PT, R0, 0x9, PT ;  /* 0x000000090000780c */ /* 0x000fe40003f24270 */
[C---:B------:R-:W-:Y:S02]  /*7490*/  ISETP.GT.AND P0, PT, R8.reuse, 0x8, PT ;  /* 0x000000080800780c */ /* 0x040fe40003f04270 */
[----:B------:R-:W-:Y:S01]  /*74a0*/  FSEL R21, R201, -INF , P1 ;  /* 0xff800000c9157808 */ /* 0x000fe20000800000 */
[----:B------:R-:W-:Y:S01]  /*74b0*/  MUFU.TANH R108, R63 ;  /* 0x0000003f006c7308 */ /* 0x000fe20000002400 */
[----:B------:R-:W-:Y:S02]  /*74c0*/  FSEL R9, R199, -INF , P0 ;  /* 0xff800000c7097808 */ /* 0x000fe40000000000 */
[----:B------:R-:W-:Y:S02]  /*74d0*/  ISETP.GT.AND P1, PT, R8, 0x9, PT ;  /* 0x000000090800780c */ /* 0x000fe40003f24270 */
[C---:B------:R-:W-:Y:S02]  /*74e0*/  ISETP.GT.AND P0, PT, R3.reuse, 0x8, PT ;  /* 0x000000080300780c */ /* 0x040fe40003f04270 */
[----:B------:R-:W-:Y:S02]  /*74f0*/  FSEL R10, R198, -INF , P1 ;  /* 0xff800000c60a7808 */ /* 0x000fe40000800000 */
[----:B------:R-:W-:Y:S01]  /*7500*/  FSEL R11, R184, -INF , P0 ;  /* 0xff800000b80b7808 */ /* 0x000fe20000000000 */
[----:B------:R-:W4:Y:S01]  /*7510*/  MUFU.TANH R48, R48 ;  /* 0x0000003000307308 */ /* 0x000f220000002400 */
[----:B------:R-:W-:Y:S02]  /*7520*/  ISETP.GT.AND P1, PT, R3, 0x9, PT ;  /* 0x000000090300780c */ /* 0x000fe40003f24270 */
[C---:B------:R-:W-:Y:S02]  /*7530*/  ISETP.GT.AND P0, PT, R8.reuse, 0x10, PT ;  /* 0x000000100800780c */ /* 0x040fe40003f04270 */
[----:B------:R-:W-:Y:S02]  /*7540*/  FSEL R14, R111, -INF , P1 ;  /* 0xff8000006f0e7808 */ /* 0x000fe40000800000 */
[----:B------:R-:W-:Y:S02]  /*7550*/  FSEL R40, R105, -INF , P0 ;  /* 0xff80000069287808 */ /* 0x000fe40000000000 */
[----:B------:R-:W-:Y:S01]  /*7560*/  ISETP.GT.AND P1, PT, R8, 0x11, PT ;  /* 0x000000110800780c */ /* 0x000fe20003f24270 */
[----:B------:R-:W5:Y:S01]  /*7570*/  MUFU.TANH R49, R49 ;  /* 0x0000003100317308 */ /* 0x000f620000002400 */
[C---:B------:R-:W-:Y:S02]  /*7580*/  ISETP.GT.AND P0, PT, R3.reuse, 0x10, PT ;  /* 0x000000100300780c */ /* 0x040fe40003f04270 */
[----:B------:R-:W-:Y:S02]  /*7590*/  FSEL R41, R104, -INF , P1 ;  /* 0xff80000068297808 */ /* 0x000fe40000800000 */
[----:B------:R-:W-:Y:S02]  /*75a0*/  FSEL R186, R186, -INF , P0 ;  /* 0xff800000baba7808 */ /* 0x000fe40000000000 */
[----:B------:R-:W-:Y:S02]  /*75b0*/  ISETP.GT.AND P0, PT, R2, 0x10, PT ;  /* 0x000000100200780c */ /* 0x000fe40003f04270 */
[----:B------:R-:W-:Y:S01]  /*75c0*/  ISETP.GT.AND P1, PT, R3, 0x11, PT ;  /* 0x000000110300780c */ /* 0x000fe20003f24270 */
[----:B------:R-:W1:Y:S01]  /*75d0*/  MUFU.TANH R7, R52 ;  /* 0x0000003400077308 */ /* 0x000e620000002400 */
[----:B------:R-:W-:Y:S02]  /*75e0*/  FSEL R189, R189, -INF , P0 ;  /* 0xff800000bdbd7808 */ /* 0x000fe40000000000 */
[----:B------:R-:W-:Y:S02]  /*75f0*/  FSEL R188, R188, -INF , P1 ;  /* 0xff800000bcbc7808 */ /* 0x000fe40000800000 */
[----:B------:R-:W-:Y:S02]  /*7600*/  ISETP.GT.AND P0, PT, R0, 0x10, PT ;  /* 0x000000100000780c */ /* 0x000fe40003f04270 */
[----:B------:R-:W-:Y:S02]  /*7610*/  ISETP.GT.AND P1, PT, R2, 0x11, PT ;  /* 0x000000110200780c */ /* 0x000fe40003f24270 */
[----:B------:R-:W-:Y:S01]  /*7620*/  FSEL R193, R193, -INF , P0 ;  /* 0xff800000c1c17808 */ /* 0x000fe20000000000 */
[----:B------:R-:W1:Y:S01]  /*7630*/  MUFU.TANH R6, R53 ;  /* 0x0000003500067308 */ /* 0x000e620000002400 */
[----:B------:R-:W-:Y:S02]  /*7640*/  FSEL R190, R190, -INF , P1 ;  /* 0xff800000bebe7808 */ /* 0x000fe40000800000 */
[----:B------:R-:W-:Y:S02]  /*7650*/  ISETP.GT.AND P1, PT, R0, 0x11, PT ;  /* 0x000000110000780c */ /* 0x000fe40003f24270 */
[----:B------:R-:W-:Y:S02]  /*7660*/  FMNMX.FTZ R105, R12, R100, !PT ;  /* 0x000000640c697209 */ /* 0x000fe40007810000 */
[----:B------:R-:W-:Y:S02]  /*7670*/  ISETP.GT.AND P0, PT, R2, 0x18, PT ;  /* 0x000000180200780c */ /* 0x000fe40003f04270 */
[----:B------:R-:W-:Y:S01]  /*7680*/  FSEL R194, R194, -INF , P1 ;  /* 0xff800000c2c27808 */ /* 0x000fe20000800000 */
[----:B------:R-:W2:Y:S01]  /*7690*/  MUFU.TANH R4, R4 ;  /* 0x0000000400047308 */ /* 0x000ea20000002400 */
[----:B------:R-:W-:Y:S02]  /*76a0*/  FSEL R191, R191, -INF , P0 ;  /* 0xff800000bfbf7808 */ /* 0x000fe40000000000 */
[----:B------:R-:W-:Y:S02]  /*76b0*/  ISETP.GT.AND P1, PT, R2, 0x19, PT ;  /* 0x000000190200780c */ /* 0x000fe40003f24270 */
[----:B------:R-:W-:Y:S02]  /*76c0*/  ISETP.GT.AND P0, PT, R0, 0x18, PT ;  /* 0x000000180000780c */ /* 0x000fe40003f04270 */
[----:B------:R-:W-:Y:S02]  /*76d0*/  FMNMX.FTZ R105, R13, R105, !PT ;  /* 0x000000690d697209 */ /* 0x000fe40007810000 */
[----:B------:R-:W-:Y:S01]  /*76e0*/  FSEL R192, R192, -INF , P1 ;  /* 0xff800000c0c07808 */ /* 0x000fe20000800000 */
[----:B------:R-:W2:Y:S01]  /*76f0*/  MUFU.TANH R5, R5 ;  /* 0x0000000500057308 */ /* 0x000ea20000002400 */
[----:B------:R-:W-:Y:S02]  /*7700*/  FMNMX.FTZ R105, R9, R105, !PT ;  /* 0x0000006909697209 */ /* 0x000fe40007810000 */
[----:B------:R-:W-:Y:S02]  /*7710*/  ISETP.GT.AND P1, PT, R0, 0x19, PT ;  /* 0x000000190000780c */ /* 0x000fe40003f24270 */
[----:B------:R-:W-:Y:S02]  /*7720*/  FSEL R195, R195, -INF , P0 ;  /* 0xff800000c3c37808 */ /* 0x000fe40000000000 */
[----:B------:R-:W-:Y:S02]  /*7730*/  ISETP.GT.AND P0, PT, R8, 0x18, PT ;  /* 0x000000180800780c */ /* 0x000fe40003f04270 */
[----:B------:R-:W-:Y:S01]  /*7740*/  FMNMX.FTZ R105, R10, R105, !PT ;  /* 0x000000690a697209 */ /* 0x000fe20007810000 */
[----:B------:R-:W2:Y:S01]  /*7750*/  MUFU.TANH R46, R46 ;  /* 0x0000002e002e7308 */ /* 0x000ea20000002400 */
[----:B-1----:R-:W-:Y:S02]  /*7760*/  FSEL R44, R103, -INF , P0 ;  /* 0xff800000672c7808 */ /* 0x002fe40000000000 */
[----:B------:R-:W-:Y:S02]  /*7770*/  ISETP.GT.AND P0, PT, R3, 0x18, PT ;  /* 0x000000180300780c */ /* 0x000fe40003f04270 */
[----:B------:R-:W-:Y:S02]  /*7780*/  FSEL R196, R196, -INF , P1 ;  /* 0xff800000c4c47808 */ /* 0x000fe40000800000 */
[----:B------:R-:W-:Y:S02]  /*7790*/  ISETP.GT.AND P1, PT, R8, 0x19, PT ;  /* 0x000000190800780c */ /* 0x000fe40003f24270 */
[----:B------:R-:W-:Y:S01]  /*77a0*/  FSEL R185, R185, -INF , P0 ;  /* 0xff800000b9b97808 */ /* 0x000fe20000000000 */
[----:B------:R-:W1:Y:S01]  /*77b0*/  MUFU.TANH R50, R50 ;  /* 0x0000003200327308 */ /* 0x000e620000002400 */
[----:B------:R-:W-:Y:S02]  /*77c0*/  FSEL R45, R102, -INF , P1 ;  /* 0xff800000662d7808 */ /* 0x000fe40000800000 */
[----:B------:R-:W-:Y:S02]  /*77d0*/  ISETP.GT.AND P1, PT, R3, 0x19, PT ;  /* 0x000000190300780c */ /* 0x000fe40003f24270 */
[----:B------:R-:W-:Y:S02]  /*77e0*/  FMNMX.FTZ R105, R40, R105, !PT ;  /* 0x0000006928697209 */ /* 0x000fe40007810000 */
[C---:B------:R-:W-:Y:S02]  /*77f0*/  ISETP.GT.AND P0, PT, R8.reuse, 0x20, PT ;  /* 0x000000200800780c */ /* 0x040fe40003f04270 */
[----:B------:R-:W-:Y:S01]  /*7800*/  FSEL R187, R187, -INF , P1 ;  /* 0xff800000bbbb7808 */ /* 0x000fe20000800000 */
[----:B------:R-:W1:Y:S01]  /*7810*/  MUFU.TANH R51, R51 ;  /* 0x0000003300337308 */ /* 0x000e620000002400 */
[----:B------:R-:W-:Y:S02]  /*7820*/  ISETP.GT.AND P1, PT, R8, 0x21, PT ;  /* 0x000000210800780c */ /* 0x000fe40003f24270 */
[----:B------:R-:W-:Y:S02]  /*7830*/  FSEL R197, R197, -INF , P0 ;  /* 0xff800000c5c57808 */ /* 0x000fe40000000000 */
        /* <DEDUP_REMOVED lines=8> */
[----:B--2---:R-:W-:Y:S01]  /*78c0*/  FSEL R223, R39, -INF , P1 ;  /* 0xff80000027df7808 */ /* 0x004fe20000800000 */
[----:B------:R-:W2:Y:S01]  /*78d0*/  MUFU.TANH R27, R27 ;  /* 0x0000001b001b7308 */ /* 0x000ea20000002400 */
[----:B------:R-:W-:Y:S02]  /*78e0*/  ISETP.GT.AND P1, PT, R2, 0x21, PT ;  /* 0x000000210200780c */ /* 0x000fe40003f24270 */
[----:B------:R-:W-:Y:S02]  /*78f0*/  FSEL R225, R225, -INF , P0 ;  /* 0xff800000e1e17808 */ /* 0x000fe40000000000 */
[----:B------:R-:W-:Y:S02]  /*7900*/  FMNMX.FTZ R105, R45, R105, !PT ;  /* 0x000000692d697209 */ /* 0x000fe40007810000 */
[----:B------:R-:W-:Y:S02]  /*7910*/  ISETP.GT.AND P0, PT, R0, 0x20, PT ;  /* 0x000000200000780c */ /* 0x000fe40003f04270 */
[----:B------:R-:W-:Y:S01]  /*7920*/  FSEL R232, R38, -INF , P1 ;  /* 0xff80000026e87808 */ /* 0x000fe20000800000 */
[----:B------:R-:W-:Y:S01]  /*7930*/  MUFU.TANH R56, R56 ;  /* 0x0000003800387308 */ /* 0x000fe20000002400 */
[----:B------:R-:W-:Y:S02]  /*7940*/  ISETP.GT.AND P1, PT, R0, 0x21, PT ;  /* 0x000000210000780c */ /* 0x000fe40003f24270 */
[----:B---3--:R-:W-:Y:S02]  /*7950*/  FSEL R239, R42, -INF , P0 ;  /* 0xff8000002aef7808 */ /* 0x008fe40000000000 */
[----:B------:R-:W-:Y:S02]  /*7960*/  ISETP.GT.AND P0, PT, R8, 0x28, PT ;  /* 0x000000280800780c */ /* 0x000fe40003f04270 */
[----:B------:R-:W-:Y:S02]  /*7970*/  FMNMX.FTZ R105, R197, R105, !PT ;  /* 0x00000069c5697209 */ /* 0x000fe40007810000 */
[----:B----4-:R-:W-:Y:S01]  /*7980*/  FSEL R198, R48, -INF , P0 ;  /* 0xff80000030c67808 */ /* 0x010fe20000000000 */
[----:B------:R-:W-:Y:S01]  /*7990*/  MUFU.TANH R57, R57 ;  /* 0x0000003900397308 */ /* 0x000fe20000002400 */
[----:B------:R-:W-:Y:S02]  /*79a0*/  FSEL R250, R43, -INF , P1 ;  /* 0xff8000002bfa7808 */ /* 0x000fe40000800000 */
[----:B------:R-:W-:Y:S02]  /*79b0*/  FMNMX.FTZ R105, R200, R105, !PT ;  /* 0x00000069c8697209 */ /* 0x000fe40007810000 */
[----:B------:R-:W-:Y:S02]  /*79c0*/  ISETP.GT.AND P1, PT, R8, 0x29, PT ;  /* 0x000000290800780c */ /* 0x000fe40003f24270 */
[----:B------:R-:W-:Y:S02]  /*79d0*/  FMNMX.FTZ R105, R198, R105, !PT ;  /* 0x00000069c6697209 */ /* 0x000fe40007810000 */
[----:B-----5:R-:W-:Y:S01]  /*79e0*/  FSEL R201, R49, -INF , P1 ;  /* 0xff80000031c97808 */ /* 0x020fe20000800000 */
[----:B------:R-:W-:Y:S01]  /*79f0*/  MUFU.TANH R60, R60 ;  /* 0x0000003c003c7308 */ /* 0x000fe20000002400 */
[C---:B------:R-:W-:Y:S02]  /*7a00*/  ISETP.GT.AND P0, PT, R8.reuse, 0x30, PT ;  /* 0x000000300800780c */ /* 0x040fe40003f04270 */
[----:B------:R-:W-:Y:S02]  /*7a10*/  ISETP.GT.AND P1, PT, R8, 0x31, PT ;  /* 0x000000310800780c */ /* 0x000fe40003f24270 */
[----:B------:R-:W-:Y:S01]  /*7a20*/  FSEL R251, R7, -INF , P0 ;  /* 0xff80000007fb7808 */ /* 0x000fe20000000000 */
[----:B------:R-:W-:Y:S01]  /*7a30*/  FMUL.FTZ R7, R66, c[0x0][0x320] ;  /* 0x0000c80042077a20 */ /* 0x000fe20000410000 */
[----:B------:R-:W-:Y:S02]  /*7a40*/  FMNMX.FTZ R105, R201, R105, !PT ;  /* 0x00000069c9697209 */ /* 0x000fe40007810000 */
[----:B------:R-:W-:Y:S01]  /*7a50*/  FSEL R227, R6, -INF , P1 ;  /* 0xff80000006e37808 */ /* 0x000fe20000800000 */
[----:B------:R-:W-:Y:S01]  /*7a60*/  MUFU.TANH R47, R47 ;  /* 0x0000002f002f7308 */ /* 0x000fe20000002400 */
[C---:B------:R-:W-:Y:S02]  /*7a70*/  ISETP.GT.AND P0, PT, R8.reuse, 0x38, PT ;  /* 0x000000380800780c */ /* 0x040fe40003f04270 */
[----:B------:R-:W-:Y:S02]  /*7a80*/  FMNMX.FTZ R105, R251, R105, !PT ;  /* 0x00000069fb697209 */ /* 0x000fe40007810000 */
[----:B------:R-:W-:Y:S01]  /*7a90*/  ISETP.GT.AND P1, PT, R8, 0x39, PT ;  /* 0x000000390800780c */ /* 0x000fe20003f24270 */
[----:B------:R-:W-:Y:S01]  /*7aa0*/  FMUL.FTZ R8, R67, c[0x0][0x320] ;  /* 0x0000c80043087a20 */ /* 0x000fe20000410000 */
[----:B------:R-:W-:Y:S02]  /*7ab0*/  FSEL R231, R4, -INF , P0 ;  /* 0xff80000004e77808 */ /* 0x000fe40000000000 */
[----:B------:R-:W-:Y:S01]  /*7ac0*/  FMNMX.FTZ R105, R227, R105, !PT ;  /* 0x00000069e3697209 */ /* 0x000fe20007810000 */
[----:B------:R-:W3:Y:S01]  /*7ad0*/  MUFU.TANH R7, R7 ;  /* 0x0000000700077308 */ /* 0x000ee20000002400 */
[----:B------:R-:W-:Y:S02]  /*7ae0*/  FSEL R230, R5, -INF , P1 ;  /* 0xff80000005e67808 */ /* 0x000fe40000800000 */
[----:B------:R-:W-:Y:S02]  /*7af0*/  FMNMX.FTZ R105, R231, R105, !PT ;  /* 0x00000069e7697209 */ /* 0x000fe40007810000 */
[----:B------:R-:W-:Y:S02]  /*7b00*/  FMNMX.FTZ R4, R15, R101, !PT ;  /* 0x000000650f047209 */ /* 0x000fe40007810000 */
[----:B------:R-:W-:Y:S02]  /*7b10*/  FMNMX.FTZ R105, R230, R105, !PT ;  /* 0x00000069e6697209 */ /* 0x000fe40007810000 */
[----:B------:R-:W-:Y:S01]  /*7b20*/  FMNMX.FTZ R4, R16, R4, !PT ;  /* 0x0000000410047209 */ /* 0x000fe20007810000 */
[----:B------:R-:W4:Y:S01]  /*7b30*/  MUFU.TANH R8, R8 ;  /* 0x0000000800087308 */ /* 0x000f220000002400 */
[----:B------:R-:W-:Y:S01]  /*7b40*/  FMNMX.FTZ R5, R17, R106, !PT ;  /* 0x0000006a11057209 */ /* 0x000fe20007810000 */
[----:B------:R-:W5:Y:S01]  /*7b50*/  SHFL.BFLY PT, R6, R105, 0x2, 0x1f ;  /* 0x0c401f0069067f89 */ /* 0x000f6200000e0000 */
[----:B------:R-:W-:Y:S02]  /*7b60*/  FMNMX.FTZ R4, R11, R4, !PT ;  /* 0x000000040b047209 */ /* 0x000fe40007810000 */
[----:B------:R-:W-:Y:S02]  /*7b70*/  ISETP.GT.AND P0, PT, R2, 0x28, PT ;  /* 0x000000280200780c */ /* 0x000fe40003f04270 */
[----:B------:R-:W-:Y:S02]  /*7b80*/  FMNMX.FTZ R4, R14, R4, !PT ;  /* 0x000000040e047209 */ /* 0x000fe40007810000 */
[----:B------:R-:W-:Y:S01]  /*7b90*/  ISETP.GT.AND P1, PT, R2, 0x29, PT ;  /* 0x000000290200780c */ /* 0x000fe20003f24270 */
[----:B------:R-:W2:Y:S01]  /*7ba0*/  MUFU.TANH R58, R58 ;  /* 0x0000003a003a7308 */ /* 0x000ea20000002400 */
[----:B------:R-:W-:Y:S02]  /*7bb0*/  FMNMX.FTZ R4, R186, R4, !PT ;  /* 0x00000004ba047209 */ /* 0x000fe40007810000 */
[----:B------:R-:W-:Y:S02]  /*7bc0*/  FMNMX.FTZ R5, R18, R5, !PT ;  /* 0x0000000512057209 */ /* 0x000fe40007810000 */
[----:B------:R-:W-:Y:S02]  /*7bd0*/  FSEL R224, R224, -INF , P0 ;  /* 0xff800000e0e07808 */ /* 0x000fe40000000000 */
[----:B------:R-:W-:Y:S02]  /*7be0*/  FMNMX.FTZ R4, R188, R4, !PT ;  /* 0x00000004bc047209 */ /* 0x000fe40007810000 */
[----:B------:R-:W-:Y:S01]  /*7bf0*/  ISETP.GT.AND P0, PT, R0, 0x28, PT ;  /* 0x000000280000780c */ /* 0x000fe20003f04270 */
[----:B------:R-:W-:Y:S01]  /*7c00*/  MUFU.TANH R62, R62 ;  /* 0x0000003e003e7308 */ /* 0x000fe20000002400 */
[----:B------:R-:W-:Y:S02]  /*7c10*/  FSEL R246, R246, -INF , P1 ;  /* 0xff800000f6f67808 */ /* 0x000fe40000800000 */
[----:B------:R-:W-:Y:S02]  /*7c20*/  ISETP.GT.AND P1, PT, R3, 0x28, PT ;  /* 0x000000280300780c */ /* 0x000fe40003f24270 */
[----:B------:R-:W-:Y:S02]  /*7c30*/  FMNMX.FTZ R5, R20, R5, !PT ;  /* 0x0000000514057209 */ /* 0x000fe40007810000 */
[----:B------:R-:W-:Y:S02]  /*7c40*/  FMNMX.FTZ R4, R185, R4, !PT ;  /* 0x00000004b9047209 */ /* 0x000fe40007810000 */
[----:B------:R-:W-:Y:S02]  /*7c50*/  FSEL R240, R46, -INF , P0 ;  /* 0xff8000002ef07808 */ /* 0x000fe40000000000 */
[C---:B------:R-:W-:Y:S02]  /*7c60*/  ISETP.GT.AND P0, PT, R3.reuse, 0x29, PT ;  /* 0x000000290300780c */ /* 0x040fe40003f04270 */
[----:B-1----:R-:W-:Y:S02]  /*7c70*/  FSEL R199, R50, -INF , P1 ;  /* 0xff80000032c77808 */ /* 0x002fe40000800000 */
[----:B------:R-:W-:Y:S02]  /*7c80*/  ISETP.GT.AND P1, PT, R3, 0x30, PT ;  /* 0x000000300300780c */ /* 0x000fe40003f24270 */
[----:B------:R-:W-:Y:S02]  /*7c90*/  FMNMX.FTZ R5, R22, R5, !PT ;  /* 0x0000000516057209 */ /* 0x000fe40007810000 */
[----:B------:R-:W-:Y:S02]  /*7ca0*/  FMNMX.FTZ R4, R187, R4, !PT ;  /* 0x00000004bb047209 */ /* 0x000fe40007810000 */
[----:B------:R-:W-:Y:S02]  /*7cb0*/  FSEL R203, R51, -INF , P0 ;  /* 0xff80000033cb7808 */ /* 0x000fe40000000000 */
[C---:B------:R-:W-:Y:S02]  /*7cc0*/  ISETP.GT.AND P0, PT, R3.reuse, 0x31, PT ;  /* 0x000000310300780c */ /* 0x040fe40003f04270 */
[----:B------:R-:W-:Y:S02]  /*7cd0*/  FSEL R226, R54, -INF , P1 ;  /* 0xff80000036e27808 */ /* 0x000fe40000800000 */
[----:B------:R-:W-:Y:S02]  /*7ce0*/  ISETP.GT.AND P1, PT, R3, 0x38, PT ;  /* 0x000000380300780c */ /* 0x000fe40003f24270 */
[----:B--2---:R-:W-:Y:S02]  /*7cf0*/  FSEL R64, R27, -INF , P0 ;  /* 0xff8000001b407808 */ /* 0x004fe40000000000 */
[----:B------:R-:W-:Y:S02]  /*7d00*/  ISETP.GT.AND P0, PT, R3, 0x39, PT ;  /* 0x000000390300780c */ /* 0x000fe40003f04270 */
[----:B-----5:R-:W-:Y:S02]  /*7d10*/  FMNMX.FTZ R105, R105, R6, !PT ;  /* 0x0000000669697209 */ /* 0x020fe40007810000 */
[----:B------:R-:W-:Y:S02]  /*7d20*/  FMNMX.FTZ R3, R222, R4, !PT ;  /* 0x00000004de037209 */ /* 0x000fe40007810000 */
[----:B------:R-:W-:Y:S02]  /*7d30*/  FMNMX.FTZ R4, R189, R5, !PT ;  /* 0x00000005bd047209 */ /* 0x000fe40007810000 */
[----:B---3--:R-:W-:Y:S02]  /*7d40*/  FSEL R252, R7, -INF , P1 ;  /* 0xff80000007fc7808 */ /* 0x008fe40000800000 */
[----:B------:R-:W-:Y:S01]  /*7d50*/  FMNMX.FTZ R4, R190, R4, !PT ;  /* 0x00000004be047209 */ /* 0x000fe20007810000 */
[----:B------:R-:W1:Y:S01]  /*7d60*/  SHFL.BFLY PT, R7, R105, 0x1, 0x1f ;  /* 0x0c201f0069077f89 */ /* 0x000e6200000e0000 */
[----:B------:R-:W-:Y:S02]  /*7d70*/  FMNMX.FTZ R5, R25, R107, !PT ;  /* 0x0000006b19057209 */ /* 0x000fe40007810000 */
[----:B------:R-:W-:Y:S02]  /*7d80*/  FMNMX.FTZ R4, R191, R4, !PT ;  /* 0x00000004bf047209 */ /* 0x000fe40007810000 */
[----:B------:R-:W-:Y:S02]  /*7d90*/  FMNMX.FTZ R5, R24, R5, !PT ;  /* 0x0000000518057209 */ /* 0x000fe40007810000 */
[----:B------:R-:W-:Y:S02]  /*7da0*/  FMNMX.FTZ R4, R192, R4, !PT ;  /* 0x00000004c0047209 */ /* 0x000fe40007810000 */
[----:B------:R-:W-:Y:S02]  /*7db0*/  FMNMX.FTZ R5, R26, R5, !PT ;  /* 0x000000051a057209 */ /* 0x000fe40007810000 */
[----:B------:R-:W-:Y:S02]  /*7dc0*/  FMNMX.FTZ R4, R225, R4, !PT ;  /* 0x00000004e1047209 */ /* 0x000fe40007810000 */
[----:B------:R-:W-:Y:S02]  /*7dd0*/  FMNMX.FTZ R5, R21, R5, !PT ;  /* 0x0000000515057209 */ /* 0x000fe40007810000 */
[----:B----4-:R-:W-:Y:S02]  /*7de0*/  FSEL R247, R8, -INF , P0 ;  /* 0xff80000008f77808 */ /* 0x010fe40000000000 */
[----:B------:R-:W-:Y:S01]  /*7df0*/  FMNMX.FTZ R5, R193, R5, !PT ;  /* 0x00000005c1057209 */ /* 0x000fe20007810000 */
[----:B------:R-:W2:Y:S01]  /*7e00*/  MUFU.TANH R8, R59 ;  /* 0x0000003b00087308 */ /* 0x000ea20000002400 */
[----:B------:R-:W-:Y:S02]  /*7e10*/  ISETP.GT.AND P1, PT, R2, 0x30, PT ;  /* 0x000000300200780c */ /* 0x000fe40003f24270 */
[----:B------:R-:W-:Y:S02]  /*7e20*/  FMNMX.FTZ R4, R232, R4, !PT ;  /* 0x00000004e8047209 */ /* 0x000fe40007810000 */
[----:B------:R-:W-:Y:S02]  /*7e30*/  ISETP.GT.AND P0, PT, R2, 0x31, PT ;  /* 0x000000310200780c */ /* 0x000fe40003f04270 */
[----:B------:R-:W-:Y:S02]  /*7e40*/  FSEL R248, R56, -INF , P1 ;  /* 0xff80000038f87808 */ /* 0x000fe40000800000 */
[----:B------:R-:W-:Y:S02]  /*7e50*/  FSEL R245, R57, -INF , P0 ;  /* 0xff80000039f57808 */ /* 0x000fe40000000000 */
[C---:B------:R-:W-:Y:S02]  /*7e60*/  ISETP.GT.AND P0, PT, R2.reuse, 0x39, PT ;  /* 0x000000390200780c */ /* 0x040fe40003f04270 */
[----:B------:R-:W-:Y:S02]  /*7e70*/  ISETP.GT.AND P1, PT, R2, 0x38, PT ;  /* 0x000000380200780c */ /* 0x000fe40003f24270 */
[----:B------:R-:W-:Y:S02]  /*7e80*/  FMNMX.FTZ R2, R224, R4, !PT ;  /* 0x00000004e0027209 */ /* 0x000fe40007810000 */
[----:B------:R-:W-:Y:S02]  /*7e90*/  FMNMX.FTZ R4, R194, R5, !PT ;  /* 0x00000005c2047209 */ /* 0x000fe40007810000 */
[----:B------:R-:W-:Y:S02]  /*7ea0*/  FMNMX.FTZ R3, R223, R3, !PT ;  /* 0x00000003df037209 */ /* 0x000fe40007810000 */
[----:B------:R-:W-:Y:S02]  /*7eb0*/  FMNMX.FTZ R4, R195, R4, !PT ;  /* 0x00000004c3047209 */ /* 0x000fe40007810000 */
[----:B-1----:R-:W-:Y:S02]  /*7ec0*/  FMNMX.FTZ R105, R105, R7, !PT ;  /* 0x0000000769697209 */ /* 0x002fe40007810000 */
[----:B------:R-:W-:Y:S02]  /*7ed0*/  FSEL R243, R60, -INF , P1 ;  /* 0xff8000003cf37808 */ /* 0x000fe40000800000 */
[----:B------:R-:W-:Y:S01]  /*7ee0*/  ISETP.GT.AND P1, PT, R0, 0x29, PT ;  /* 0x000000290000780c */ /* 0x000fe20003f24270 */
[----:B------:R-:W-:Y:S01]  /*7ef0*/  FMUL.FTZ R109, R105, c[0x0][0x2d0] ;  /* 0x0000b400696d7a20 */ /* 0x000fe20000410000 */
[----:B------:R-:W-:Y:S02]  /*7f00*/  FMNMX.FTZ R3, R199, R3, !PT ;  /* 0x00000003c7037209 */ /* 0x000fe40007810000 */
[----:B------:R-:W-:Y:S02]  /*7f10*/  FMNMX.FTZ R4, R196, R4, !PT ;  /* 0x00000004c4047209 */ /* 0x000fe40007810000 */
[----:B------:R-:W-:Y:S02]  /*7f20*/  FSEL R238, R47, -INF , P1 ;  /* 0xff8000002fee7808 */ /* 0x000fe40000800000 */
[----:B------:R-:W-:Y:S02]  /*7f30*/  FSETP.NEU.FTZ.AND P1, PT, R105, -INF , PT ;  /* 0xff8000006900780b */ /* 0x000fe40003f3d000 */
[----:B------:R-:W-:Y:S02]  /*7f40*/  FMNMX.FTZ R3, R203, R3, !PT ;  /* 0x00000003cb037209 */ /* 0x000fe40007810000 */
[----:B------:R-:W-:Y:S02]  /*7f50*/  FMNMX.FTZ R4, R239, R4, !PT ;  /* 0x00000004ef047209 */ /* 0x000fe40007810000 */
[----:B------:R-:W-:Y:S02]  /*7f60*/  FSEL R109, R109, RZ, P1 ;  /* 0x000000ff6d6d7208 */ /* 0x000fe40000800000 */
[----:B------:R-:W-:Y:S02]  /*7f70*/  FMNMX.FTZ R3, R226, R3, !PT ;  /* 0x00000003e2037209 */ /* 0x000fe40007810000 */
[----:B------:R-:W-:Y:S02]  /*7f80*/  FMNMX.FTZ R4, R250, R4, !PT ;  /* 0x00000004fa047209 */ /* 0x000fe40007810000 */
[----:B------:R-:W-:Y:S02]  /*7f90*/  FMNMX.FTZ R3, R64, R3, !PT ;  /* 0x0000000340037209 */ /* 0x000fe40007810000 */
[----:B------:R-:W-:Y:S01]  /*7fa0*/  FMNMX.FTZ R5, R240, R4, !PT ;  /* 0x00000004f0057209 */ /* 0x000fe20007810000 */
[--C-:B------:R-:W-:Y:S01]  /*7fb0*/  FFMA.FTZ R4, R12, c[0x0][0x2d0], -R109.reuse ;  /* 0x0000b4000c047a23 */ /* 0x100fe2000001086d */
[----:B------:R-:W-:Y:S02]  /*7fc0*/  FMNMX.FTZ R3, R252, R3, !PT ;  /* 0x00000003fc037209 */ /* 0x000fe40007810000 */
[----:B------:R-:W-:Y:S01]  /*7fd0*/  FSEL R244, R61, -INF , P0 ;  /* 0xff8000003df47808 */ /* 0x000fe20000000000 */
[----:B------:R1:W-:Y:S01]  /*7fe0*/  MUFU.EX2 R234, R4 ;  /* 0x0000000400ea7308 */ /* 0x0003e20000000800 */
[----:B------:R-:W-:Y:S02]  /*7ff0*/  FMNMX.FTZ R3, R247, R3, !PT ;  /* 0x00000003f7037209 */ /* 0x000fe40007810000 */
[----:B------:R-:W-:Y:S02]  /*8000*/  ISETP.GT.AND P0, PT, R0, 0x30, PT ;  /* 0x000000300000780c */ /* 0x000fe40003f04270 */
[----:B------:R-:W-:Y:S01]  /*8010*/  FMNMX.FTZ R5, R238, R5, !PT ;  /* 0x00000005ee057209 */ /* 0x000fe20007810000 */
[----:B------:R-:W3:Y:S01]  /*8020*/  SHFL.BFLY PT, R6, R3, 0x2, 0x1f ;  /* 0x0c401f0003067f89 */ /* 0x000ee200000e0000 */
[----:B------:R-:W-:Y:S02]  /*8030*/  FSEL R228, R58, -INF , P0 ;  /* 0xff8000003ae47808 */ /* 0x000fe40000000000 */
[----:B------:R-:W-:Y:S02]  /*8040*/  FMNMX.FTZ R2, R246, R2, !PT ;  /* 0x00000002f6027209 */ /* 0x000fe40007810000 */
[----:B------:R-:W-:Y:S02]  /*8050*/  ISETP.GT.AND P0, PT, R0, 0x31, PT ;  /* 0x000000310000780c */ /* 0x000fe40003f04270 */
[----:B------:R-:W-:Y:S02]  /*8060*/  FMNMX.FTZ R2, R248, R2, !PT ;  /* 0x00000002f8027209 */ /* 0x000fe40007810000 */
[----:B--2---:R-:W-:Y:S02]  /*8070*/  FSEL R242, R8, -INF , P0 ;  /* 0xff80000008f27808 */ /* 0x004fe40000000000 */
[----:B------:R-:W-:Y:S02]  /*8080*/  FMNMX.FTZ R2, R245, R2, !PT ;  /* 0x00000002f5027209 */ /* 0x000fe40007810000 */
[----:B------:R-:W-:Y:S02]  /*8090*/  ISETP.GT.AND P0, PT, R0, 0x38, PT ;  /* 0x000000380000780c */ /* 0x000fe40003f04270 */
[----:B------:R-:W-:Y:S02]  /*80a0*/  FMNMX.FTZ R2, R243, R2, !PT ;  /* 0x00000002f3027209 */ /* 0x000fe40007810000 */
[----:B------:R-:W-:Y:S02]  /*80b0*/  FSEL R249, R62, -INF , P0 ;  /* 0xff8000003ef97808 */ /* 0x000fe40000000000 */
[----:B-1----:R-:W-:Y:S01]  /*80c0*/  FMNMX.FTZ R4, R228, R5, !PT ;  /* 0x00000005e4047209 */ /* 0x002fe20007810000 */
[----:B------:R-:W-:Y:S01]  /*80d0*/  FFMA.FTZ R5, R13, c[0x0][0x2d0], -R109 ;  /* 0x0000b4000d057a23 */ /* 0x000fe2000001086d */
[----:B------:R-:W-:Y:S02]  /*80e0*/  FMNMX.FTZ R2, R244, R2, !PT ;  /* 0x00000002f4027209 */ /* 0x000fe40007810000 */
[----:B------:R-:W-:Y:S01]  /*80f0*/  ISETP.GT.AND P0, PT, R0, 0x39, PT ;  /* 0x000000390000780c */ /* 0x000fe20003f04270 */
[----:B------:R1:W2:Y:S01]  /*8100*/  MUFU.EX2 R236, R5 ;  /* 0x0000000500ec7308 */ /* 0x0002a20000000800 */
[----:B---3--:R-:W-:Y:S01]  /*8110*/  FMNMX.FTZ R3, R3, R6, !PT ;  /* 0x0000000603037209 */ /* 0x008fe20007810000 */
[----:B------:R-:W3:Y:S01]  /*8120*/  SHFL.BFLY PT, R103, R2, 0x2, 0x1f ;  /* 0x0c401f0002677f89 */ /* 0x000ee200000e0000 */
[----:B------:R-:W-:Y:S02]  /*8130*/  FMNMX.FTZ R0, R242, R4, !PT ;  /* 0x00000004f2007209 */ /* 0x000fe40007810000 */
[----:B------:R-:W-:Y:S02]  /*8140*/  FSEL R108, R108, -INF , P0 ;  /* 0xff8000006c6c7808 */ /* 0x000fe40000000000 */
[----:B------:R-:W-:Y:S02]  /*8150*/  FMNMX.FTZ R0, R249, R0, !PT ;  /* 0x00000000f9007209 */ /* 0x000fe40007810000 */
[C---:B------:R-:W-:Y:S01]  /*8160*/  @P6 LEA R6, P0, R19.reuse, c[0x0][0x1c8], 0x1 ;  /* 0x0000720013066a11 */ /* 0x040fe200078008ff */
[----:B------:R-:W4:Y:S01]  /*8170*/  SHFL.BFLY PT, R104, R3, 0x1, 0x1f ;  /* 0x0c201f0003687f89 */ /* 0x000f2200000e0000 */
[----:B------:R-:W-:Y:S02]  /*8180*/  FMNMX.FTZ R0, R108, R0, !PT ;  /* 0x000000006c007209 */ /* 0x000fe40007810000 */
[----:B------:R-:W-:Y:S02]  /*8190*/  @P6 LEA.HI.X R7, R19, c[0x0][0x1cc], R37, 0x1, P0 ;  /* 0x0000730013076a11 */ /* 0x000fe400000f0c25 */
[----:B------:R-:W-:Y:S01]  /*81a0*/  @P6 LEA R4, P0, R23, c[0x0][0x1c8], 0x1 ;  /* 0x0000720017046a11 */ /* 0x000fe200078008ff */
[--C-:B-1----:R-:W-:Y:S01]  /*81b0*/  FFMA.FTZ R5, R9, c[0x0][0x2d0], -R109.reuse ;  /* 0x0000b40009057a23 */ /* 0x102fe2000001086d */
[----:B--2---:R-:W-:Y:S02]  /*81c0*/  F2FP.BF16.PACK_AB R176, R236, R234 ;  /* 0x000000eaecb0723e */ /* 0x004fe400000010ff */
[----:B---3--:R-:W-:Y:S01]  /*81d0*/  FMNMX.FTZ R103, R2, R103, !PT ;  /* 0x0000006702677209 */ /* 0x008fe20007810000 */
[----:B------:R1:W-:Y:S01]  /*81e0*/  MUFU.EX2 R61, R5 ;  /* 0x00000005003d7308 */ /* 0x0003e20000000800 */
[----:B------:R-:W2:Y:S01]  /*81f0*/  SHFL.BFLY PT, R2, R0, 0x2, 0x1f ;  /* 0x0c401f0000027f89 */ /* 0x000ea200000e0000 */
[----:B----4-:R-:W-:Y:S01]  /*8200*/  FMNMX.FTZ R104, R3, R104, !PT ;  /* 0x0000006803687209 */ /* 0x010fe20007810000 */
[----:B------:R-:W-:Y:S06]  /*8210*/  FFMA.FTZ R3, R10, c[0x0][0x2d0], -R109 ;  /* 0x0000b4000a037a23 */ /* 0x000fec000001086d */
[----:B------:R-:W3:Y:S01]  /*8220*/  SHFL.BFLY PT, R8, R103, 0x1, 0x1f ;  /* 0x0c201f0067087f89 */ /* 0x000ee200000e0000 */
[----:B------:R4:W5:Y:S01]  /*8230*/  MUFU.EX2 R65, R3 ;  /* 0x0000000300417308 */ /* 0x0009620000000800 */
[C---:B------:R-:W-:Y:S01]  /*8240*/  FMUL.FTZ R110, R104.reuse, c[0x0][0x2d0] ;  /* 0x0000b400686e7a20 */ /* 0x040fe20000410000 */
[----:B-1----:R-:W-:Y:S02]  /*8250*/  @P6 LEA.HI.X R5, R23, c[0x0][0x1cc], R36, 0x1, P0 ;  /* 0x0000730017056a11 */ /* 0x002fe400000f0c24 */
[----:B------:R-:W-:Y:S02]  /*8260*/  FSETP.NEU.FTZ.AND P0, PT, R104, -INF , PT ;  /* 0xff8000006800780b */ /* 0x000fe40003f1d000 */
[----:B--2---:R-:W-:Y:S02]  /*8270*/  FMNMX.FTZ R0, R0, R2, !PT ;  /* 0x0000000200007209 */ /* 0x004fe40007810000 */
[----:B------:R-:W-:Y:S02]  /*8280*/  FSEL R110, R110, RZ, P0 ;  /* 0x000000ff6e6e7208 */ /* 0x000fe40000000000 */
[----:B---3--:R-:W-:Y:S03]  /*8290*/  FMNMX.FTZ R103, R103, R8, !PT ;  /* 0x0000000867677209 */ /* 0x008fe60007810000 */
[--C-:B----4-:R-:W-:Y:S01]  /*82a0*/  FFMA.FTZ R3, R15, c[0x0][0x2d0], -R110.reuse ;  /* 0x0000b4000f037a23 */ /* 0x110fe2000001086e */
[----:B-----5:R-:W-:Y:S01]  /*82b0*/  F2FP.BF16.PACK_AB R178, R65, R61 ;  /* 0x0000003d41b2723e */ /* 0x020fe200000010ff */
[--C-:B------:R-:W-:Y:S02]  /*82c0*/  FFMA.FTZ R2, R11, c[0x0][0x2d0], -R110.reuse ;  /* 0x0000b4000b027a23 */ /* 0x100fe4000001086e */
[----:B------:R1:W-:Y:S01]  /*82d0*/  MUFU.EX2 R235, R3 ;  /* 0x0000000300eb7308 */ /* 0x0003e20000000800 */
[----:B------:R-:W-:Y:S02]  /*82e0*/  FMUL.FTZ R111, R103, c[0x0][0x2d0] ;  /* 0x0000b400676f7a20 */ /* 0x000fe40000410000 */
[--C-:B------:R-:W-:Y:S07]  /*82f0*/  FFMA.FTZ R8, R14, c[0x0][0x2d0], -R110.reuse ;  /* 0x0000b4000e087a23 */ /* 0x100fee000001086e */
[----:B------:R2:W-:Y:S10]  /*8300*/  MUFU.EX2 R60, R2 ;  /* 0x00000002003c7308 */ /* 0x0005f40000000800 */
[----:B------:R-:W3:Y:S01]  /*8310*/  MUFU.EX2 R66, R8 ;  /* 0x0000000800427308 */ /* 0x000ee20000000800 */
[----:B-1----:R-:W-:Y:S09]  /*8320*/  FFMA.FTZ R3, R16, c[0x0][0x2d0], -R110 ;  /* 0x0000b40010037a23 */ /* 0x002ff2000001086e */
[----:B------:R1:W4:Y:S01]  /*8330*/  MUFU.EX2 R237, R3 ;  /* 0x0000000300ed7308 */ /* 0x0003220000000800 */
[----:B--2---:R-:W2:Y:S01]  /*8340*/  SHFL.BFLY PT, R2, R0, 0x1, 0x1f ;  /* 0x0c201f0000027f89 */ /* 0x004ea200000e0000 */
[----:B---3--:R-:W-:Y:S02]  /*8350*/  F2FP.BF16.PACK_AB R179, R66, R60 ;  /* 0x0000003c42b3723e */ /* 0x008fe400000010ff */
[----:B-1----:R-:W-:Y:S02]  /*8360*/  FSEL R3, R105, RZ, P1 ;  /* 0x000000ff69037208 */ /* 0x002fe40000800000 */
[----:B------:R-:W-:Y:S02]  /*8370*/  FSETP.NEU.FTZ.AND P1, PT, R103, -INF , PT ;  /* 0xff8000006700780b */ /* 0x000fe40003f3d000 */
[----:B--2---:R-:W-:Y:S02]  /*8380*/  FMNMX.FTZ R102, R0, R2, !PT ;  /* 0x0000000200667209 */ /* 0x004fe40007810000 */
[----:B------:R-:W-:Y:S02]  /*8390*/  FSEL R111, R111, RZ, P1 ;  /* 0x000000ff6f6f7208 */ /* 0x000fe40000800000 */
[----:B------:R-:W-:Y:S01]  /*83a0*/  FSEL R2, R104, RZ, P0 ;  /* 0x000000ff68027208 */ /* 0x000fe20000000000 */
[C---:B------:R-:W-:Y:S01]  /*83b0*/  FMUL.FTZ R184, R102.reuse, c[0x0][0x2d0] ;  /* 0x0000b40066b87a20 */ /* 0x040fe20000410000 */
[----:B------:R-:W-:Y:S01]  /*83c0*/  FSETP.NEU.FTZ.AND P0, PT, R102, -INF , PT ;  /* 0xff8000006600780b */ /* 0x000fe20003f1d000 */
[--C-:B------:R-:W-:Y:S01]  /*83d0*/  FFMA.FTZ R0, R20, c[0x0][0x2d0], -R111.reuse ;  /* 0x0000b40014007a23 */ /* 0x100fe2000001086f */
[----:B----4-:R-:W-:Y:S01]  /*83e0*/  F2FP.BF16.PACK_AB R177, R237, R235 ;  /* 0x000000ebedb1723e */ /* 0x010fe200000010ff */
[--C-:B------:R-:W-:Y:S01]  /*83f0*/  FFMA.FTZ R8, R17, c[0x0][0x2d0], -R111.reuse ;  /* 0x0000b40011087a23 */ /* 0x100fe2000001086f */
[----:B------:R-:W-:Y:S01]  /*8400*/  FSEL R184, R184, RZ, P0 ;  /* 0x000000ffb8b87208 */ /* 0x000fe20000000000 */
[----:B------:R1:W-:Y:S10]  /*8410*/  MUFU.EX2 R56, R0 ;  /* 0x0000000000387308 */ /* 0x0003f40000000800 */
[----:B------:R2:W-:Y:S01]  /*8420*/  MUFU.EX2 R233, R8 ;  /* 0x0000000800e97308 */ /* 0x0005e20000000800 */
[--C-:B-1----:R-:W-:Y:S09]  /*8430*/  FFMA.FTZ R0, R22, c[0x0][0x2d0], -R111.reuse ;  /* 0x0000b40016007a23 */ /* 0x102ff2000001086f */
[----:B------:R1:W3:Y:S01]  /*8440*/  MUFU.EX2 R59, R0 ;  /* 0x00000000003b7308 */ /* 0x0002e20000000800 */
[----:B--2---:R-:W-:Y:S09]  /*8450*/  FFMA.FTZ R8, R18, c[0x0][0x2d0], -R111 ;  /* 0x0000b40012087a23 */ /* 0x004ff2000001086f */
[----:B------:R2:W4:Y:S01]  /*8460*/  MUFU.EX2 R241, R8 ;  /* 0x0000000800f17308 */ /* 0x0005220000000800 */
[--C-:B-1----:R-:W-:Y:S01]  /*8470*/  FFMA.FTZ R0, R25, c[0x0][0x2d0], -R184.reuse ;  /* 0x0000b40019007a23 */ /* 0x102fe200000108b8 */
[----:B---3--:R-:W-:Y:S08]  /*8480*/  F2FP.BF16.PACK_AB R182, R59, R56 ;  /* 0x000000383bb6723e */ /* 0x008ff000000010ff */
[----:B------:R1:W-:Y:S01]  /*8490*/  MUFU.EX2 R229, R0 ;  /* 0x0000000000e57308 */ /* 0x0003e20000000800 */
[--C-:B--2---:R-:W-:Y:S01]  /*84a0*/  FFMA.FTZ R8, R21, c[0x0][0x2d0], -R184.reuse ;  /* 0x0000b40015087a23 */ /* 0x104fe200000108b8 */
[----:B----4-:R-:W-:Y:S08]  /*84b0*/  F2FP.BF16.PACK_AB R180, R241, R233 ;  /* 0x000000e9f1b4723e */ /* 0x010ff000000010ff */
[----:B------:R-:W-:Y:S01]  /*84c0*/  MUFU.EX2 R57, R8 ;  /* 0x0000000800397308 */ /* 0x000fe20000000800 */
[--C-:B-1----:R-:W-:Y:S09]  /*84d0*/  FFMA.FTZ R0, R24, c[0x0][0x2d0], -R184.reuse ;  /* 0x0000b40018007a23 */ /* 0x102ff200000108b8 */
[----:B------:R1:W2:Y:S02]  /*84e0*/  MUFU.EX2 R63, R0 ;  /* 0x00000000003f7308 */ /* 0x0002a40000000800 */
[----:B-1----:R-:W-:Y:S01]  /*84f0*/  FFMA.FTZ R0, R26, c[0x0][0x2d0], -R184 ;  /* 0x0000b4001a007a23 */ /* 0x002fe200000108b8 */
[----:B--2---:R-:W-:Y:S07]  /*8500*/  F2FP.BF16.PACK_AB R181, R63, R229 ;  /* 0x000000e53fb5723e */ /* 0x004fee00000010ff */
[----:B------:R1:W2:Y:S02]  /*8510*/  MUFU.EX2 R67, R0 ;  /* 0x0000000000437308 */ /* 0x0002a40000000800 */
[----:B-1----:R-:W-:Y:S01]  /*8520*/  FADD.FTZ R0, -R3, R100 ;  /* 0x0000006403007221 */ /* 0x002fe20000010100 */
[----:B------:R-:W-:Y:S02]  /*8530*/  @P6 SHF.L.U32 R3, R183, 0x1, RZ ;  /* 0x00000001b7036819 */ /* 0x000fe400000006ff */
[----:B--2---:R-:W-:Y:S01]  /*8540*/  F2FP.BF16.PACK_AB R183, R57, R67 ;  /* 0x0000004339b7723e */ /* 0x004fe200000010ff */
[----:B------:R-:W-:Y:S02]  /*8550*/  FMUL.FTZ R0, R0, c[0x0][0x2d0] ;  /* 0x0000b40000007a20 */ /* 0x000fe40000410000 */
[----:B------:R1:W-:Y:S02]  /*8560*/  @P6 LDGSTS.E.BYPASS.LTC128B.128 [R3+0x3100], [R34.64], !P5 ;  /* 0x0310000022036fae */ /* 0x0003e4000e901d46 */
[----:B------:R2:W3:Y:S06]  /*8570*/  MUFU.EX2 R100, R0 ;  /* 0x0000000000647308 */ /* 0x0004ec0000000800 */
[----:B------:R1:W-:Y:S08]  /*8580*/  @P6 LDGSTS.E.BYPASS.LTC128B.128 [R3+0x4100], [R30.64], !P4 ;  /* 0x041000001e036fae */ /* 0x0003f0000e101d46 */
[----:B------:R4:W-:Y:S08]  /*8590*/  @P6 LDGSTS.E.BYPASS.LTC128B.128 [R3+0x5100], [R32.64], !P3 ;  /* 0x0510000020036fae */ /* 0x0009f0000d901d46 */
[----:B------:R1:W-:Y:S01]  /*85a0*/  @P6 LDGSTS.E.BYPASS.LTC128B.128 [R3+0x3900], [R28.64], !P5 ;  /* 0x039000001c036fae */ /* 0x0003e2000e901d46 */
[----:B--2---:R-:W-:Y:S01]  /*85b0*/  FADD.FTZ R0, -R2, R101 ;  /* 0x0000006502007221 */ /* 0x004fe20000010100 */
[----:B------:R-:W-:Y:S01]  /*85c0*/  FSEL R2, R103, RZ, P1 ;  /* 0x000000ff67027208 */ /* 0x000fe20000800000 */
[----:B---3--:R-:W-:Y:S02]  /*85d0*/  FMUL.FTZ R16, R100, R124 ;  /* 0x0000007c64107220 */ /* 0x008fe40000410000 */
[----:B------:R-:W-:Y:S03]  /*85e0*/  FMUL.FTZ R0, R0, c[0x0][0x2d0] ;  /* 0x0000b40000007a20 */ /* 0x000fe60000410000 */
[----:B------:R2:W-:Y:S01]  /*85f0*/  @P6 LDGSTS.E.BYPASS.LTC128B.128 [R3+0x4900], [R6.64], !P4 ;  /* 0x0490000006036fae */ /* 0x0005e2000e101d46 */
[C---:B------:R-:W-:Y:S01]  /*8600*/  FMUL.FTZ R17, R100.reuse, R125 ;  /* 0x0000007d64117220 */ /* 0x040fe20000410000 */
[----:B------:R3:W2:Y:S01]  /*8610*/  MUFU.EX2 R101, R0 ;  /* 0x0000000000657308 */ /* 0x0006a20000000800 */
[C---:B------:R-:W-:Y:S02]  /*8620*/  FMUL.FTZ R49, R100.reuse, R157 ;  /* 0x0000009d64317220 */ /* 0x040fe40000410000 */
[----:B------:R-:W-:Y:S02]  /*8630*/  IMAD.MOV.U32 R157, RZ, RZ, R230 ;  /* 0x000000ffff9d7224 */ /* 0x000fe400078e00e6 */
[C---:B------:R-:W-:Y:S01]  /*8640*/  FMUL.FTZ R68, R100.reuse, R68 ;  /* 0x0000004464447220 */ /* 0x040fe20000410000 */
[----:B------:R1:W-:Y:S01]  /*8650*/  @P6 LDGSTS.E.BYPASS.LTC128B.128 [R3+0x5900], [R4.64], !P3 ;  /* 0x0590000004036fae */ /* 0x0003e2000d901d46 */
[C---:B------:R-:W-:Y:S02]  /*8660*/  FMUL.FTZ R69, R100.reuse, R69 ;  /* 0x0000004564457220 */ /* 0x040fe40000410000 */
[C---:B----4-:R-:W-:Y:S02]  /*8670*/  FMUL.FTZ R32, R100.reuse, R140 ;  /* 0x0000008c64207220 */ /* 0x050fe40000410000 */
[C---:B------:R-:W-:Y:S01]  /*8680*/  FMUL.FTZ R33, R100.reuse, R141 ;  /* 0x0000008d64217220 */ /* 0x040fe20000410000 */
[----:B------:R-:W-:Y:S01]  /*8690*/  MOV R141, R64 ;  /* 0x00000040008d7202 */ /* 0x000fe20000000f00 */
[C---:B------:R-:W-:Y:S01]  /*86a0*/  FMUL.FTZ R64, R100.reuse, R172 ;  /* 0x000000ac64407220 */ /* 0x040fe20000410000 */
[----:B------:R-:W4:Y:S01]  /*86b0*/  LDSM.16.MT88.4 R20, [R205] ;  /* 0x00000000cd14783b */ /* 0x000f220000004200 */
[C---:B------:R-:W-:Y:S02]  /*86c0*/  FMUL.FTZ R80, R100.reuse, R80 ;  /* 0x0000005064507220 */ /* 0x040fe40000410000 */
[C---:B------:R-:W-:Y:S02]  /*86d0*/  FMUL.FTZ R81, R100.reuse, R81 ;  /* 0x0000005164517220 */ /* 0x040fe40000410000 */
[----:B------:R-:W-:Y:S02]  /*86e0*/  IMAD.MOV.U32 R140, RZ, RZ, R226 ;  /* 0x000000ffff8c7224 */ /* 0x000fe400078e00e2 */
[C---:B------:R-:W-:Y:S01]  /*86f0*/  FMUL.FTZ R84, R100.reuse, R84 ;  /* 0x0000005464547220 */ /* 0x040fe20000410000 */
[----:B------:R-:W5:Y:S01]  /*8700*/  LDSM.16.MT88.4 R36, [R206] ;  /* 0x00000000ce24783b */ /* 0x000f620000004200 */
[----:B------:R-:W-:Y:S02]  /*8710*/  FMUL.FTZ R85, R100, R85 ;  /* 0x0000005564557220 */ /* 0x000fe40000410000 */
[----:B---3--:R-:W-:Y:S01]  /*8720*/  FADD.FTZ R0, -R2, R106 ;  /* 0x0000006a02007221 */ /* 0x008fe20000010100 */
[----:B------:R-:W-:Y:S01]  /*8730*/  FSEL R2, R102, RZ, P0 ;  /* 0x000000ff66027208 */ /* 0x000fe20000000000 */
[C---:B--2---:R-:W-:Y:S02]  /*8740*/  FMUL.FTZ R6, R101.reuse, R114 ;  /* 0x0000007265067220 */ /* 0x044fe40000410000 */
[----:B------:R-:W-:Y:S01]  /*8750*/  FMUL.FTZ R0, R0, c[0x0][0x2d0] ;  /* 0x0000b40000007a20 */ /* 0x000fe20000410000 */
[----:B------:R-:W2:Y:S01]  /*8760*/  LDSM.16.MT88.4 R52, [R205+0x1000] ;  /* 0x00100000cd34783b */ /* 0x000ea20000004200 */
[C---:B------:R-:W-:Y:S02]  /*8770*/  FMUL.FTZ R7, R101.reuse, R115 ;  /* 0x0000007365077220 */ /* 0x040fe40000410000 */
[----:B-1----:R1:W3:Y:S01]  /*8780*/  MUFU.EX2 R3, R0 ;  /* 0x0000000000037308 */ /* 0x0022e20000000800 */
[C---:B------:R-:W-:Y:S02]  /*8790*/  FMUL.FTZ R4, R100.reuse, R112 ;  /* 0x0000007064047220 */ /* 0x040fe40000410000 */
[----:B------:R-:W-:Y:S02]  /*87a0*/  FMUL.FTZ R5, R100, R113 ;  /* 0x0000007164057220 */ /* 0x000fe40000410000 */
[----:B------:R-:W2:Y:S01]  /*87b0*/  LDSM.16.MT88.4 R112, [R206+0x1000] ;  /* 0x00100000ce70783b */ /* 0x000ea20000004200 */
[C---:B------:R-:W-:Y:S02]  /*87c0*/  FMUL.FTZ R18, R101.reuse, R126 ;  /* 0x0000007e65127220 */ /* 0x040fe40000410000 */
[----:B------:R-:W-:Y:S02]  /*87d0*/  FMUL.FTZ R19, R101, R127 ;  /* 0x0000007f65137220 */ /* 0x000fe40000410000 */
[--C-:B------:R-:W-:Y:S02]  /*87e0*/  FFMA.FTZ R140, R140, c[0x0][0x2d0], -R110.reuse ;  /* 0x0000b4008c8c7a23 */ /* 0x100fe4000001086e */
[----:B------:R-:W-:Y:S01]  /*87f0*/  FFMA.FTZ R141, R141, c[0x0][0x2d0], -R110 ;  /* 0x0000b4008d8d7a23 */ /* 0x000fe2000001086e */
[----:B------:R-:W-:Y:S01]  /*8800*/  LDSM.16.MT88.4 R124, [R206+0x400] ;  /* 0x00040000ce7c783b */ /* 0x000fe20000004200 */
[C---:B------:R-:W-:Y:S02]  /*8810*/  FMUL.FTZ R70, R101.reuse, R70 ;  /* 0x0000004665467220 */ /* 0x040fe40000410000 */
[C---:B------:R-:W-:Y:S02]  /*8820*/  FMUL.FTZ R71, R101.reuse, R71 ;  /* 0x0000004765477220 */ /* 0x040fe40000410000 */
[C---:B------:R-:W-:Y:S02]  /*8830*/  FMUL.FTZ R82, R101.reuse, R82 ;  /* 0x0000005265527220 */ /* 0x040fe40000410000 */
[----:B------:R-:W-:Y:S01]  /*8840*/  FMUL.FTZ R83, R101, R83 ;  /* 0x0000005365537220 */ /* 0x000fe20000410000 */
[-C--:B----4-:R-:W-:Y:S01]  /*8850*/  HMMA.16816.F32.BF16 R4, R176, R20.reuse, R4 ;  /* 0x00000014b004723c */ /* 0x090fe20000041804 */
[----:B------:R-:W0:Y:S02]  /*8860*/  LDGDEPBAR ;  /* 0x00000000000079af */ /* 0x000e240000000000 */
[----:B-1----:R-:W-:Y:S01]  /*8870*/  FADD.FTZ R0, -R2, R107 ;  /* 0x0000006b02007221 */ /* 0x002fe20000010100 */
[----:B------:R-:W-:Y:S01]  /*8880*/  MOV R107, R231 ;  /* 0x000000e7006b7202 */ /* 0x000fe20000000f00 */
[--C-:B------:R-:W-:Y:S02]  /*8890*/  FFMA.FTZ R2, R40, c[0x0][0x2d0], -R109.reuse ;  /* 0x0000b40028027a23 */ /* 0x100fe4000001086d */
[----:B------:R-:W-:Y:S02]  /*88a0*/  FMUL.FTZ R0, R0, c[0x0][0x2d0] ;  /* 0x0000b40000007a20 */ /* 0x000fe40000410000 */
[----:B------:R1:W-:Y:S03]  /*88b0*/  MUFU.EX2 R42, R2 ;  /* 0x00000002002a7308 */ /* 0x0003e60000000800 */
[C---:B---3--:R-:W-:Y:S02]  /*88c0*/  FMUL.FTZ R8, R3.reuse, R116 ;  /* 0x0000007403087220 */ /* 0x048fe40000410000 */
[C---:B------:R-:W-:Y:S02]  /*88d0*/  FMUL.FTZ R9, R3.reuse, R117 ;  /* 0x0000007503097220 */ /* 0x040fe40000410000 */
[C---:B------:R-:W-:Y:S02]  /*88e0*/  FMUL.FTZ R12, R3.reuse, R120 ;  /* 0x00000078030c7220 */ /* 0x040fe40000410000 */
[C---:B------:R-:W-:Y:S01]  /*88f0*/  FMUL.FTZ R13, R3.reuse, R121 ;  /* 0x00000079030d7220 */ /* 0x040fe20000410000 */
[----:B------:R-:W3:Y:S01]  /*8900*/  MUFU.EX2 R0, R0 ;  /* 0x0000000000007308 */ /* 0x000ee20000000800 */
[C---:B------:R-:W-:Y:S01]  /*8910*/  FMUL.FTZ R24, R3.reuse, R132 ;  /* 0x0000008403187220 */ /* 0x040fe20000410000 */
[----:B------:R-:W-:Y:S01]  /*8920*/  MOV R132, R228 ;  /* 0x000000e400847202 */ /* 0x000fe20000000f00 */
[C---:B------:R-:W-:Y:S01]  /*8930*/  FMUL.FTZ R25, R3.reuse, R133 ;  /* 0x0000008503197220 */ /* 0x040fe20000410000 */
[----:B------:R-:W-:Y:S01]  /*8940*/  MOV R133, R229 ;  /* 0x000000e500857202 */ /* 0x000fe20000000f00 */
[C---:B------:R-:W-:Y:S01]  /*8950*/  FMUL.FTZ R28, R3.reuse, R136 ;  /* 0x00000088031c7220 */ /* 0x040fe20000410000 */
[----:B------:R-:W-:Y:S01]  /*8960*/  MOV R136, R235 ;  /* 0x000000eb00887202 */ /* 0x000fe20000000f00 */
[----:B------:R-:W-:Y:S02]  /*8970*/  FMUL.FTZ R29, R3, R137 ;  /* 0x00000089031d7220 */ /* 0x000fe40000410000 */
[C---:B------:R-:W-:Y:S01]  /*8980*/  FMUL.FTZ R34, R101.reuse, R142 ;  /* 0x0000008e65227220 */ /* 0x040fe20000410000 */
[----:B------:R-:W-:Y:S01]  /*8990*/  MOV R142, R242 ;  /* 0x000000f2008e7202 */ /* 0x000fe20000000f00 */
[----:B------:R-:W-:Y:S02]  /*89a0*/  FMUL.FTZ R35, R101, R143 ;  /* 0x0000008f65237220 */ /* 0x000fe40000410000 */
[----:B------:R-:W-:Y:S01]  /*89b0*/  FMUL.FTZ R40, R3, R148 ;  /* 0x0000009403287220 */ /* 0x000fe20000410000 */
[----:B------:R-:W-:Y:S01]  /*89c0*/  MOV R148, R57 ;  /* 0x0000003900947202 */ /* 0x000fe20000000f00 */
[----:B-1----:R-:W-:Y:S02]  /*89d0*/  FFMA.FTZ R2, R41, c[0x0][0x2d0], -R109 ;  /* 0x0000b40029027a23 */ /* 0x002fe4000001086d */
[----:B------:R-:W-:Y:S02]  /*89e0*/  FMUL.FTZ R41, R3, R149 ;  /* 0x0000009503297220 */ /* 0x000fe40000410000 */
[----:B------:R1:W4:Y:S01]  /*89f0*/  MUFU.EX2 R46, R2 ;  /* 0x00000002002e7308 */ /* 0x0003220000000800 */
[C---:B------:R-:W-:Y:S02]  /*8a00*/  FMUL.FTZ R51, R101.reuse, R159 ;  /* 0x0000009f65337220 */ /* 0x040fe40000410000 */
[----:B------:R-:W-:Y:S02]  /*8a10*/  IMAD.MOV.U32 R159, RZ, RZ, R251 ;  /* 0x000000ffff9f7224 */ /* 0x000fe400078e00fb */
[C---:B---3--:R-:W-:Y:S02]  /*8a20*/  FMUL.FTZ R10, R0.reuse, R118 ;  /* 0x00000076000a7220 */ /* 0x048fe40000410000 */
[C---:B------:R-:W-:Y:S02]  /*8a30*/  FMUL.FTZ R11, R0.reuse, R119 ;  /* 0x00000077000b7220 */ /* 0x040fe40000410000 */
[----:B------:R-:W3:Y:S01]  /*8a40*/  LDSM.16.MT88.4 R116, [R205+0x2000] ;  /* 0x00200000cd74783b */ /* 0x000ee20000004200 */
[----:B------:R-:W-:Y:S02]  /*8a50*/  IMAD.MOV.U32 R137, RZ, RZ, R236 ;  /* 0x000000ffff897224 */ /* 0x000fe400078e00ec */
[C---:B------:R-:W-:Y:S02]  /*8a60*/  FMUL.FTZ R14, R0.reuse, R122 ;  /* 0x0000007a000e7220 */ /* 0x040fe40000410000 */
[C---:B------:R-:W-:Y:S04]  /*8a70*/  HMMA.16816.F32.BF16 R8, R180.reuse, R20, R8 ;  /* 0x00000014b408723c */ /* 0x040fe80000041808 */
[C---:B------:R-:W-:Y:S02]  /*8a80*/  FMUL.FTZ R15, R0.reuse, R123 ;  /* 0x0000007b000f7220 */ /* 0x040fe40000410000 */
[----:B------:R-:W-:Y:S01]  /*8a90*/  FMUL.FTZ R26, R0, R134 ;  /* 0x00000086001a7220 */ /* 0x000fe20000410000 */
[----:B------:R-:W-:Y:S01]  /*8aa0*/  MOV R134, R233 ;  /* 0x000000e900867202 */ /* 0x000fe20000000f00 */
[C---:B------:R-:W-:Y:S03]  /*8ab0*/  FMUL.FTZ R20, R100.reuse, R128 ;  /* 0x0000008064147220 */ /* 0x040fe60000410000 */
[-C--:B------:R-:W-:Y:S03]  /*8ac0*/  HMMA.16816.F32.BF16 R12, R180, R22.reuse, R12 ;  /* 0x00000016b40c723c */ /* 0x080fe6000004180c */
[----:B------:R-:W-:Y:S02]  /*8ad0*/  FMUL.FTZ R21, R100, R129 ;  /* 0x0000008164157220 */ /* 0x000fe40000410000 */
[C---:B------:R-:W-:Y:S02]  /*8ae0*/  FMUL.FTZ R27, R0.reuse, R135 ;  /* 0x00000087001b7220 */ /* 0x040fe40000410000 */
[----:B------:R-:W-:Y:S01]  /*8af0*/  IMAD.MOV.U32 R135, RZ, RZ, R234 ;  /* 0x000000ffff877224 */ /* 0x000fe200078e00ea */
[C---:B------:R-:W-:Y:S04]  /*8b00*/  HMMA.16816.F32.BF16 R16, R176.reuse, R22, R16 ;  /* 0x00000016b010723c */ /* 0x040fe80000041810 */
[C---:B------:R-:W-:Y:S01]  /*8b10*/  FMUL.FTZ R30, R0.reuse, R138 ;  /* 0x0000008a001e7220 */ /* 0x040fe20000410000 */
[----:B------:R-:W-:Y:S01]  /*8b20*/  MOV R138, R237 ;  /* 0x000000ed008a7202 */ /* 0x000fe20000000f00 */
[----:B------:R-:W-:Y:S02]  /*8b30*/  FMUL.FTZ R31, R0, R139 ;  /* 0x0000008b001f7220 */ /* 0x000fe40000410000 */
[C---:B------:R-:W-:Y:S04]  /*8b40*/  FMUL.FTZ R22, R101.reuse, R130 ;  /* 0x0000008265167220 */ /* 0x040fe80000410000 */
[----:B------:R-:W-:Y:S02]  /*8b50*/  FMUL.FTZ R23, R101, R131 ;  /* 0x0000008365177220 */ /* 0x000fe40000410000 */
[----:B------:R-:W-:Y:S01]  /*8b60*/  LDSM.16.MT88.4 R128, [R205+0x1400] ;  /* 0x00140000cd80783b */ /* 0x000fe20000004200 */
[----:B------:R-:W-:Y:S02]  /*8b70*/  IMAD.MOV.U32 R139, RZ, RZ, R241 ;  /* 0x000000ffff8b7224 */ /* 0x000fe400078e00f1 */
[----:B-1----:R-:W-:Y:S02]  /*8b80*/  FFMA.FTZ R2, R44, c[0x0][0x2d0], -R109 ;  /* 0x0000b4002c027a23 */ /* 0x002fe4000001086d */
[-C--:B-----5:R-:W-:Y:S02]  /*8b90*/  HMMA.16816.F32.BF16 R20, R176, R36.reuse, R20 ;  /* 0x00000024b014723c */ /* 0x0a0fe40000041814 */
[----:B------:R1:W5:Y:S01]  /*8ba0*/  MUFU.EX2 R48, R2 ;  /* 0x0000000200307308 */ /* 0x0003620000000800 */
[C---:B------:R-:W-:Y:S02]  /*8bb0*/  FMUL.FTZ R43, R0.reuse, R151 ;  /* 0x00000097002b7220 */ /* 0x040fe40000410000 */
[----:B------:R-:W-:Y:S02]  /*8bc0*/  IMAD.MOV.U32 R143, RZ, RZ, R249 ;  /* 0x000000ffff8f7224 */ /* 0x000fe400078e00f9 */
[C---:B------:R-:W-:Y:S01]  /*8bd0*/  FMUL.FTZ R44, R3.reuse, R152 ;  /* 0x00000098032c7220 */ /* 0x040fe20000410000 */
[C---:B------:R-:W-:Y:S04]  /*8be0*/  HMMA.16816.F32.BF16 R24, R180.reuse, R36, R24 ;  /* 0x00000024b418723c */ /* 0x040fe80000041818 */
[C---:B------:R-:W-:Y:S01]  /*8bf0*/  FMUL.FTZ R47, R0.reuse, R155 ;  /* 0x0000009b002f7220 */ /* 0x040fe20000410000 */
[----:B----4-:R-:W-:Y:S01]  /*8c00*/  MOV R152, R46 ;  /* 0x0000002e00987202 */ /* 0x010fe20000000f00 */
[----:B------:R-:W-:Y:S01]  /*8c10*/  FMUL.FTZ R46, R0, R154 ;  /* 0x0000009a002e7220 */ /* 0x000fe20000410000 */
[----:B------:R-:W-:Y:S01]  /*8c20*/  MOV R154, R56 ;  /* 0x00000038009a7202 */ /* 0x000fe20000000f00 */
[-C--:B------:R-:W-:Y:S04]  /*8c30*/  HMMA.16816.F32.BF16 R28, R180, R38.reuse, R28 ;  /* 0x00000026b41c723c */ /* 0x080fe8000004181c */
[----:B------:R-:W-:Y:S02]  /*8c40*/  FMUL.FTZ R56, R3, R164 ;  /* 0x000000a403387220 */ /* 0x000fe40000410000 */
[----:B------:R-:W-:Y:S02]  /*8c50*/  IMAD.MOV.U32 R164, RZ, RZ, R136 ;  /* 0x000000ffffa47224 */ /* 0x000fe400078e0088 */
[C---:B------:R-:W-:Y:S04]  /*8c60*/  HMMA.16816.F32.BF16 R32, R176.reuse, R38, R32 ;  /* 0x00000026b020723c */ /* 0x040fe80000041820 */
[C---:B------:R-:W-:Y:S02]  /*8c70*/  FMUL.FTZ R36, R100.reuse, R144 ;  /* 0x0000009064247220 */ /* 0x040fe40000410000 */
[----:B------:R-:W-:Y:S01]  /*8c80*/  FMUL.FTZ R37, R100, R145 ;  /* 0x0000009164257220 */ /* 0x000fe20000410000 */
[----:B------:R-:W-:Y:S01]  /*8c90*/  MOV R145, R61 ;  /* 0x0000003d00917202 */ /* 0x000fe20000000f00 */
[C---:B------:R-:W-:Y:S04]  /*8ca0*/  FMUL.FTZ R38, R101.reuse, R146 ;  /* 0x0000009265267220 */ /* 0x040fe80000410000 */
[----:B------:R-:W-:Y:S02]  /*8cb0*/  FMUL.FTZ R39, R101, R147 ;  /* 0x0000009365277220 */ /* 0x000fe40000410000 */
[----:B-1----:R-:W-:Y:S02]  /*8cc0*/  FFMA.FTZ R2, R45, c[0x0][0x2d0], -R109 ;  /* 0x0000b4002d027a23 */ /* 0x002fe4000001086d */
[C---:B------:R-:W-:Y:S02]  /*8cd0*/  FMUL.FTZ R45, R3.reuse, R153 ;  /* 0x00000099032d7220 */ /* 0x040fe40000410000 */
[----:B------:R-:W-:Y:S01]  /*8ce0*/  FMUL.FTZ R57, R3, R165 ;  /* 0x000000a503397220 */ /* 0x000fe20000410000 */
[-C--:B--2---:R-:W-:Y:S03]  /*8cf0*/  HMMA.16816.F32.BF16 R36, R176, R52.reuse, R36 ;  /* 0x00000034b024723c */ /* 0x084fe60000041824 */
[----:B------:R-:W-:Y:S01]  /*8d00*/  IMAD.MOV.U32 R147, RZ, RZ, R42 ;  /* 0x000000ffff937224 */ /* 0x000fe200078e002a */
[----:B------:R-:W-:Y:S01]  /*8d10*/  MOV R165, R135 ;  /* 0x0000008700a57202 */ /* 0x000fe20000000f00 */
[C---:B------:R-:W-:Y:S01]  /*8d20*/  FMUL.FTZ R42, R0.reuse, R150 ;  /* 0x00000096002a7220 */ /* 0x040fe20000410000 */
[----:B------:R-:W-:Y:S01]  /*8d30*/  MOV R150, R66 ;  /* 0x0000004200967202 */ /* 0x000fe20000000f00 */
[C---:B------:R-:W-:Y:S02]  /*8d40*/  FMUL.FTZ R66, R101.reuse, R174 ;  /* 0x000000ae65427220 */ /* 0x040fe40000410000 */
[----:B------:R-:W-:Y:S03]  /*8d50*/  FMUL.FTZ R58, R0, R166 ;  /* 0x000000a6003a7220 */ /* 0x000fe60000410000 */
[C---:B------:R-:W-:Y:S01]  /*8d60*/  HMMA.16816.F32.BF16 R40, R180.reuse, R52, R40 ;  /* 0x00000034b428723c */ /* 0x040fe20000041828 */
[----:B------:R1:W2:Y:S03]  /*8d70*/  MUFU.EX2 R53, R2 ;  /* 0x0000000200357308 */ /* 0x0002a60000000800 */
[----:B------:R-:W-:Y:S01]  /*8d80*/  MOV R166, R133 ;  /* 0x0000008500a67202 */ /* 0x000fe20000000f00 */
[----:B------:R-:W-:Y:S02]  /*8d90*/  IMAD.MOV.U32 R144, RZ, RZ, R63 ;  /* 0x000000ffff907224 */ /* 0x000fe400078e003f */
[C---:B------:R-:W-:Y:S01]  /*8da0*/  FMUL.FTZ R52, R100.reuse, R160 ;  /* 0x000000a064347220 */ /* 0x040fe20000410000 */
[-C--:B------:R-:W-:Y:S04]  /*8db0*/  HMMA.16816.F32.BF16 R44, R180, R54.reuse, R44 ;  /* 0x00000036b42c723c */ /* 0x080fe8000004182c */
[----:B-----5:R-:W-:Y:S02]  /*8dc0*/  IMAD.MOV.U32 R155, RZ, RZ, R48 ;  /* 0x000000ffff9b7224 */ /* 0x020fe400078e0030 */
[----:B------:R-:W-:Y:S02]  /*8dd0*/  FMUL.FTZ R48, R100, R156 ;  /* 0x0000009c64307220 */ /* 0x000fe40000410000 */
[----:B------:R-:W-:Y:S04]  /*8de0*/  FMUL.FTZ R50, R101, R158 ;  /* 0x0000009e65327220 */ /* 0x000fe80000410000 */
[----:B------:R-:W-:Y:S02]  /*8df0*/  IMAD.MOV.U32 R156, RZ, RZ, R60 ;  /* 0x000000ffff9c7224 */ /* 0x000fe400078e003c */
[----:B------:R-:W-:Y:S01]  /*8e00*/  FMUL.FTZ R60, R3, R168 ;  /* 0x000000a8033c7220 */ /* 0x000fe20000410000 */
[C---:B------:R-:W-:Y:S04]  /*8e10*/  HMMA.16816.F32.BF16 R48, R176.reuse, R54, R48 ;  /* 0x00000036b030723c */ /* 0x040fe80000041830 */
[----:B-1----:R-:W-:Y:S01]  /*8e20*/  FFMA.FTZ R2, R186, c[0x0][0x2d0], -R110 ;  /* 0x0000b400ba027a23 */ /* 0x002fe2000001086e */
[----:B------:R-:W-:Y:S01]  /*8e30*/  MOV R186, R240 ;  /* 0x000000f000ba7202 */ /* 0x000fe20000000f00 */
[----:B------:R-:W-:Y:S01]  /*8e40*/  IMAD.MOV.U32 R149, RZ, RZ, R59 ;  /* 0x000000ffff957224 */ /* 0x000fe200078e003b */
[----:B--2---:R-:W-:Y:S01]  /*8e50*/  MOV R160, R53 ;  /* 0x0000003500a07202 */ /* 0x004fe20000000f00 */
[----:B------:R1:W-:Y:S01]  /*8e60*/  MUFU.EX2 R146, R2 ;  /* 0x0000000200927308 */ /* 0x0003e20000000800 */
[----:B------:R-:W-:Y:S03]  /*8e70*/  FMUL.FTZ R53, R100, R161 ;  /* 0x000000a164357220 */ /* 0x000fe60000410000 */
[----:B------:R-:W-:Y:S01]  /*8e80*/  IMAD.MOV.U32 R161, RZ, RZ, R239 ;  /* 0x000000ffffa17224 */ /* 0x000fe200078e00ef */
[----:B------:R-:W-:Y:S01]  /*8e90*/  MOV R168, R164 ;  /* 0x000000a400a87202 */ /* 0x000fe20000000f00 */
[C---:B------:R-:W-:Y:S02]  /*8ea0*/  FMUL.FTZ R54, R101.reuse, R162 ;  /* 0x000000a265367220 */ /* 0x040fe40000410000 */
[----:B------:R-:W-:Y:S02]  /*8eb0*/  IMAD.MOV.U32 R162, RZ, RZ, R232 ;  /* 0x000000ffffa27224 */ /* 0x000fe400078e00e8 */
[----:B------:R-:W-:Y:S01]  /*8ec0*/  FMUL.FTZ R55, R101, R163 ;  /* 0x000000a365377220 */ /* 0x000fe20000410000 */
[----:B------:R-:W-:Y:S01]  /*8ed0*/  MOV R163, R137 ;  /* 0x0000008900a37202 */ /* 0x000fe20000000f00 */
[C---:B------:R-:W-:Y:S02]  /*8ee0*/  FMUL.FTZ R59, R0.reuse, R167 ;  /* 0x000000a7003b7220 */ /* 0x040fe40000410000 */
[----:B------:R-:W-:Y:S02]  /*8ef0*/  IMAD.MOV.U32 R167, RZ, RZ, R134 ;  /* 0x000000ffffa77224 */ /* 0x000fe400078e0086 */
[----:B------:R-:W-:Y:S01]  /*8f00*/  FMUL.FTZ R61, R3, R169 ;  /* 0x000000a9033d7220 */ /* 0x000fe20000410000 */
[-C--:B------:R-:W-:Y:S03]  /*8f10*/  HMMA.16816.F32.BF16 R52, R176, R112.reuse, R52 ;  /* 0x00000070b034723c */ /* 0x080fe60000041834 */
[C---:B------:R-:W-:Y:S01]  /*8f20*/  FMUL.FTZ R62, R0.reuse, R170 ;  /* 0x000000aa003e7220 */ /* 0x040fe20000410000 */
[----:B------:R-:W-:Y:S01]  /*8f30*/  MOV R169, R165 ;  /* 0x000000a500a97202 */ /* 0x000fe20000000f00 */
[----:B------:R-:W-:Y:S02]  /*8f40*/  FMUL.FTZ R63, R0, R171 ;  /* 0x000000ab003f7220 */ /* 0x000fe40000410000 */
[--C-:B-1----:R-:W-:Y:S01]  /*8f50*/  FFMA.FTZ R2, R188, c[0x0][0x2d0], -R110.reuse ;  /* 0x0000b400bc027a23 */ /* 0x102fe2000001086e */
[C---:B------:R-:W-:Y:S03]  /*8f60*/  HMMA.16816.F32.BF16 R56, R180.reuse, R112, R56 ;  /* 0x00000070b438723c */ /* 0x040fe60000041838 */
[----:B------:R1:W2:Y:S01]  /*8f70*/  MUFU.EX2 R251, R2 ;  /* 0x0000000200fb7308 */ /* 0x0002a20000000800 */
[----:B------:R-:W-:Y:S01]  /*8f80*/  MOV R188, R250 ;  /* 0x000000fa00bc7202 */ /* 0x000fe20000000f00 */
[----:B------:R-:W-:Y:S02]  /*8f90*/  IMAD.MOV.U32 R153, RZ, RZ, R67 ;  /* 0x000000ffff997224 */ /* 0x000fe400078e0043 */
[----:B------:R-:W-:Y:S01]  /*8fa0*/  FMUL.FTZ R67, R101, R175 ;  /* 0x000000af65437220 */ /* 0x000fe20000410000 */
[-C--:B------:R-:W-:Y:S04]  /*8fb0*/  HMMA.16816.F32.BF16 R60, R180, R114.reuse, R60 ;  /* 0x00000072b43c723c */ /* 0x080fe8000004183c */
[----:B------:R-:W-:Y:S02]  /*8fc0*/  IMAD.MOV.U32 R151, RZ, RZ, R65 ;  /* 0x000000ffff977224 */ /* 0x000fe400078e0041 */
[----:B------:R-:W-:Y:S02]  /*8fd0*/  FMUL.FTZ R65, R100, R173 ;  /* 0x000000ad64417220 */ /* 0x000fe40000410000 */
[----:B------:R-:W-:Y:S01]  /*8fe0*/  LDSM.16.MT88.4 R172, [R206+0x1c00] ;  /* 0x001c0000ceac783b */ /* 0x000fe20000004200 */
[C---:B------:R-:W-:Y:S03]  /*8ff0*/  FMUL.FTZ R72, R3.reuse, R72 ;  /* 0x0000004803487220 */ /* 0x040fe60000410000 */
[----:B------:R-:W-:Y:S01]  /*9000*/  FMUL.FTZ R73, R3, R73 ;  /* 0x0000004903497220 */ /* 0x000fe20000410000 */
[C---:B------:R-:W-:Y:S03]  /*9010*/  HMMA.16816.F32.BF16 R64, R176.reuse, R114, R64 ;  /* 0x00000072b040723c */ /* 0x040fe60000041840 */
[----:B------:R-:W4:Y:S01]  /*9020*/  LDSM.16.MT88.4 R112, [R206+0x2000] ;  /* 0x00200000ce70783b */ /* 0x000f220000004200 */
[C---:B------:R-:W-:Y:S02]  /*9030*/  FMUL.FTZ R74, R0.reuse, R74 ;  /* 0x0000004a004a7220 */ /* 0x040fe40000410000 */
[----:B-1----:R-:W-:Y:S02]  /*9040*/  FFMA.FTZ R2, R185, c[0x0][0x2d0], -R110 ;  /* 0x0000b400b9027a23 */ /* 0x002fe4000001086e */
[-C--:B---3--:R-:W-:Y:S02]  /*9050*/  HMMA.16816.F32.BF16 R68, R176, R116.reuse, R68 ;  /* 0x00000074b044723c */ /* 0x088fe40000041844 */
[----:B------:R1:W-:Y:S02]  /*9060*/  MUFU.EX2 R250, R2 ;  /* 0x0000000200fa7308 */ /* 0x0003e40000000800 */
[C---:B------:R-:W-:Y:S02]  /*9070*/  FMUL.FTZ R75, R0.reuse, R75 ;  /* 0x0000004b004b7220 */ /* 0x040fe40000410000 */
[----:B------:R-:W-:Y:S02]  /*9080*/  IMAD.MOV.U32 R185, RZ, RZ, R132 ;  /* 0x000000ffffb97224 */ /* 0x000fe400078e0084 */
[----:B------:R-:W-:Y:S01]  /*9090*/  LDSM.16.MT88.4 R132, [R206+0x1800] ;  /* 0x00180000ce84783b */ /* 0x000fe20000004200 */
[C---:B------:R-:W-:Y:S02]  /*90a0*/  FMUL.FTZ R76, R3.reuse, R76 ;  /* 0x0000004c034c7220 */ /* 0x040fe40000410000 */
[C---:B------:R-:W-:Y:S04]  /*90b0*/  HMMA.16816.F32.BF16 R72, R180.reuse, R116, R72 ;  /* 0x00000074b448723c */ /* 0x040fe80000041848 */
[C---:B------:R-:W-:Y:S02]  /*90c0*/  FMUL.FTZ R77, R3.reuse, R77 ;  /* 0x0000004d034d7220 */ /* 0x040fe40000410000 */
[C---:B------:R-:W-:Y:S02]  /*90d0*/  FMUL.FTZ R78, R0.reuse, R78 ;  /* 0x0000004e004e7220 */ /* 0x040fe40000410000 */
[C---:B------:R-:W-:Y:S04]  /*90e0*/  FMUL.FTZ R79, R0.reuse, R79 ;  /* 0x0000004f004f7220 */ /* 0x040fe80000410000 */
[C---:B------:R-:W-:Y:S02]  /*90f0*/  FMUL.FTZ R88, R3.reuse, R88 ;  /* 0x0000005803587220 */ /* 0x040fe40000410000 */
[----:B------:R-:W-:Y:S01]  /*9100*/  FMUL.FTZ R89, R3, R89 ;  /* 0x0000005903597220 */ /* 0x000fe20000410000 */
[-C--:B------:R-:W-:Y:S03]  /*9110*/  HMMA.16816.F32.BF16 R76, R180, R118.reuse, R76 ;  /* 0x00000076b44c723c */ /* 0x080fe6000004184c */
[--C-:B-1----:R-:W-:Y:S02]  /*9120*/  FFMA.FTZ R2, R187, c[0x0][0x2d0], -R110.reuse ;  /* 0x0000b400bb027a23 */ /* 0x102fe4000001086e */
[C---:B------:R-:W-:Y:S02]  /*9130*/  FMUL.FTZ R90, R0.reuse, R90 ;  /* 0x0000005a005a7220 */ /* 0x040fe40000410000 */
[----:B------:R1:W3:Y:S01]  /*9140*/  MUFU.EX2 R249, R2 ;  /* 0x0000000200f97308 */ /* 0x0002e20000000800 */
[C---:B------:R-:W-:Y:S01]  /*9150*/  HMMA.16816.F32.BF16 R80, R176.reuse, R118, R80 ;  /* 0x00000076b050723c */ /* 0x040fe20000041850 */
[----:B------:R-:W5:Y:S03]  /*9160*/  LDSM.16.MT88.4 R116, [R205+0x400] ;  /* 0x00040000cd74783b */ /* 0x000f660000004200 */
[C---:B------:R-:W-:Y:S02]  /*9170*/  FMUL.FTZ R86, R101.reuse, R86 ;  /* 0x0000005665567220 */ /* 0x040fe40000410000 */
[----:B------:R-:W-:Y:S02]  /*9180*/  FMUL.FTZ R87, R101, R87 ;  /* 0x0000005765577220 */ /* 0x000fe40000410000 */
[C---:B------:R-:W-:Y:S04]  /*9190*/  FMUL.FTZ R91, R0.reuse, R91 ;  /* 0x0000005b005b7220 */ /* 0x040fe80000410000 */
[C---:B------:R-:W-:Y:S01]  /*91a0*/  FMUL.FTZ R92, R3.reuse, R92 ;  /* 0x0000005c035c7220 */ /* 0x040fe20000410000 */
[-C--:B----4-:R-:W-:Y:S03]  /*91b0*/  HMMA.16816.F32.BF16 R84, R176, R112.reuse, R84 ;  /* 0x00000070b054723c */ /* 0x090fe60000041854 */
[----:B------:R-:W-:Y:S02]  /*91c0*/  FMUL.FTZ R93, R3, R93 ;  /* 0x0000005d035d7220 */ /* 0x000fe40000410000 */
[C---:B------:R-:W-:Y:S02]  /*91d0*/  FMUL.FTZ R94, R0.reuse, R94 ;  /* 0x0000005e005e7220 */ /* 0x040fe40000410000 */
[----:B------:R-:W-:Y:S01]  /*91e0*/  FMUL.FTZ R95, R0, R95 ;  /* 0x0000005f005f7220 */ /* 0x000fe20000410000 */
[C---:B------:R-:W-:Y:S04]  /*91f0*/  HMMA.16816.F32.BF16 R88, R180.reuse, R112, R88 ;  /* 0x00000070b458723c */ /* 0x040fe80000041858 */
[----:B-1----:R-:W-:Y:S02]  /*9200*/  FFMA.FTZ R2, R189, c[0x0][0x2d0], -R111 ;  /* 0x0000b400bd027a23 */ /* 0x002fe4000001086f */
[----:B------:R-:W-:Y:S01]  /*9210*/  FFMA.FTZ R106, R199, c[0x0][0x2d0], -R110 ;  /* 0x0000b400c76a7a23 */ /* 0x000fe2000001086e */
[----:B------:R-:W-:Y:S01]  /*9220*/  F2FP.BF16.PACK_AB R112, R152, R147 ;  /* 0x000000939870723e */ /* 0x000fe200000010ff */
[-C--:B------:R-:W-:Y:S01]  /*9230*/  HMMA.16816.F32.BF16 R92, R180, R114.reuse, R92 ;  /* 0x00000072b45c723c */ /* 0x080fe2000004185c */
[----:B------:R1:W-:Y:S01]  /*9240*/  MUFU.EX2 R242, R2 ;  /* 0x0000000200f27308 */ /* 0x0003e20000000800 */
[----:B------:R-:W-:Y:S02]  /*9250*/  LDSM.16.MT88.4 R180, [R205+0x2c00] ;  /* 0x002c0000cdb4783b */ /* 0x000fe40000004200 */
[C---:B------:R-:W-:Y:S01]  /*9260*/  FMUL.FTZ R96, R100.reuse, R96 ;  /* 0x0000006064607220 */ /* 0x040fe20000410000 */
[----:B--2---:R-:W-:Y:S01]  /*9270*/  F2FP.BF16.PACK_AB R113, R251, R146 ;  /* 0x00000092fb71723e */ /* 0x004fe200000010ff */
[----:B------:R-:W-:Y:S02]  /*9280*/  FMUL.FTZ R97, R100, R97 ;  /* 0x0000006164617220 */ /* 0x000fe40000410000 */
[C---:B------:R-:W-:Y:S04]  /*9290*/  FMUL.FTZ R98, R101.reuse, R98 ;  /* 0x0000006265627220 */ /* 0x040fe80000410000 */
[----:B------:R-:W-:Y:S02]  /*92a0*/  FMUL.FTZ R99, R101, R99 ;  /* 0x0000006365637220 */ /* 0x000fe40000410000 */
[----:B------:R-:W-:Y:S02]  /*92b0*/  IMAD.MOV.U32 R158, RZ, RZ, R227 ;  /* 0x000000ffff9e7224 */ /* 0x000fe400078e00e3 */
[----:B------:R-:W-:Y:S01]  /*92c0*/  FFMA.FTZ R107, R107, c[0x0][0x2d0], -R109 ;  /* 0x0000b4006b6b7a23 */ /* 0x000fe2000001086d */
[----:B------:R2:W-:Y:S01]  /*92d0*/  MUFU.EX2 R227, R106 ;  /* 0x0000006a00e37308 */ /* 0x0005e20000000800 */
[----:B------:R-:W-:Y:S01]  /*92e0*/  IMAD.MOV.U32 R165, RZ, RZ, R163 ;  /* 0x000000ffffa57224 */ /* 0x000fe200078e00a3 */
[----:B------:R-:W-:Y:S04]  /*92f0*/  HMMA.16816.F32.BF16 R96, R176, R114, R96 ;  /* 0x00000072b060723c */ /* 0x000fe80000041860 */
[----:B-1----:R-:W-:Y:S03]  /*9300*/  FFMA.FTZ R2, R190, c[0x0][0x2d0], -R111 ;  /* 0x0000b400be027a23 */ /* 0x002fe6000001086f */
[----:B------:R-:W-:Y:S02]  /*9310*/  F2FP.BF16.PACK_AB R114, R160, R155 ;  /* 0x0000009ba072723e */ /* 0x000fe400000010ff */
[----:B---3--:R-:W-:Y:S01]  /*9320*/  F2FP.BF16.PACK_AB R115, R249, R250 ;  /* 0x000000faf973723e */ /* 0x008fe200000010ff */
[----:B------:R1:W3:Y:S06]  /*9330*/  MUFU.EX2 R241, R2 ;  /* 0x0000000200f17308 */ /* 0x0002ec0000000800 */
[-C--:B-----5:R-:W-:Y:S05]  /*9340*/  HMMA.16816.F32.BF16 R4, R112, R116.reuse, R4 ;  /* 0x000000747004723c */ /* 0x0a0fea0000041804 */
[----:B--2---:R-:W-:Y:S01]  /*9350*/  FFMA.FTZ R106, R159, c[0x0][0x2d0], -R109 ;  /* 0x0000b4009f6a7a23 */ /* 0x004fe2000001086d */
[----:B------:R-:W-:Y:S01]  /*9360*/  MOV R159, R143 ;  /* 0x0000008f009f7202 */ /* 0x000fe20000000f00 */
[--C-:B------:R-:W-:Y:S01]  /*9370*/  FFMA.FTZ R143, R248, c[0x0][0x2d0], -R111.reuse ;  /* 0x0000b400f88f7a23 */ /* 0x100fe2000001086f */
[----:B------:R-:W-:Y:S03]  /*9380*/  MOV R248, R147 ;  /* 0x0000009300f87202 */ /* 0x000fe60000000f00 */
[----:B------:R-:W-:Y:S01]  /*9390*/  MUFU.EX2 R190, R143 ;  /* 0x0000008f00be7308 */ /* 0x000fe20000000800 */
[--C-:B-1----:R-:W-:Y:S01]  /*93a0*/  FFMA.FTZ R2, R191, c[0x0][0x2d0], -R111.reuse ;  /* 0x0000b400bf027a23 */ /* 0x102fe2000001086f */
[----:B---3--:R-:W-:Y:S08]  /*93b0*/  F2FP.BF16.PACK_AB R120, R241, R242 ;  /* 0x000000f2f178723e */ /* 0x008ff000000010ff */
[----:B------:R1:W-:Y:S02]  /*93c0*/  MUFU.EX2 R240, R2 ;  /* 0x0000000200f07308 */ /* 0x0003e40000000800 */
[----:B-1----:R-:W-:Y:S08]  /*93d0*/  FFMA.FTZ R2, R192, c[0x0][0x2d0], -R111 ;  /* 0x0000b400c0027a23 */ /* 0x002ff0000001086f */
[----:B------:R1:W2:Y:S02]  /*93e0*/  MUFU.EX2 R239, R2 ;  /* 0x0000000200ef7308 */ /* 0x0002a40000000800 */
[--C-:B-1----:R-:W-:Y:S01]  /*93f0*/  FFMA.FTZ R2, R193, c[0x0][0x2d0], -R184.reuse ;  /* 0x0000b400c1027a23 */ /* 0x102fe200000108b8 */
[----:B--2---:R-:W-:Y:S07]  /*9400*/  F2FP.BF16.PACK_AB R122, R239, R240 ;  /* 0x000000f0ef7a723e */ /* 0x004fee00000010ff */
[----:B------:R-:W-:Y:S10]  /*9410*/  MUFU.EX2 R193, R141 ;  /* 0x0000008d00c17308 */ /* 0x000ff40000000800 */
[----:B------:R1:W-:Y:S02]  /*9420*/  MUFU.EX2 R237, R2 ;  /* 0x0000000200ed7308 */ /* 0x0003e40000000800 */
[--C-:B-1----:R-:W-:Y:S08]  /*9430*/  FFMA.FTZ R2, R194, c[0x0][0x2d0], -R184.reuse ;  /* 0x0000b400c2027a23 */ /* 0x102ff000000108b8 */
[----:B------:R-:W-:Y:S10]  /*9440*/  MUFU.EX2 R194, R140 ;  /* 0x0000008c00c27308 */ /* 0x000ff40000000800 */
[----:B------:R1:W2:Y:S02]  /*9450*/  MUFU.EX2 R236, R2 ;  /* 0x0000000200ec7308 */ /* 0x0002a40000000800 */
[--C-:B-1----:R-:W-:Y:S01]  /*9460*/  FFMA.FTZ R2, R195, c[0x0][0x2d0], -R184.reuse ;  /* 0x0000b400c3027a23 */ /* 0x102fe200000108b8 */
[----:B--2---:R-:W-:Y:S07]  /*9470*/  F2FP.BF16.PACK_AB R121, R236, R237 ;  /* 0x000000edec79723e */ /* 0x004fee00000010ff */
[----:B------:R1:W-:Y:S02]  /*9480*/  MUFU.EX2 R235, R2 ;  /* 0x0000000200eb7308 */ /* 0x0003e40000000800 */
[----:B-1----:R-:W-:Y:S08]  /*9490*/  FFMA.FTZ R2, R196, c[0x0][0x2d0], -R184 ;  /* 0x0000b400c4027a23 */ /* 0x002ff000000108b8 */
[----:B------:R-:W-:Y:S10]  /*94a0*/  MUFU.EX2 R196, R107 ;  /* 0x0000006b00c47308 */ /* 0x000ff40000000800 */
[----:B------:R1:W2:Y:S02]  /*94b0*/  MUFU.EX2 R234, R2 ;  /* 0x0000000200ea7308 */ /* 0x0002a40000000800 */
[--C-:B-1----:R-:W-:Y:S01]  /*94c0*/  FFMA.FTZ R2, R197, c[0x0][0x2d0], -R109.reuse ;  /* 0x0000b400c5027a23 */ /* 0x102fe2000001086d */
[----:B--2---:R-:W-:Y:S07]  /*94d0*/  F2FP.BF16.PACK_AB R123, R234, R235 ;  /* 0x000000ebea7b723e */ /* 0x004fee00000010ff */
[----:B------:R-:W-:Y:S01]  /*94e0*/  MUFU.EX2 R197, R106 ;  /* 0x0000006a00c57308 */ /* 0x000fe20000000800 */
[C---:B------:R-:W-:Y:S09]  /*94f0*/  HMMA.16816.F32.BF16 R8, R120.reuse, R116, R8 ;  /* 0x000000747808723c */ /* 0x040ff20000041808 */
[----:B------:R1:W-:Y:S01]  /*9500*/  MUFU.EX2 R230, R2 ;  /* 0x0000000200e67308 */ /* 0x0003e20000000800 */
[-C--:B------:R-:W-:Y:S08]  /*9510*/  HMMA.16816.F32.BF16 R12, R120, R118.reuse, R12 ;  /* 0x00000076780c723c */ /* 0x080ff0000004180c */
[C---:B------:R-:W-:Y:S01]  /*9520*/  HMMA.16816.F32.BF16 R16, R112.reuse, R118, R16 ;  /* 0x000000767010723c */ /* 0x040fe20000041810 */
[----:B------:R-:W2:Y:S07]  /*9530*/  LDSM.16.MT88.4 R116, [R206+0x1400] ;  /* 0x00140000ce74783b */ /* 0x000eae0000004200 */
[-C--:B------:R-:W-:Y:S04]  /*9540*/  HMMA.16816.F32.BF16 R20, R112, R124.reuse, R20 ;  /* 0x0000007c7014723c */ /* 0x080fe80000041814 */
[--C-:B-1----:R-:W-:Y:S04]  /*9550*/  FFMA.FTZ R2, R200, c[0x0][0x2d0], -R109.reuse ;  /* 0x0000b400c8027a23 */ /* 0x102fe8000001086d */
[C---:B------:R-:W-:Y:S01]  /*9560*/  HMMA.16816.F32.BF16 R24, R120.reuse, R124, R24 ;  /* 0x0000007c7818723c */ /* 0x040fe20000041818 */
[----:B------:R1:W3:Y:S07]  /*9570*/  MUFU.EX2 R232, R2 ;  /* 0x0000000200e87308 */ /* 0x0002ee0000000800 */
[-C--:B------:R-:W-:Y:S08]  /*9580*/  HMMA.16816.F32.BF16 R28, R120, R126.reuse, R28 ;  /* 0x0000007e781c723c */ /* 0x080ff0000004181c */
[C---:B------:R-:W-:Y:S01]  /*9590*/  HMMA.16816.F32.BF16 R32, R112.reuse, R126, R32 ;  /* 0x0000007e7020723c */ /* 0x040fe20000041820 */
[----:B------:R-:W4:Y:S07]  /*95a0*/  LDSM.16.MT88.4 R124, [R205+0x2400] ;  /* 0x00240000cd7c783b */ /* 0x000f2e0000004200 */
[-C--:B------:R-:W-:Y:S04]  /*95b0*/  HMMA.16816.F32.BF16 R36, R112, R128.reuse, R36 ;  /* 0x000000807024723c */ /* 0x080fe80000041824 */
[--C-:B-1----:R-:W-:Y:S04]  /*95c0*/  FFMA.FTZ R2, R198, c[0x0][0x2d0], -R109.reuse ;  /* 0x0000b400c6027a23 */ /* 0x102fe8000001086d */
[C---:B------:R-:W-:Y:S01]  /*95d0*/  HMMA.16816.F32.BF16 R40, R120.reuse, R128, R40 ;  /* 0x000000807828723c */ /* 0x040fe20000041828 */
[----:B------:R1:W-:Y:S07]  /*95e0*/  MUFU.EX2 R233, R2 ;  /* 0x0000000200e97308 */ /* 0x0003ee0000000800 */
[-C--:B------:R-:W-:Y:S08]  /*95f0*/  HMMA.16816.F32.BF16 R44, R120, R130.reuse, R44 ;  /* 0x00000082782c723c */ /* 0x080ff0000004182c */
[C---:B------:R-:W-:Y:S01]  /*9600*/  HMMA.16816.F32.BF16 R48, R112.reuse, R130, R48 ;  /* 0x000000827030723c */ /* 0x040fe20000041830 */
[----:B------:R-:W5:Y:S07]  /*9610*/  LDSM.16.MT88.4 R128, [R206+0x2400] ;  /* 0x00240000ce80783b */ /* 0x000f6e0000004200 */
[-C--:B--2---:R-:W-:Y:S04]  /*9620*/  HMMA.16816.F32.BF16 R52, R112, R116.reuse, R52 ;  /* 0x000000747034723c */ /* 0x084fe80000041834 */
[----:B-1----:R-:W-:Y:S04]  /*9630*/  FFMA.FTZ R2, R201, c[0x0][0x2d0], -R109 ;  /* 0x0000b400c9027a23 */ /* 0x002fe8000001086d */
[C---:B------:R-:W-:Y:S01]  /*9640*/  HMMA.16816.F32.BF16 R56, R120.reuse, R116, R56 ;  /* 0x000000747838723c */ /* 0x040fe20000041838 */
[----:B------:R1:W2:Y:S07]  /*9650*/  MUFU.EX2 R231, R2 ;  /* 0x0000000200e77308 */ /* 0x0002ae0000000800 */
[-C--:B------:R-:W-:Y:S08]  /*9660*/  HMMA.16816.F32.BF16 R60, R120, R118.reuse, R60 ;  /* 0x00000076783c723c */ /* 0x080ff0000004183c */
[C---:B------:R-:W-:Y:S01]  /*9670*/  HMMA.16816.F32.BF16 R64, R112.reuse, R118, R64 ;  /* 0x000000767040723c */ /* 0x040fe20000041840 */
[----:B------:R-:W2:Y:S07]  /*9680*/  LDSM.16.MT88.4 R116, [R205+0x800] ;  /* 0x00080000cd74783b */ /* 0x000eae0000004200 */
[-C--:B----4-:R-:W-:Y:S04]  /*9690*/  HMMA.16816.F32.BF16 R68, R112, R124.reuse, R68 ;  /* 0x0000007c7044723c */ /* 0x090fe80000041844 */
[--C-:B-1----:R-:W-:Y:S04]  /*96a0*/  FFMA.FTZ R2, R222, c[0x0][0x2d0], -R110.reuse ;  /* 0x0000b400de027a23 */ /* 0x102fe8000001086e */
[C---:B------:R-:W-:Y:S01]  /*96b0*/  HMMA.16816.F32.BF16 R72, R120.reuse, R124, R72 ;  /* 0x0000007c7848723c */ /* 0x040fe20000041848 */
[----:B------:R1:W-:Y:S07]  /*96c0*/  MUFU.EX2 R229, R2 ;  /* 0x0000000200e57308 */ /* 0x0003ee0000000800 */
[-C--:B------:R-:W-:Y:S08]  /*96d0*/  HMMA.16816.F32.BF16 R76, R120, R126.reuse, R76 ;  /* 0x0000007e784c723c */ /* 0x080ff0000004184c */
[C---:B------:R-:W-:Y:S01]  /*96e0*/  HMMA.16816.F32.BF16 R80, R112.reuse, R126, R80 ;  /* 0x0000007e7050723c */ /* 0x040fe20000041850 */
[----:B------:R-:W4:Y:S07]  /*96f0*/  LDSM.16.MT88.4 R124, [R206+0x800] ;  /* 0x00080000ce7c783b */ /* 0x000f2e0000004200 */
[-C--:B-----5:R-:W-:Y:S04]  /*9700*/  HMMA.16816.F32.BF16 R84, R112, R128.reuse, R84 ;  /* 0x000000807054723c */ /* 0x0a0fe80000041854 */
[--C-:B-1----:R-:W-:Y:S04]  /*9710*/  FFMA.FTZ R2, R223, c[0x0][0x2d0], -R110.reuse ;  /* 0x0000b400df027a23 */ /* 0x102fe8000001086e */
[C---:B------:R-:W-:Y:S01]  /*9720*/  HMMA.16816.F32.BF16 R88, R120.reuse, R128, R88 ;  /* 0x000000807858723c */ /* 0x040fe20000041858 */
[----:B------:R1:W5:Y:S07]  /*9730*/  MUFU.EX2 R228, R2 ;  /* 0x0000000200e47308 */ /* 0x00036e0000000800 */
[-C--:B------:R-:W-:Y:S08]  /*9740*/  HMMA.16816.F32.BF16 R92, R120, R130.reuse, R92 ;  /* 0x00000082785c723c */ /* 0x080ff0000004185c */
[----:B------:R-:W-:Y:S01]  /*9750*/  HMMA.16816.F32.BF16 R96, R112, R130, R96 ;  /* 0x000000827060723c */ /* 0x000fe20000041860 */
[----:B------:R-:W4:Y:S06]  /*9760*/  LDSM.16.MT88.4 R128, [R205+0x1800] ;  /* 0x00180000cd80783b */ /* 0x000f2c0000004200 */
[----:B---3--:R-:W-:Y:S01]  /*9770*/  F2FP.BF16.PACK_AB R112, R232, R230 ;  /* 0x000000e6e870723e */ /* 0x008fe200000010ff */
[----:B-1----:R-:W-:Y:S01]  /*9780*/  FFMA.FTZ R2, R203, c[0x0][0x2d0], -R110 ;  /* 0x0000b400cb027a23 */ /* 0x002fe2000001086e */
[----:B--2---:R-:W-:Y:S03]  /*9790*/  F2FP.BF16.PACK_AB R114, R231, R233 ;  /* 0x000000e9e772723e */ /* 0x004fe600000010ff */
[----:B------:R1:W2:Y:S01]  /*97a0*/  MUFU.EX2 R226, R2 ;  /* 0x0000000200e27308 */ /* 0x0002a20000000800 */
[----:B-----5:R-:W-:Y:S01]  /*97b0*/  F2FP.BF16.PACK_AB R113, R228, R229 ;  /* 0x000000e5e471723e */ /* 0x020fe200000010ff */
[--C-:B-1----:R-:W-:Y:S01]  /*97c0*/  FFMA.FTZ R2, R225, c[0x0][0x2d0], -R111.reuse ;  /* 0x0000b400e1027a23 */ /* 0x102fe2000001086f */
[----:B--2---:R-:W-:Y:S07]  /*97d0*/  F2FP.BF16.PACK_AB R115, R226, R227 ;  /* 0x000000e3e273723e */ /* 0x004fee00000010ff */
[----:B------:R1:W-:Y:S01]  /*97e0*/  MUFU.EX2 R225, R2 ;  /* 0x0000000200e17308 */ /* 0x0003e20000000800 */
[-C--:B------:R-:W-:Y:S03]  /*97f0*/  HMMA.16816.F32.BF16 R4, R112, R116.reuse, R4 ;  /* 0x000000747004723c */ /* 0x080fe60000041804 */
[--C-:B-1----:R-:W-:Y:S02]  /*9800*/  FFMA.FTZ R2, R162, c[0x0][0x2d0], -R111.reuse ;  /* 0x0000b400a2027a23 */ /* 0x102fe4000001086f */
[----:B------:R-:W-:Y:S04]  /*9810*/  IMAD.MOV.U32 R162, RZ, RZ, R138 ;  /* 0x000000ffffa27224 */ /* 0x000fe800078e008a */
[----:B------:R1:W2:Y:S03]  /*9820*/  MUFU.EX2 R223, R2 ;  /* 0x0000000200df7308 */ /* 0x0002a60000000800 */
[----:B------:R-:W-:Y:S01]  /*9830*/  MOV R164, R162 ;  /* 0x000000a200a47202 */ /* 0x000fe20000000f00 */
[--C-:B-1----:R-:W-:Y:S01]  /*9840*/  FFMA.FTZ R2, R224, c[0x0][0x2d0], -R111.reuse ;  /* 0x0000b400e0027a23 */ /* 0x102fe2000001086f */
[----:B--2---:R-:W-:Y:S05]  /*9850*/  F2FP.BF16.PACK_AB R120, R223, R225 ;  /* 0x000000e1df78723e */ /* 0x004fea00000010ff */
[----:B------:R1:W-:Y:S02]  /*9860*/  MUFU.EX2 R224, R2 ;  /* 0x0000000200e07308 */ /* 0x0003e40000000800 */
[----:B-1----:R-:W-:Y:S01]  /*9870*/  FFMA.FTZ R2, R246, c[0x0][0x2d0], -R111 ;  /* 0x0000b400f6027a23 */ /* 0x002fe2000001086f */
[----:B------:R-:W-:Y:S07]  /*9880*/  MOV R246, R160 ;  /* 0x000000a000f67202 */ /* 0x000fee0000000f00 */
[----:B------:R1:W2:Y:S02]  /*9890*/  MUFU.EX2 R222, R2 ;  /* 0x0000000200de7308 */ /* 0x0002a40000000800 */
[----:B-1----:R-:W-:Y:S01]  /*98a0*/  FFMA.FTZ R2, R161, c[0x0][0x2d0], -R184 ;  /* 0x0000b400a1027a23 */ /* 0x002fe200000108b8 */
[----:B--2---:R-:W-:Y:S01]  /*98b0*/  F2FP.BF16.PACK_AB R122, R222, R224 ;  /* 0x000000e0de7a723e */ /* 0x004fe200000010ff */
[----:B------:R-:W-:Y:S06]  /*98c0*/  IMAD.MOV.U32 R161, RZ, RZ, R142 ;  /* 0x000000ffffa17224 */ /* 0x000fec00078e008e */
[----:B------:R1:W-:Y:S01]  /*98d0*/  MUFU.EX2 R203, R2 ;  /* 0x0000000200cb7308 */ /* 0x0003e20000000800 */
[--C-:B------:R-:W-:Y:S02]  /*98e0*/  FFMA.FTZ R142, R252, c[0x0][0x2d0], -R110.reuse ;  /* 0x0000b400fc8e7a23 */ /* 0x100fe4000001086e */
[----:B------:R-:W-:Y:S02]  /*98f0*/  FFMA.FTZ R110, R247, c[0x0][0x2d0], -R110 ;  /* 0x0000b400f76e7a23 */ /* 0x000fe4000001086e */
[----:B------:R-:W-:Y:S02]  /*9900*/  IMAD.MOV.U32 R252, RZ, RZ, R152 ;  /* 0x000000fffffc7224 */ /* 0x000fe400078e0098 */
[----:B------:R-:W-:Y:S03]  /*9910*/  IMAD.MOV.U32 R247, RZ, RZ, R146 ;  /* 0x000000fffff77224 */ /* 0x000fe600078e0092 */
[----:B------:R-:W-:Y:S10]  /*9920*/  MUFU.EX2 R191, R110 ;  /* 0x0000006e00bf7308 */ /* 0x000ff40000000800 */
[----:B------:R2:W-:Y:S01]  /*9930*/  MUFU.EX2 R192, R142 ;  /* 0x0000008e00c07308 */ /* 0x0005e20000000800 */
[--C-:B-1----:R-:W-:Y:S09]  /*9940*/  FFMA.FTZ R2, R188, c[0x0][0x2d0], -R184.reuse ;  /* 0x0000b400bc027a23 */ /* 0x102ff200000108b8 */
[----:B------:R1:W3:Y:S01]  /*9950*/  MUFU.EX2 R200, R2 ;  /* 0x0000000200c87308 */ /* 0x0002e20000000800 */
[----:B--2---:R-:W-:Y:S01]  /*9960*/  LDSM.16.MT88.4 R140, [R206+0xc00] ;  /* 0x000c0000ce8c783b */ /* 0x004fe20000004200 */
[--C-:B-1----:R-:W-:Y:S01]  /*9970*/  FFMA.FTZ R2, R186, c[0x0][0x2d0], -R184.reuse ;  /* 0x0000b400ba027a23 */ /* 0x102fe200000108b8 */
[----:B---3--:R-:W-:Y:S02]  /*9980*/  F2FP.BF16.PACK_AB R121, R200, R203 ;  /* 0x000000cbc879723e */ /* 0x008fe400000010ff */
[----:B------:R-:W-:Y:S05]  /*9990*/  MOV R186, R139 ;  /* 0x0000008b00ba7202 */ /* 0x000fea0000000f00 */
[----:B------:R1:W-:Y:S01]  /*99a0*/  MUFU.EX2 R201, R2 ;  /* 0x0000000200c97308 */ /* 0x0003e20000000800 */
[----:B------:R-:W2:Y:S01]  /*99b0*/  LDSM.16.MT88.4 R136, [R205+0x2800] ;  /* 0x00280000cd88783b */ /* 0x000ea20000004200 */
[----:B-1----:R-:W-:Y:S02]  /*99c0*/  FFMA.FTZ R2, R238, c[0x0][0x2d0], -R184 ;  /* 0x0000b400ee027a23 */ /* 0x002fe400000108b8 */
[----:B------:R-:W-:Y:S06]  /*99d0*/  IMAD.MOV.U32 R238, RZ, RZ, R155 ;  /* 0x000000ffffee7224 */ /* 0x000fec00078e009b */
[----:B------:R-:W1:Y:S02]  /*99e0*/  MUFU.EX2 R199, R2 ;  /* 0x0000000200c77308 */ /* 0x000e640000000800 */
[----:B-1----:R-:W-:Y:S01]  /*99f0*/  F2FP.BF16.PACK_AB R123, R199, R201 ;  /* 0x000000c9c77b723e */ /* 0x002fe200000010ff */
[--C-:B------:R-:W-:Y:S02]  /*9a00*/  FFMA.FTZ R2, R158, c[0x0][0x2d0], -R109.reuse ;  /* 0x0000b4009e027a23 */ /* 0x100fe4000001086d */
[----:B------:R-:W-:Y:S01]  /*9a10*/  FFMA.FTZ R109, R157, c[0x0][0x2d0], -R109 ;  /* 0x0000b4009d6d7a23 */ /* 0x000fe2000001086d */
[----:B------:R-:W-:Y:S01]  /*9a20*/  MOV R157, R145 ;  /* 0x00000091009d7202 */ /* 0x000fe20000000f00 */
[----:B------:R-:W-:Y:S03]  /*9a30*/  IMAD.MOV.U32 R158, RZ, RZ, R144 ;  /* 0x000000ffff9e7224 */ /* 0x000fe600078e0090 */
[----:B------:R1:W-:Y:S01]  /*9a40*/  MUFU.EX2 R195, R2 ;  /* 0x0000000200c37308 */ /* 0x0003e20000000800 */
[C---:B------:R-:W-:Y:S04]  /*9a50*/  HMMA.16816.F32.BF16 R8, R120.reuse, R116, R8 ;  /* 0x000000747808723c */ /* 0x040fe80000041808 */
[----:B------:R-:W-:Y:S01]  /*9a60*/  MOV R163, R158 ;  /* 0x0000009e00a37202 */ /* 0x000fe20000000f00 */
[----:B------:R-:W-:Y:S02]  /*9a70*/  IMAD.MOV.U32 R162, RZ, RZ, R157 ;  /* 0x000000ffffa27224 */ /* 0x000fe400078e009d */
[--C-:B------:R-:W-:Y:S01]  /*9a80*/  FFMA.FTZ R144, R245, c[0x0][0x2d0], -R111.reuse ;  /* 0x0000b400f5907a23 */ /* 0x100fe2000001086f */
[-C--:B------:R-:W-:Y:S01]  /*9a90*/  HMMA.16816.F32.BF16 R12, R120, R118.reuse, R12 ;  /* 0x00000076780c723c */ /* 0x080fe2000004180c */
[----:B------:R-:W-:Y:S03]  /*9aa0*/  MUFU.EX2 R198, R109 ;  /* 0x0000006d00c67308 */ /* 0x000fe60000000800 */
[--C-:B------:R-:W-:Y:S01]  /*9ab0*/  FFMA.FTZ R145, R243, c[0x0][0x2d0], -R111.reuse ;  /* 0x0000b400f3917a23 */ /* 0x100fe2000001086f */
[----:B------:R-:W-:Y:S01]  /*9ac0*/  MOV R245, R148 ;  /* 0x0000009400f57202 */ /* 0x000fe20000000f00 */
[----:B------:R-:W-:Y:S01]  /*9ad0*/  FFMA.FTZ R111, R244, c[0x0][0x2d0], -R111 ;  /* 0x0000b400f46f7a23 */ /* 0x000fe2000001086f */
[----:B------:R-:W-:Y:S01]  /*9ae0*/  MOV R244, R150 ;  /* 0x0000009600f47202 */ /* 0x000fe20000000f00 */
[C---:B------:R-:W-:Y:S01]  /*9af0*/  HMMA.16816.F32.BF16 R16, R112.reuse, R118, R16 ;  /* 0x000000767010723c */ /* 0x040fe20000041810 */
[----:B------:R-:W3:Y:S02]  /*9b00*/  LDSM.16.MT88.4 R116, [R206+0x2800] ;  /* 0x00280000ce74783b */ /* 0x000ee40000004200 */
[----:B------:R-:W-:Y:S01]  /*9b10*/  MUFU.EX2 R187, R111 ;  /* 0x0000006f00bb7308 */ /* 0x000fe20000000800 */
[----:B------:R-:W-:Y:S02]  /*9b20*/  IMAD.MOV.U32 R243, RZ, RZ, R149 ;  /* 0x000000fffff37224 */ /* 0x000fe400078e0095 */
[--C-:B-1----:R-:W-:Y:S02]  /*9b30*/  FFMA.FTZ R2, R185, c[0x0][0x2d0], -R184.reuse ;  /* 0x0000b400b9027a23 */ /* 0x102fe400000108b8 */
[-C--:B----4-:R-:W-:Y:S05]  /*9b40*/  HMMA.16816.F32.BF16 R20, R112, R124.reuse, R20 ;  /* 0x0000007c7014723c */ /* 0x090fea0000041814 */
[----:B------:R1:W-:Y:S03]  /*9b50*/  MUFU.EX2 R107, R2 ;  /* 0x00000002006b7308 */ /* 0x0003e60000000800 */
[C---:B------:R-:W-:Y:S07]  /*9b60*/  HMMA.16816.F32.BF16 R24, R120.reuse, R124, R24 ;  /* 0x0000007c7818723c */ /* 0x040fee0000041818 */
[----:B------:R-:W4:Y:S01]  /*9b70*/  MUFU.EX2 R188, R145 ;  /* 0x0000009100bc7308 */ /* 0x000f220000000800 */
[-C--:B------:R-:W-:Y:S08]  /*9b80*/  HMMA.16816.F32.BF16 R28, R120, R126.reuse, R28 ;  /* 0x0000007e781c723c */ /* 0x080ff0000004181c */
[C---:B------:R-:W-:Y:S01]  /*9b90*/  HMMA.16816.F32.BF16 R32, R112.reuse, R126, R32 ;  /* 0x0000007e7020723c */ /* 0x040fe20000041820 */
[----:B------:R-:W5:Y:S01]  /*9ba0*/  LDSM.16.MT88.4 R124, [R205+0xc00] ;  /* 0x000c0000cd7c783b */ /* 0x000f620000004200 */
[----:B------:R-:W2:Y:S02]  /*9bb0*/  MUFU.EX2 R189, R144 ;  /* 0x0000009000bd7308 */ /* 0x000ea40000000800 */
[--C-:B-1----:R-:W-:Y:S01]  /*9bc0*/  FFMA.FTZ R2, R161, c[0x0][0x2d0], -R184.reuse ;  /* 0x0000b400a1027a23 */ /* 0x102fe200000108b8 */
[----:B------:R-:W-:Y:S03]  /*9bd0*/  MOV R161, R156 ;  /* 0x0000009c00a17202 */ /* 0x000fe60000000f00 */
[-C--:B------:R-:W-:Y:S04]  /*9be0*/  HMMA.16816.F32.BF16 R36, R112, R128.reuse, R36 ;  /* 0x000000807024723c */ /* 0x080fe80000041824 */
[----:B------:R1:W1:Y:S01]  /*9bf0*/  MUFU.EX2 R185, R2 ;  /* 0x0000000200b97308 */ /* 0x0002620000000800 */
[----:B----4-:R-:W-:Y:S03]  /*9c00*/  F2FP.BF16.PACK_AB R178, R187, R188 ;  /* 0x000000bcbbb2723e */ /* 0x010fe600000010ff */
[C---:B------:R-:W-:Y:S01]  /*9c10*/  HMMA.16816.F32.BF16 R40, R120.reuse, R128, R40 ;  /* 0x000000807828723c */ /* 0x040fe20000041828 */
[----:B------:R-:W4:Y:S04]  /*9c20*/  LDL R129, [R1+0x34] ;  /* 0x0000340001817983 */ /* 0x000f280000100800 */
[----:B------:R-:W5:Y:S03]  /*9c30*/  LDL.LU R128, [R1+0x20] ;  /* 0x0000200001807983 */ /* 0x000f660000300800 */
[-C--:B------:R-:W-:Y:S01]  /*9c40*/  HMMA.16816.F32.BF16 R44, R120, R130.reuse, R44 ;  /* 0x00000082782c723c */ /* 0x080fe2000004182c */
[----:B------:R-:W5:Y:S03]  /*9c50*/  LDL.LU R111, [R1+0x24] ;  /* 0x00002400016f7983 */ /* 0x000f660000300800 */
[----:B--2---:R-:W-:Y:S01]  /*9c60*/  F2FP.BF16.PACK_AB R176, R189, R190 ;  /* 0x000000bebdb0723e */ /* 0x004fe200000010ff */
[----:B------:R-:W2:Y:S03]  /*9c70*/  LDL.LU R110, [R1+0x28] ;  /* 0x00002800016e7983 */ /* 0x000ea60000300800 */
[C---:B------:R-:W-:Y:S01]  /*9c80*/  HMMA.16816.F32.BF16 R48, R112.reuse, R130, R48 ;  /* 0x000000827030723c */ /* 0x040fe20000041830 */
[----:B------:R-:W2:Y:S03]  /*9c90*/  LDL.LU R109, [R1+0x2c] ;  /* 0x00002c00016d7983 */ /* 0x000ea60000300800 */
[--C-:B-1----:R-:W-:Y:S01]  /*9ca0*/  FFMA.FTZ R2, R159, c[0x0][0x2d0], -R184.reuse ;  /* 0x0000b4009f027a23 */ /* 0x102fe200000108b8 */
[----:B------:R-:W-:Y:S01]  /*9cb0*/  F2FP.BF16.PACK_AB R177, R185, R107 ;  /* 0x0000006bb9b1723e */ /* 0x000fe200000010ff */
[----:B------:R-:W1:Y:S01]  /*9cc0*/  LDSM.16.MT88.4 R156, [R205+0x1c00] ;  /* 0x001c0000cd9c783b */ /* 0x000e620000004200 */
[----:B------:R-:W-:Y:S01]  /*9cd0*/  FFMA.FTZ R184, R108, c[0x0][0x2d0], -R184 ;  /* 0x0000b4006cb87a23 */ /* 0x000fe200000108b8 */
[-C--:B------:R-:W-:Y:S01]  /*9ce0*/  HMMA.16816.F32.BF16 R52, R112, R132.reuse, R52 ;  /* 0x000000847034723c */ /* 0x080fe20000041834 */
[----:B------:R-:W-:Y:S03]  /*9cf0*/  MUFU.EX2 R106, R2 ;  /* 0x00000002006a7308 */ /* 0x000fe60000000800 */
[----:B------:R-:W-:Y:S04]  /*9d00*/  F2FP.BF16.PACK_AB R108, R195, R197 ;  /* 0x000000c5c36c723e */ /* 0x000fe800000010ff */
[C---:B------:R-:W-:Y:S03]  /*9d10*/  HMMA.16816.F32.BF16 R56, R120.reuse, R132, R56 ;  /* 0x000000847838723c */ /* 0x040fe60000041838 */
[----:B------:R-:W3:Y:S05]  /*9d20*/  MUFU.EX2 R184, R184 ;  /* 0x000000b800b87308 */ /* 0x000eea0000000800 */
[-C--:B------:R-:W-:Y:S08]  /*9d30*/  HMMA.16816.F32.BF16 R60, R120, R134.reuse, R60 ;  /* 0x00000086783c723c */ /* 0x080ff0000004183c */
[C---:B------:R-:W-:Y:S08]  /*9d40*/  HMMA.16816.F32.BF16 R64, R112.reuse, R134, R64 ;  /* 0x000000867040723c */ /* 0x040ff00000041840 */
[-C--:B------:R-:W-:Y:S04]  /*9d50*/  HMMA.16816.F32.BF16 R68, R112, R136.reuse, R68 ;  /* 0x000000887044723c */ /* 0x080fe80000041844 */
[----:B---3--:R-:W-:Y:S04]  /*9d60*/  F2FP.BF16.PACK_AB R179, R184, R106 ;  /* 0x0000006ab8b3723e */ /* 0x008fe800000010ff */
[C---:B------:R-:W-:Y:S08]  /*9d70*/  HMMA.16816.F32.BF16 R72, R120.reuse, R136, R72 ;  /* 0x000000887848723c */ /* 0x040ff00000041848 */
[-C--:B------:R-:W-:Y:S08]  /*9d80*/  HMMA.16816.F32.BF16 R76, R120, R138.reuse, R76 ;  /* 0x0000008a784c723c */ /* 0x080ff0000004184c */
[C---:B------:R-:W-:Y:S08]  /*9d90*/  HMMA.16816.F32.BF16 R80, R112.reuse, R138, R80 ;  /* 0x0000008a7050723c */ /* 0x040ff00000041850 */
[-C--:B------:R-:W-:Y:S08]  /*9da0*/  HMMA.16816.F32.BF16 R84, R112, R116.reuse, R84 ;  /* 0x000000747054723c */ /* 0x080ff00000041854 */
[C---:B------:R-:W-:Y:S08]  /*9db0*/  HMMA.16816.F32.BF16 R88, R120.reuse, R116, R88 ;  /* 0x000000747858723c */ /* 0x040ff00000041858 */
[-C--:B------:R-:W-:Y:S08]  /*9dc0*/  HMMA.16816.F32.BF16 R92, R120, R118.reuse, R92 ;  /* 0x00000076785c723c */ /* 0x080ff0000004185c */
[----:B------:R-:W-:Y:S04]  /*9dd0*/  HMMA.16816.F32.BF16 R96, R112, R118, R96 ;  /* 0x000000767060723c */ /* 0x000fe80000041860 */
[----:B----4-:R-:W-:Y:S02]  /*9de0*/  ISETP.GT.AND P0, PT, R221, R129, PT ;  /* 0x00000081dd00720c */ /* 0x010fe40003f04270 */
[----:B------:R-:W-:Y:S01]  /*9df0*/  MOV R221, R151 ;  /* 0x0000009700dd7202 */ /* 0x000fe20000000f00 */
[----:B-----5:R-:W-:Y:S02]  /*9e00*/  FFMA.FTZ R100, R100, R128, R169 ;  /* 0x0000008064647223 */ /* 0x020fe400000100a9 */
[----:B------:R-:W-:Y:S03]  /*9e10*/  FFMA.FTZ R101, R101, R111, R168 ;  /* 0x0000006f65657223 */ /* 0x000fe600000100a8 */
[----:B------:R-:W-:Y:S01]  /*9e20*/  F2FP.BF16.PACK_AB R111, R191, R192 ;  /* 0x000000c0bf6f723e */ /* 0x000fe200000010ff */
[----:B------:R-:W-:Y:S02]  /*9e30*/  FADD.FTZ R100, R165, R100 ;  /* 0x00000064a5647221 */ /* 0x000fe40000010000 */
[----:B--2---:R-:W-:Y:S01]  /*9e40*/  FFMA.FTZ R3, R3, R110, R167 ;  /* 0x0000006e03037223 */ /* 0x004fe200000100a7 */
[----:B------:R-:W-:Y:S01]  /*9e50*/  F2FP.BF16.PACK_AB R110, R198, R196 ;  /* 0x000000c4c66e723e */ /* 0x000fe200000010ff */
[----:B------:R-:W-:Y:S02]  /*9e60*/  FADD.FTZ R101, R164, R101 ;  /* 0x00000065a4657221 */ /* 0x000fe40000010000 */
[----:B------:R-:W-:Y:S01]  /*9e70*/  FFMA.FTZ R0, R0, R109, R166 ;  /* 0x0000006d00007223 */ /* 0x000fe200000100a6 */
[----:B------:R-:W-:Y:S01]  /*9e80*/  F2FP.BF16.PACK_AB R109, R193, R194 ;  /* 0x000000c2c16d723e */ /* 0x000fe200000010ff */
[----:B------:R-:W-:Y:S02]  /*9e90*/  FADD.FTZ R101, R161, R101 ;  /* 0x00000065a1657221 */ /* 0x000fe40000010000 */
[----:B------:R-:W-:Y:S01]  /*9ea0*/  FADD.FTZ R2, R163, R0 ;  /* 0x00000000a3027221 */ /* 0x000fe20000010000 */
[----:B------:R-:W-:Y:S01]  /*9eb0*/  MOV R0, R154 ;  /* 0x0000009a00007202 */ /* 0x000fe20000000f00 */
[----:B------:R-:W-:Y:S02]  /*9ec0*/  FADD.FTZ R186, R186, R3 ;  /* 0x00000003baba7221 */ /* 0x000fe40000010000 */
[-C--:B------:R-:W-:Y:S01]  /*9ed0*/  HMMA.16816.F32.BF16 R112, R108, R124.reuse, R4 ;  /* 0x0000007c6c70723c */ /* 0x080fe20000041804 */
[----:B------:R-:W2:Y:S04]  /*9ee0*/  LDSM.16.MT88.4 R4, [R206+0x2c00] ;  /* 0x002c0000ce04783b */ /* 0x000ea80000004200 */
[----:B------:R-:W-:Y:S01]  /*9ef0*/  FADD.FTZ R3, R162, R100 ;  /* 0x00000064a2037221 */ /* 0x000fe20000010000 */
[----:B------:R-:W-:Y:S01]  /*9f00*/  MOV R100, R153 ;  /* 0x0000009900647202 */ /* 0x000fe20000000f00 */
[----:B------:R-:W-:Y:S01]  /*9f10*/  FADD.FTZ R0, R0, R186 ;  /* 0x000000ba00007221 */ /* 0x000fe20000010000 */
[C---:B------:R-:W-:Y:S04]  /*9f20*/  HMMA.16816.F32.BF16 R116, R176.reuse, R124, R8 ;  /* 0x0000007cb074723c */ /* 0x040fe80000041808 */
[----:B------:R-:W-:Y:S01]  /*9f30*/  FADD.FTZ R3, R221, R3 ;  /* 0x00000003dd037221 */ /* 0x000fe20000010000 */
[----:B------:R-:W-:Y:S01]  /*9f40*/  MOV R221, R202 ;  /* 0x000000ca00dd7202 */ /* 0x000fe20000000f00 */
[----:B------:R-:W-:Y:S02]  /*9f50*/  FADD.FTZ R0, R243, R0 ;  /* 0x00000000f3007221 */ /* 0x000fe40000010000 */
[-C--:B------:R-:W-:Y:S04]  /*9f60*/  HMMA.16816.F32.BF16 R120, R176, R126.reuse, R12 ;  /* 0x0000007eb078723c */ /* 0x080fe8000004180c */
[----:B------:R-:W-:Y:S02]  /*9f70*/  FADD.FTZ R10, R248, R3 ;  /* 0x00000003f80a7221 */ /* 0x000fe40000010000 */
[----:B------:R-:W-:Y:S02]  /*9f80*/  FADD.FTZ R8, R242, R0 ;  /* 0x00000000f2087221 */ /* 0x000fe40000010000 */
        /* <DEDUP_REMOVED lines=16> */
[-C--:B-1----:R-:W-:Y:S04]  /*a090*/  HMMA.16816.F32.BF16 R144, R108, R156.reuse, R36 ;  /* 0x0000009c6c90723c */ /* 0x082fe80000041824 */
        /* <DEDUP_REMOVED lines=31> */
[----:B------:R-:W-:Y:S02]  /*a290*/  IMAD.MOV.U32 R101, RZ, RZ, R104 ;  /* 0x000000ffff657224 */ /* 0x000fe400078e0068 */
[C---:B------:R-:W-:Y:S04]  /*a2a0*/  HMMA.16816.F32.BF16 R80, R108.reuse, R182, R80 ;  /* 0x000000b66c50723c */ /* 0x040fe80000041850 */
[----:B------:R-:W-:Y:S01]  /*a2b0*/  FADD.FTZ R3, R107, R3 ;  /* 0x000000036b037221 */ /* 0x000fe20000010000 */
[----:B------:R-:W-:Y:S03]  /*a2c0*/  MOV R107, R102 ;  /* 0x00000066006b7202 */ /* 0x000fe60000000f00 */
[----:B------:R-:W-:Y:S01]  /*a2d0*/  FADD.FTZ R3, R185, R3 ;  /* 0x00000003b9037221 */ /* 0x000fe20000010000 */
[-C--:B--2---:R-:W-:Y:S08]  /*a2e0*/  HMMA.16816.F32.BF16 R84, R108, R4.reuse, R84 ;  /* 0x000000046c54723c */ /* 0x084ff00000041854 */
[C---:B------:R-:W-:Y:S07]  /*a2f0*/  HMMA.16816.F32.BF16 R88, R176.reuse, R4, R88 ;  /* 0x00000004b058723c */ /* 0x040fee0000041858 */
[----:B------:R-:W-:Y:S01]  /*a300*/  FADD.FTZ R4, R226, R2 ;  /* 0x00000002e2047221 */ /* 0x000fe20000010000 */
[-C--:B------:R-:W-:Y:S04]  /*a310*/  HMMA.16816.F32.BF16 R92, R176, R6.reuse, R92 ;  /* 0x00000006b05c723c */ /* 0x080fe8000004185c */
[----:B------:R-:W-:Y:S02]  /*a320*/  FADD.FTZ R5, R222, R0 ;  /* 0x00000000de057221 */ /* 0x000fe40000010000 */
[----:B------:R-:W-:Y:S02]  /*a330*/  FADD.FTZ R2, R197, R8 ;  /* 0x00000008c5027221 */ /* 0x000fe40000010000 */
[----:B------:R-:W-:Y:S01]  /*a340*/  FADD.FTZ R0, R194, R4 ;  /* 0x00000004c2007221 */ /* 0x000fe20000010000 */
[----:B------:R-:W-:Y:S04]  /*a350*/  HMMA.16816.F32.BF16 R96, R108, R6, R96 ;  /* 0x000000066c60723c */ /* 0x000fe80000041860 */
[----:B------:R-:W-:Y:S02]  /*a360*/  FADD.FTZ R5, R190, R5 ;  /* 0x00000005be057221 */ /* 0x000fe40000010000 */
[----:B------:R-:W-:Y:S02]  /*a370*/  FADD.FTZ R2, R195, R2 ;  /* 0x00000002c3027221 */ /* 0x000fe40000010000 */
[----:B------:R-:W-:Y:S04]  /*a380*/  FADD.FTZ R4, R193, R0 ;  /* 0x00000000c1047221 */ /* 0x000fe80000010000 */
        /* <DEDUP_REMOVED lines=9> */
[----:B------:R-:W-:Y:S02]  /*a420*/  FADD.FTZ R2, R187, R2 ;  /* 0x00000002bb027221 */ /* 0x000fe40000010000 */
[----:B------:R-:W-:Y:S01]  /*a430*/  FADD.FTZ R0, R184, R0 ;  /* 0x00000000b8007221 */ /* 0x000fe20000010000 */
[----:B------:R1:W-:Y:S04]  /*a440*/  STL [R1+0x24], R3 ;  /* 0x0000240301007387 */ /* 0x0003e80000100800 */
[----:B------:R1:W-:Y:S04]  /*a450*/  STL [R1+0x28], R2 ;  /* 0x0000280201007387 */ /* 0x0003e80000100800 */
[----:B------:R1:W-:Y:S01]  /*a460*/  STL [R1+0x2c], R0 ;  /* 0x00002c0001007387 */ /* 0x0003e20000100800 */
[----:B------:R-:W-:-:S05]  /*a470*/  @P0 BRA `(.L_x_553) ;  /* 0xffffb87000000947 */ /* 0x000fca000383ffff */
.L_x_552:
[----:B-1----:R-:W-:-:S13]  /*a480*/  ISETP.GE.AND P0, PT, R202, RZ, PT ;  /* 0x000000ffca00720c */ /* 0x002fda0003f06270 */
[----:B------:R-:W-:Y:S05]  /*a490*/  @!P0 BRA `(.L_x_554) ;  /* 0x00003d2000008947 */ /* 0x000fea0003800000 */
[----:B------:R-:W-:Y:S01]  /*a4a0*/  IMAD.MOV.U32 R3, RZ, RZ, R104 ;  /* 0x000000ffff037224 */ /* 0x000fe200078e0068 */
[----:B------:R-:W-:Y:S01]  /*a4b0*/  MOV R107, R102 ;  /* 0x00000066006b7202 */ /* 0x000fe20000000f00 */
[----:B------:R-:W-:Y:S01]  /*a4c0*/  IMAD.MOV.U32 R2, RZ, RZ, R105 ;  /* 0x000000ffff027224 */ /* 0x000fe200078e0069 */
[----:B------:R-:W-:Y:S02]  /*a4d0*/  MOV R106, R103 ;  /* 0x00000067006a7202 */ /* 0x000fe40000000f00 */
.L_x_555:
[----:B------:R-:W2:Y:S01]  /*a4e0*/  LDL.64 R42, [R1+0x10] ;  /* 0x00001000012a7983 */ /* 0x000ea20000100a00 */
[----:B------:R-:W-:Y:S04]  /*a4f0*/  DEPBAR.LE SB0, 0x0 ;  /* 0x000080000000791a */ /* 0x000fe80000000000 */
[----:B------:R-:W-:Y:S01]  /*a500*/  WARPSYNC 0xffffffff ;  /* 0xffffffff00007948 */ /* 0x000fe20003800000 */
[----:B---3--:R-:W3:Y:S01]  /*a510*/  LDL R47, [R1+0x1c] ;  /* 0x00001c00012f7983 */ /* 0x008ee20000100800 */
[----:B------:R-:W-:Y:S01]  /*a520*/  SHF.R.S32.HI R0, RZ, 0x1f, R202 ;  /* 0x0000001fff007819 */ /* 0x000fe200000114ca */
[----:B------:R-:W-:Y:S01]  /*a530*/  IMAD.WIDE.U32 R28, R202, c[0x0][0x208], RZ ;  /* 0x00008200ca1c7a25 */ /* 0x000fe200078e00ff */
[----:B------:R-:W-:Y:S01]  /*a540*/  MOV R44, c[0x0][0x208] ;  /* 0x00008200002c7a02 */ /* 0x000fe20000000f00 */
[----:B------:R-:W4:Y:S02]  /*a550*/  LDL R203, [R1+0x30] ;  /* 0x0000300001cb7983 */ /* 0x000f240000100800 */
[----:B------:R-:W-:Y:S01]  /*a560*/  IMAD R0, R0, c[0x0][0x208], RZ ;  /* 0x0000820000007a24 */ /* 0x000fe200078e02ff */
[----:B------:R-:W-:Y:S01]  /*a570*/  SHF.L.U32 R36, R28, 0x6, RZ ;  /* 0x000000061c247819 */ /* 0x000fe200000006ff */
[----:B------:R-:W-:Y:S02]  /*a580*/  BAR.SYNC.DEFER_BLOCKING 0x0 ;  /* 0x0000000000007b1d */ /* 0x000fe40000010000 */
[----:B------:R-:W-:Y:S01]  /*a590*/  IMAD R0, R202, c[0x0][0x20c], R0 ;  /* 0x00008300ca007a24 */ /* 0x000fe200078e0200 */
[----:B------:R-:W-:Y:S04]  /*a5a0*/  LEA R40, P2, R44, R36, 0x5 ;  /* 0x000000242c287211 */ /* 0x000fe800078428ff */
[----:B------:R-:W-:Y:S04]  /*a5b0*/  IADD3 R0, R29, R0, RZ ;  /* 0x000000001d007210 */ /* 0x000fe80007ffe0ff */
[----:B------:R-:W-:Y:S01]  /*a5c0*/  SHF.L.U64.HI R0, R28, 0x6, R0 ;  /* 0x000000061c007819 */ /* 0x000fe20000010200 */
[----:B------:R-:W-:Y:S08]  /*a5d0*/  LDSM.16.M88.4 R64, [R207] ;  /* 0x00000000cf40783b */ /* 0x000ff00000000200 */
[----:B------:R-:W1:Y:S08]  /*a5e0*/  LDSM.16.M88.4 R16, [R204] ;  /* 0x00000000cc10783b */ /* 0x000e700000000200 */
        /* <DEDUP_REMOVED lines=15> */
[----:B------:R-:W-:Y:S01]  /*a6e0*/  MOV R32, c[0x0][0x20c] ;  /* 0x0000830000207a02 */ /* 0x000fe20000000f00 */
[-C--:B------:R-:W-:Y:S04]  /*a6f0*/  HMMA.16816.F32.BF16 R28, R60, R34.reuse, RZ ;  /* 0x000000223c1c723c */ /* 0x080fe800000418ff */
[----:B------:R-:W-:Y:S04]  /*a700*/  LEA.HI.X R44, R44, R0, R32, 0x5, P2 ;  /* 0x000000002c2c7211 */ /* 0x000fe800010f2c20 */
[C---:B------:R-:W-:Y:S04]  /*a710*/  HMMA.16816.F32.BF16 R32, R64.reuse, R34, RZ ;  /* 0x000000224020723c */ /* 0x040fe800000418ff */
[C---:B--2---:R-:W-:Y:S02]  /*a720*/  IADD3 R37, P0, R42.reuse, 0x20, RZ ;  /* 0x000000202a257810 */ /* 0x044fe40007f1e0ff */
[----:B------:R-:W-:Y:S02]  /*a730*/  IADD3 R41, P1, R42, 0x40, RZ ;  /* 0x000000402a297810 */ /* 0x000fe40007f3e0ff */
[C---:B------:R-:W-:Y:S04]  /*a740*/  IADD3 R59, P2, R36.reuse, R37, RZ ;  /* 0x00000025243b7210 */ /* 0x040fe80007f5e0ff */
[-C--:B---3--:R-:W-:Y:S02]  /*a750*/  IADD3.X R45, RZ, R47.reuse, RZ, P0, !PT ;  /* 0x0000002fff2d7210 */ /* 0x088fe400007fe4ff */
[C---:B------:R-:W-:Y:S02]  /*a760*/  IADD3 R55, P0, R36.reuse, R42, RZ ;  /* 0x0000002a24377210 */ /* 0x040fe40007f1e0ff */
[----:B------:R-:W-:Y:S02]  /*a770*/  IADD3.X R46, RZ, R47, RZ, P1, !PT ;  /* 0x0000002fff2e7210 */ /* 0x000fe40000ffe4ff */
[----:B------:R-:W-:Y:S02]  /*a780*/  IADD3 R53, P6, R36, R41, RZ ;  /* 0x0000002924357210 */ /* 0x000fe40007fde0ff */
[----:B------:R-:W-:Y:S02]  /*a790*/  IADD3 R105, P1, R40, R37, RZ ;  /* 0x0000002528697210 */ /* 0x000fe40007f3e0ff */
[-C--:B------:R-:W-:Y:S01]  /*a7a0*/  HMMA.16816.F32.BF16 R36, R64, R48.reuse, RZ ;  /* 0x000000304024723c */ /* 0x080fe200000418ff */
[----:B------:R-:W-:Y:S02]  /*a7b0*/  IADD3.X R57, R0, R47, RZ, P0, !PT ;  /* 0x0000002f00397210 */ /* 0x000fe400007fe4ff */
[----:B------:R-:W-:Y:S02]  /*a7c0*/  IADD3 R104, P0, R40, R41, RZ ;  /* 0x0000002928687210 */ /* 0x000fe40007f1e0ff */
[CC--:B------:R-:W-:Y:S02]  /*a7d0*/  IADD3.X R193, R0.reuse, R45.reuse, RZ, P2, !PT ;  /* 0x0000002d00c17210 */ /* 0x0c0fe400017fe4ff */
[-C--:B------:R-:W-:Y:S02]  /*a7e0*/  IADD3.X R192, R0, R46.reuse, RZ, P6, !PT ;  /* 0x0000002e00c07210 */ /* 0x080fe400037fe4ff */
[----:B------:R-:W-:Y:S03]  /*a7f0*/  LEA R56, P6, R55, c[0x0][0x1f8], 0x1 ;  /* 0x00007e0037387a11 */ /* 0x000fe600078c08ff */
[C---:B------:R-:W-:Y:S02]  /*a800*/  IADD3.X R195, R44.reuse, R45, RZ, P1, !PT ;  /* 0x0000002d2cc37210 */ /* 0x040fe40000ffe4ff */
[----:B------:R-:W-:Y:S02]  /*a810*/  LEA R54, P1, R59, c[0x0][0x1f8], 0x1 ;  /* 0x00007e003b367a11 */ /* 0x000fe400078208ff */
[----:B------:R-:W-:Y:S02]  /*a820*/  IADD3.X R194, R44, R46, RZ, P0, !PT ;  /* 0x0000002e2cc27210 */ /* 0x000fe400007fe4ff */
[----:B------:R-:W-:Y:S02]  /*a830*/  LEA R58, P0, R53, c[0x0][0x1f8], 0x1 ;  /* 0x00007e00353a7a11 */ /* 0x000fe400078008ff */
[----:B------:R-:W-:Y:S02]  /*a840*/  LEA.HI.X R57, R55, c[0x0][0x1fc], R57, 0x1, P6 ;  /* 0x00007f0037397a11 */ /* 0x000fe400030f0c39 */
[----:B------:R-:W-:Y:S02]  /*a850*/  LEA.HI.X R55, R59, c[0x0][0x1fc], R193, 0x1, P1 ;  /* 0x00007f003b377a11 */ /* 0x000fe400008f0cc1 */
[----:B------:R-:W-:Y:S02]  /*a860*/  LEA.HI.X R59, R53, c[0x0][0x1fc], R192, 0x1, P0 ;  /* 0x00007f00353b7a11 */ /* 0x000fe400000f0cc0 */
[C---:B------:R-:W-:Y:S02]  /*a870*/  LEA R198, P1, R105.reuse, c[0x0][0x1f8], 0x1 ;  /* 0x00007e0069c67a11 */ /* 0x040fe400078208ff */
[C---:B------:R-:W-:Y:S02]  /*a880*/  LEA R196, P0, R104.reuse, c[0x0][0x1f8], 0x1 ;  /* 0x00007e0068c47a11 */ /* 0x040fe400078008ff */
[----:B------:R-:W-:Y:S02]  /*a890*/  LEA.HI.X R199, R105, c[0x0][0x1fc], R195, 0x1, P1 ;  /* 0x00007f0069c77a11 */ /* 0x000fe400008f0cc3 */
[----:B------:R-:W-:Y:S02]  /*a8a0*/  LEA.HI.X R197, R104, c[0x0][0x1fc], R194, 0x1, P0 ;  /* 0x00007f0068c57a11 */ /* 0x000fe400000f0cc2 */
[----:B------:R-:W2:Y:S01]  /*a8b0*/  LDSM.16.M88.4 R192, [R218] ;  /* 0x00000000dac0783b */ /* 0x000ea20000000200 */
[----:B----4-:R-:W-:Y:S02]  /*a8c0*/  SHF.L.U32 R203, R203, 0x1, RZ ;  /* 0x00000001cbcb7819 */ /* 0x010fe400000006ff */
[----:B------:R-:W-:Y:S02]  /*a8d0*/  IADD3 R52, P2, R40, R42, RZ ;  /* 0x0000002a28347210 */ /* 0x000fe40007f5e0ff */
[C---:B------:R-:W-:Y:S02]  /*a8e0*/  HMMA.16816.F32.BF16 R40, R60.reuse, R48, RZ ;  /* 0x000000303c28723c */ /* 0x040fe400000418ff */
[----:B------:R-:W-:Y:S01]  /*a8f0*/  IADD3.X R0, R44, R47, RZ, P2, !PT ;  /* 0x0000002f2c007210 */ /* 0x000fe200017fe4ff */
[----:B------:R-:W-:Y:S01]  /*a900*/  @!PT LDS RZ, [RZ] ;  /* 0x00000000fffff984 */ /* 0x000fe20000000800 */
[----:B------:R-:W-:Y:S01]  /*a910*/  @!PT LDS RZ, [RZ] ;  /* 0x00000000fffff984 */ /* 0x000fe20000000800 */
[----:B------:R-:W-:Y:S01]  /*a920*/  @!PT LDS RZ, [RZ] ;  /* 0x00000000fffff984 */ /* 0x000fe20000000800 */
[----:B------:R3:W-:Y:S01]  /*a930*/  LDGSTS.E.BYPASS.LTC128B.128 [R203+0x100], [R56.64], !P5 ;  /* 0x0010000038cb7fae */ /* 0x0007e2000e901d46 */
[----:B------:R-:W-:Y:S02]  /*a940*/  LEA R200, P2, R52, c[0x0][0x1f8], 0x1 ;  /* 0x00007e0034c87a11 */ /* 0x000fe400078408ff */
[----:B------:R-:W-:Y:S02]  /*a950*/  ISETP.GT.AND P0, PT, R202, RZ, PT ;  /* 0x000000ffca00720c */ /* 0x000fe40003f04270 */
[-C--:B------:R-:W-:Y:S01]  /*a960*/  HMMA.16816.F32.BF16 R44, R60, R50.reuse, RZ ;  /* 0x000000323c2c723c */ /* 0x080fe200000418ff */
[----:B------:R-:W-:Y:S02]  /*a970*/  LEA.HI.X R201, R52, c[0x0][0x1fc], R0, 0x1, P2 ;  /* 0x00007f0034c97a11 */ /* 0x000fe400010f0c00 */
[----:B------:R4:W-:Y:S01]  /*a980*/  LDGSTS.E.BYPASS.LTC128B.128 [R203+0x1100], [R54.64], !P4 ;  /* 0x0110000036cb7fae */ /* 0x0009e2000e101d46 */
[----:B------:R-:W-:Y:S04]  /*a990*/  IADD3 R202, R202, -0x1, RZ ;  /* 0xffffffffcaca7810 */ /* 0x000fe80007ffe0ff */
[C---:B------:R-:W-:Y:S03]  /*a9a0*/  HMMA.16816.F32.BF16 R48, R64.reuse, R50, RZ ;  /* 0x000000324030723c */ /* 0x040fe600000418ff */
[----:B------:R3:W-:Y:S08]  /*a9b0*/  LDGSTS.E.BYPASS.LTC128B.128 [R203+0x2100], [R58.64], !P3 ;  /* 0x021000003acb7fae */ /* 0x0007f0000d901d46 */
[----:B------:R1:W-:Y:S08]  /*a9c0*/  LDGSTS.E.BYPASS.LTC128B.128 [R203+0x900], [R200.64], !P5 ;  /* 0x00900000c8cb7fae */ /* 0x0003f0000e901d46 */
[----:B------:R1:W-:Y:S01]  /*a9d0*/  LDGSTS.E.BYPASS.LTC128B.128 [R203+0x1900], [R198.64], !P4 ;  /* 0x01900000c6cb7fae */ /* 0x0003e2000e101d46 */
[-C--:B----4-:R-:W-:Y:S07]  /*a9e0*/  HMMA.16816.F32.BF16 R52, R64, R100.reuse, RZ ;  /* 0x000000644034723c */ /* 0x090fee00000418ff */
[----:B------:R4:W-:Y:S01]  /*a9f0*/  LDGSTS.E.BYPASS.LTC128B.128 [R203+0x2900], [R196.64], !P3 ;  /* 0x02900000c4cb7fae */ /* 0x0009e2000d901d46 */
[C---:B---3--:R-:W-:Y:S07]  /*aa00*/  HMMA.16816.F32.BF16 R56, R60.reuse, R100, RZ ;  /* 0x000000643c38723c */ /* 0x048fee00000418ff */
[----:B------:R-:W0:Y:S01]  /*aa10*/  LDGDEPBAR ;  /* 0x00000000000079af */ /* 0x000e220000000000 */
[-C--:B------:R-:W-:Y:S08]  /*aa20*/  HMMA.16816.F32.BF16 R60, R60, R102.reuse, RZ ;  /* 0x000000663c3c723c */ /* 0x080ff000000418ff */
[----:B------:R-:W-:Y:S01]  /*aa30*/  HMMA.16816.F32.BF16 R64, R64, R102, RZ ;  /* 0x000000664040723c */ /* 0x000fe200000418ff */
[----:B------:R-:W-:Y:S07]  /*aa40*/  LDSM.16.M88.4 R100, [R207+0x2000] ;  /* 0x00200000cf64783b */ /* 0x000fee0000000200 */
[-C--:B-1----:R-:W-:Y:S01]  /*aa50*/  HMMA.16816.F32.BF16 R4, R108, R176.reuse, R4 ;  /* 0x000000b06c04723c */ /* 0x082fe20000041804 */
[----:B----4-:R-:W-:Y:S07]  /*aa60*/  LDSM.16.M88.4 R196, [R204+0x1400] ;  /* 0x00140000ccc4783b */ /* 0x010fee0000000200 */
[C---:B-----5:R-:W-:Y:S08]  /*aa70*/  HMMA.16816.F32.BF16 R8, R180.reuse, R176, R8 ;  /* 0x000000b0b408723c */ /* 0x060ff00000041808 */
[-C--:B------:R-:W-:Y:S08]  /*aa80*/  HMMA.16816.F32.BF16 R12, R180, R178.reuse, R12 ;  /* 0x000000b2b40c723c */ /* 0x080ff0000004180c */
[C---:B------:R-:W-:Y:S01]  /*aa90*/  HMMA.16816.F32.BF16 R16, R108.reuse, R178, R16 ;  /* 0x000000b26c10723c */ /* 0x040fe20000041810 */
[----:B------:R-:W1:Y:S07]  /*aaa0*/  LDSM.16.M88.4 R176, [R204+0x1000] ;  /* 0x00100000ccb0783b */ /* 0x000e6e0000000200 */
        /* <DEDUP_REMOVED lines=8> */
[C---:B------:R-:W-:Y:S01]  /*ab30*/  HMMA.16816.F32.BF16 R48, R108.reuse, R190, R48 ;  /* 0x000000be6c30723c */ /* 0x040fe20000041830 */
[----:B------:R-:W4:Y:S07]  /*ab40*/  LDSM.16.M88.4 R188, [R204+0x1800] ;  /* 0x00180000ccbc783b */ /* 0x000f2e0000000200 */
[-C--:B--2---:R-:W-:Y:S08]  /*ab50*/  HMMA.16816.F32.BF16 R52, R108, R192.reuse, R52 ;  /* 0x000000c06c34723c */ /* 0x084ff00000041834 */
[C---:B------:R-:W-:Y:S08]  /*ab60*/  HMMA.16816.F32.BF16 R56, R180.reuse, R192, R56 ;  /* 0x000000c0b438723c */ /* 0x040ff00000041838 */
[-C--:B------:R-:W-:Y:S01]  /*ab70*/  HMMA.16816.F32.BF16 R60, R180, R194.reuse, R60 ;  /* 0x000000c2b43c723c */ /* 0x080fe2000004183c */
[----:B------:R-:W2:Y:S07]  /*ab80*/  LDSM.16.M88.4 R180, [R204+0x1c00] ;  /* 0x001c0000ccb4783b */ /* 0x000eae0000000200 */
[----:B------:R-:W-:Y:S01]  /*ab90*/  HMMA.16816.F32.BF16 R64, R108, R194, R64 ;  /* 0x000000c26c40723c */ /* 0x000fe20000041840 */
[----:B------:R-:W-:Y:S07]  /*aba0*/  LDSM.16.M88.4 R108, [R208+0x2000] ;  /* 0x00200000d06c783b */ /* 0x000fee0000000200 */
[-C--:B-1----:R-:W-:Y:S01]  /*abb0*/  HMMA.16816.F32.BF16 R4, R100, R176.reuse, R4 ;  /* 0x000000b06404723c */ /* 0x082fe20000041804 */
[----:B------:R-:W-:Y:S07]  /*abc0*/  LDSM.16.M88.4 R192, [R208+0x3000] ;  /* 0x00300000d0c0783b */ /* 0x000fee0000000200 */
[C---:B---3--:R-:W-:Y:S08]  /*abd0*/  HMMA.16816.F32.BF16 R8, R184.reuse, R176, R8 ;  /* 0x000000b0b808723c */ /* 0x048ff00000041808 */
[-C--:B------:R-:W-:Y:S08]  /*abe0*/  HMMA.16816.F32.BF16 R12, R184, R178.reuse, R12 ;  /* 0x000000b2b80c723c */ /* 0x080ff0000004180c */
[C---:B------:R-:W-:Y:S01]  /*abf0*/  HMMA.16816.F32.BF16 R16, R100.reuse, R178, R16 ;  /* 0x000000b26410723c */ /* 0x040fe20000041810 */
[----:B------:R-:W1:Y:S07]  /*ac00*/  LDSM.16.M88.4 R176, [R217] ;  /* 0x00000000d9b0783b */ /* 0x000e6e0000000200 */
[-C--:B------:R-:W-:Y:S08]  /*ac10*/  HMMA.16816.F32.BF16 R20, R100, R196.reuse, R20 ;  /* 0x000000c46414723c */ /* 0x080ff00000041814 */
[C---:B------:R-:W-:Y:S08]  /*ac20*/  HMMA.16816.F32.BF16 R24, R184.reuse, R196, R24 ;  /* 0x000000c4b818723c */ /* 0x040ff00000041818 */
[-C--:B------:R-:W-:Y:S08]  /*ac30*/  HMMA.16816.F32.BF16 R28, R184, R198.reuse, R28 ;  /* 0x000000c6b81c723c */ /* 0x080ff0000004181c */
[C---:B------:R-:W-:Y:S01]  /*ac40*/  HMMA.16816.F32.BF16 R32, R100.reuse, R198, R32 ;  /* 0x000000c66420723c */ /* 0x040fe20000041820 */
[----:B------:R-:W3:Y:S07]  /*ac50*/  LDSM.16.M88.4 R196, [R216] ;  /* 0x00000000d8c4783b */ /* 0x000eee0000000200 */
[-C--:B----4-:R-:W-:Y:S08]  /*ac60*/  HMMA.16816.F32.BF16 R36, R100, R188.reuse, R36 ;  /* 0x000000bc6424723c */ /* 0x090ff00000041824 */
[C---:B------:R-:W-:Y:S08]  /*ac70*/  HMMA.16816.F32.BF16 R40, R184.reuse, R188, R40 ;  /* 0x000000bcb828723c */ /* 0x040ff00000041828 */
[-C--:B------:R-:W-:Y:S08]  /*ac80*/  HMMA.16816.F32.BF16 R44, R184, R190.reuse, R44 ;  /* 0x000000beb82c723c */ /* 0x080ff0000004182c */
[C---:B------:R-:W-:Y:S01]  /*ac90*/  HMMA.16816.F32.BF16 R48, R100.reuse, R190, R48 ;  /* 0x000000be6430723c */ /* 0x040fe20000041830 */
[----:B------:R-:W4:Y:S07]  /*aca0*/  LDSM.16.M88.4 R188, [R215] ;  /* 0x00000000d7bc783b */ /* 0x000f2e0000000200 */
[-C--:B--2---:R-:W-:Y:S08]  /*acb0*/  HMMA.16816.F32.BF16 R52, R100, R180.reuse, R52 ;  /* 0x000000b46434723c */ /* 0x084ff00000041834 */
[C---:B------:R-:W-:Y:S08]  /*acc0*/  HMMA.16816.F32.BF16 R56, R184.reuse, R180, R56 ;  /* 0x000000b4b838723c */ /* 0x040ff00000041838 */
[-C--:B------:R-:W-:Y:S01]  /*acd0*/  HMMA.16816.F32.BF16 R60, R184, R182.reuse, R60 ;  /* 0x000000b6b83c723c */ /* 0x080fe2000004183c */
[----:B------:R-:W2:Y:S07]  /*ace0*/  LDSM.16.M88.4 R184, [R214] ;  /* 0x00000000d6b8783b */ /* 0x000eae0000000200 */
        /* <DEDUP_REMOVED lines=8> */
[-C--:B---3--:R-:W-:Y:S08]  /*ad70*/  HMMA.16816.F32.BF16 R20, R108, R196.reuse, R20 ;  /* 0x000000c46c14723c */ /* 0x088ff00000041814 */
[C---:B------:R-:W-:Y:S08]  /*ad80*/  HMMA.16816.F32.BF16 R24, R192.reuse, R196, R24 ;  /* 0x000000c4c018723c */ /* 0x040ff00000041818 */
[-C--:B------:R-:W-:Y:S08]  /*ad90*/  HMMA.16816.F32.BF16 R28, R192, R198.reuse, R28 ;  /* 0x000000c6c01c723c */ /* 0x080ff0000004181c */
[C---:B------:R-:W-:Y:S01]  /*ada0*/  HMMA.16816.F32.BF16 R32, R108.reuse, R198, R32 ;  /* 0x000000c66c20723c */ /* 0x040fe20000041820 */
[----:B------:R-:W-:Y:S07]  /*adb0*/  LDSM.16.M88.4 R196, [R204+0x2c00] ;  /* 0x002c0000ccc4783b */ /* 0x000fee0000000200 */
[-C--:B----4-:R-:W-:Y:S08]  /*adc0*/  HMMA.16816.F32.BF16 R36, R108, R188.reuse, R36 ;  /* 0x000000bc6c24723c */ /* 0x090ff00000041824 */
[C---:B------:R-:W-:Y:S08]  /*add0*/  HMMA.16816.F32.BF16 R40, R192.reuse, R188, R40 ;  /* 0x000000bcc028723c */ /* 0x040ff00000041828 */
[-C--:B------:R-:W-:Y:S08]  /*ade0*/  HMMA.16816.F32.BF16 R44, R192, R190.reuse, R44 ;  /* 0x000000bec02c723c */ /* 0x080ff0000004182c */
[C---:B------:R-:W-:Y:S01]  /*adf0*/  HMMA.16816.F32.BF16 R48, R108.reuse, R190, R48 ;  /* 0x000000be6c30723c */ /* 0x040fe20000041830 */
[----:B------:R-:W3:Y:S07]  /*ae00*/  LDSM.16.M88.4 R188, [R204+0x2400] ;  /* 0x00240000ccbc783b */ /* 0x000eee0000000200 */
[-C--:B--2---:R-:W-:Y:S08]  /*ae10*/  HMMA.16816.F32.BF16 R52, R108, R184.reuse, R52 ;  /* 0x000000b86c34723c */ /* 0x084ff00000041834 */
[C---:B------:R-:W-:Y:S08]  /*ae20*/  HMMA.16816.F32.BF16 R56, R192.reuse, R184, R56 ;  /* 0x000000b8c038723c */ /* 0x040ff00000041838 */
[-C--:B------:R-:W-:Y:S01]  /*ae30*/  HMMA.16816.F32.BF16 R60, R192, R186.reuse, R60 ;  /* 0x000000bac03c723c */ /* 0x080fe2000004183c */
[----:B------:R-:W2:Y:S07]  /*ae40*/  LDSM.16.M88.4 R192, [R204+0x2800] ;  /* 0x00280000ccc0783b */ /* 0x000eae0000000200 */
        /* <DEDUP_REMOVED lines=8> */
[-C--:B---3--:R-:W-:Y:S08]  /*aed0*/  HMMA.16816.F32.BF16 R20, R100, R188.reuse, R20 ;  /* 0x000000bc6414723c */ /* 0x088ff00000041814 */
[C---:B------:R-:W-:Y:S08]  /*aee0*/  HMMA.16816.F32.BF16 R24, R180.reuse, R188, R24 ;  /* 0x000000bcb418723c */ /* 0x040ff00000041818 */
        /* <DEDUP_REMOVED lines=10> */
[-C--:B-1----:R-:W-:Y:S08]  /*af90*/  HMMA.16816.F32.BF16 R4, R108, R184.reuse, R4 ;  /* 0x000000b86c04723c */ /* 0x082ff00000041804 */
[C---:B----4-:R-:W-:Y:S08]  /*afa0*/  HMMA.16816.F32.BF16 R8, R176.reuse, R184, R8 ;  /* 0x000000b8b008723c */ /* 0x050ff00000041808 */
        /* <DEDUP_REMOVED lines=21> */
[----:B------:R-:W-:Y:S01]  /*b100*/  MUFU.TANH R185, R12 ;  /* 0x0000000c00b97308 */ /* 0x000fe20000002400 */
[----:B------:R-:W-:Y:S01]  /*b110*/  FMUL.FTZ R19, R19, c[0x0][0x320] ;  /* 0x0000c80013137a20 */ /* 0x000fe20000410000 */
[----:B--2---:R-:W-:Y:S08]  /*b120*/  FMNMX.FTZ R105, R102, R105, !PT ;  /* 0x0000006966697209 */ /* 0x004ff00007810000 */
[----:B------:R1:W-:Y:S10]  /*b130*/  MUFU.TANH R182, R7 ;  /* 0x0000000700b67308 */ /* 0x0003f40000002400 */
[----:B------:R-:W-:Y:S10]  /*b140*/  MUFU.TANH R187, R14 ;  /* 0x0000000e00bb7308 */ /* 0x000ff40000002400 */
[----:B------:R-:W-:Y:S01]  /*b150*/  MUFU.TANH R184, R8 ;  /* 0x0000000800b87308 */ /* 0x000fe20000002400 */
[----:B-1----:R-:W1:Y:S09]  /*b160*/  LDSM.16.M88.4 R4, [R212] ;  /* 0x00000000d404783b */ /* 0x002e720000000200 */
[----:B------:R-:W-:Y:S10]  /*b170*/  MUFU.TANH R186, R15 ;  /* 0x0000000f00ba7308 */ /* 0x000ff40000002400 */
[----:B------:R-:W-:Y:S10]  /*b180*/  MUFU.TANH R188, R9 ;  /* 0x0000000900bc7308 */ /* 0x000ff40000002400 */
[----:B------:R-:W-:Y:S10]  /*b190*/  MUFU.TANH R189, R10 ;  /* 0x0000000a00bd7308 */ /* 0x000ff40000002400 */
[----:B------:R2:W-:Y:S01]  /*b1a0*/  MUFU.TANH R190, R11 ;  /* 0x0000000b00be7308 */ /* 0x0005e20000002400 */
[-C--:B-1----:R-:W-:Y:S09]  /*b1b0*/  HMMA.16816.F32.BF16 R20, R108, R4.reuse, R20 ;  /* 0x000000046c14723c */ /* 0x082ff20000041814 */
[----:B------:R-:W1:Y:S01]  /*b1c0*/  MUFU.TANH R16, R16 ;  /* 0x0000001000107308 */ /* 0x000e620000002400 */
[C---:B------:R-:W-:Y:S09]  /*b1d0*/  HMMA.16816.F32.BF16 R24, R176.reuse, R4, R24 ;  /* 0x00000004b018723c */ /* 0x040ff20000041818 */
[----:B------:R-:W3:Y:S01]  /*b1e0*/  MUFU.TANH R17, R17 ;  /* 0x0000001100117308 */ /* 0x000ee20000002400 */
[-C--:B------:R-:W-:Y:S01]  /*b1f0*/  HMMA.16816.F32.BF16 R28, R176, R6.reuse, R28 ;  /* 0x00000006b01c723c */ /* 0x080fe2000004181c */
[----:B--2---:R-:W2:Y:S03]  /*b200*/  LDSM.16.M88.4 R8, [R211] ;  /* 0x00000000d308783b */ /* 0x004ea60000000200 */
[----:B------:R-:W-:Y:S04]  /*b210*/  FMUL.FTZ R22, R22, c[0x0][0x320] ;  /* 0x0000c80016167a20 */ /* 0x000fe80000410000 */
[C---:B------:R-:W-:Y:S01]  /*b220*/  HMMA.16816.F32.BF16 R32, R108.reuse, R6, R32 ;  /* 0x000000066c20723c */ /* 0x040fe20000041820 */
[----:B------:R-:W-:Y:S01]  /*b230*/  MUFU.TANH R18, R18 ;  /* 0x0000001200127308 */ /* 0x000fe20000002400 */
[----:B------:R-:W4:Y:S02]  /*b240*/  LDSM.16.M88.4 R4, [R210] ;  /* 0x00000000d204783b */ /* 0x000f240000000200 */
[----:B------:R-:W-:Y:S01]  /*b250*/  FMUL.FTZ R23, R23, c[0x0][0x320] ;  /* 0x0000c80017177a20 */ /* 0x000fe20000410000 */
[----:B-1----:R-:W-:Y:S01]  /*b260*/  FMNMX.FTZ R105, R16, R105, !PT ;  /* 0x0000006910697209 */ /* 0x002fe20007810000 */
[----:B------:R-:W-:Y:S02]  /*b270*/  FMUL.FTZ R21, R21, c[0x0][0x320] ;  /* 0x0000c80015157a20 */ /* 0x000fe40000410000 */
[----:B------:R-:W-:Y:S04]  /*b280*/  DEPBAR.LE SB0, 0x0 ;  /* 0x000080000000791a */ /* 0x000fe80000000000 */
[----:B------:R-:W-:Y:S01]  /*b290*/  MUFU.TANH R197, R22 ;  /* 0x0000001600c57308 */ /* 0x000fe20000002400 */
[----:B------:R-:W-:Y:S01]  /*b2a0*/  BAR.SYNC.DEFER_BLOCKING 0x0 ;  /* 0x0000000000007b1d */ /* 0x000fe20000010000 */
[----:B------:R-:W-:Y:S01]  /*b2b0*/  FMUL.FTZ R20, R20, c[0x0][0x320] ;  /* 0x0000c80014147a20 */ /* 0x000fe20000410000 */
[----:B---3--:R-:W-:Y:S01]  /*b2c0*/  FMNMX.FTZ R105, R17, R105, !PT ;  /* 0x0000006911697209 */ /* 0x008fe20007810000 */
[----:B------:R-:W-:Y:S02]  /*b2d0*/  FMUL.FTZ R24, R24, c[0x0][0x320] ;  /* 0x0000c80018187a20 */ /* 0x000fe40000410000 */
[----:B------:R-:W-:Y:S02]  /*b2e0*/  FMUL.FTZ R25, R25, c[0x0][0x320] ;  /* 0x0000c80019197a20 */ /* 0x000fe40000410000 */
[----:B------:R-:W-:Y:S02]  /*b2f0*/  FMUL.FTZ R28, R28, c[0x0][0x320] ;  /* 0x0000c8001c1c7a20 */ /* 0x000fe40000410000 */
[----:B------:R1:W-:Y:S01]  /*b300*/  MUFU.TANH R198, R23 ;  /* 0x0000001700c67308 */ /* 0x0003e20000002400 */
[----:B------:R-:W-:Y:S02]  /*b310*/  FMUL.FTZ R29, R29, c[0x0][0x320] ;  /* 0x0000c8001d1d7a20 */ /* 0x000fe40000410000 */
[----:B------:R-:W-:Y:S02]  /*b320*/  FMUL.FTZ R34, R34, c[0x0][0x320] ;  /* 0x0000c80022227a20 */ /* 0x000fe40000410000 */
[----:B------:R-:W-:Y:S02]  /*b330*/  FMUL.FTZ R35, R35, c[0x0][0x320] ;  /* 0x0000c80023237a20 */ /* 0x000fe40000410000 */
[----:B------:R-:W-:Y:S02]  /*b340*/  FMUL.FTZ R26, R26, c[0x0][0x320] ;  /* 0x0000c8001a1a7a20 */ /* 0x000fe40000410000 */
[----:B------:R-:W-:Y:S01]  /*b350*/  FMUL.FTZ R27, R27, c[0x0][0x320] ;  /* 0x0000c8001b1b7a20 */ /* 0x000fe20000410000 */
[----:B------:R3:W-:Y:S01]  /*b360*/  MUFU.TANH R194, R21 ;  /* 0x0000001500c27308 */ /* 0x0007e20000002400 */
[----:B------:R-:W-:Y:S01]  /*b370*/  FMUL.FTZ R32, R32, c[0x0][0x320] ;  /* 0x0000c80020207a20 */ /* 0x000fe20000410000 */
[-C--:B--2---:R-:W-:Y:S05]  /*b380*/  HMMA.16816.F32.BF16 R36, R108, R8.reuse, R36 ;  /* 0x000000086c24723c */ /* 0x084fea0000041824 */
[----:B------:R-:W-:Y:S03]  /*b390*/  FMUL.FTZ R33, R33, c[0x0][0x320] ;  /* 0x0000c80021217a20 */ /* 0x000fe60000410000 */
[----:B------:R-:W2:Y:S01]  /*b3a0*/  MUFU.TANH R193, R20 ;  /* 0x0000001400c17308 */ /* 0x000ea20000002400 */
[C---:B------:R-:W-:Y:S01]  /*b3b0*/  HMMA.16816.F32.BF16 R40, R176.reuse, R8, R40 ;  /* 0x00000008b028723c */ /* 0x040fe20000041828 */
[----:B-1----:R-:W5:Y:S03]  /*b3c0*/  LDL.64 R22, [R1+0x8] ;  /* 0x0000080001167983 */ /* 0x002f660000100a00 */
[----:B------:R-:W-:Y:S02]  /*b3d0*/  FMUL.FTZ R30, R30, c[0x0][0x320] ;  /* 0x0000c8001e1e7a20 */ /* 0x000fe40000410000 */
[----:B------:R-:W-:Y:S02]  /*b3e0*/  FMUL.FTZ R31, R31, c[0x0][0x320] ;  /* 0x0000c8001f1f7a20 */ /* 0x000fe40000410000 */
[-C--:B------:R-:W-:Y:S01]  /*b3f0*/  HMMA.16816.F32.BF16 R44, R176, R10.reuse, R44 ;  /* 0x0000000ab02c723c */ /* 0x080fe2000004182c */
[----:B------:R-:W-:Y:S01]  /*b400*/  MUFU.TANH R19, R19 ;  /* 0x0000001300137308 */ /* 0x000fe20000002400 */
[----:B---3--:R-:W3:Y:S06]  /*b410*/  LDL R21, [R1+0x18] ;  /* 0x0000180001157983 */ /* 0x008eec0000100800 */
[C---:B------:R-:W-:Y:S03]  /*b420*/  HMMA.16816.F32.BF16 R48, R108.reuse, R10, R48 ;  /* 0x0000000a6c30723c */ /* 0x040fe60000041830 */
[----:B------:R-:W-:Y:S01]  /*b430*/  MUFU.TANH R183, R13 ;  /* 0x0000000d00b77308 */ /* 0x000fe20000002400 */
[----:B------:R-:W-:Y:S02]  /*b440*/  FMUL.FTZ R36, R36, c[0x0][0x320] ;  /* 0x0000c80024247a20 */ /* 0x000fe40000410000 */
[----:B------:R-:W-:Y:S01]  /*b450*/  FMUL.FTZ R37, R37, c[0x0][0x320] ;  /* 0x0000c80025257a20 */ /* 0x000fe20000410000 */
[----:B--2---:R-:W-:Y:S01]  /*b460*/  FMNMX.FTZ R105, R193, R105, !PT ;  /* 0x00000069c1697209 */ /* 0x004fe20007810000 */
[-C--:B----4-:R-:W-:Y:S04]  /*b470*/  HMMA.16816.F32.BF16 R52, R108, R4.reuse, R52 ;  /* 0x000000046c34723c */ /* 0x090fe80000041834 */
[----:B------:R-:W-:Y:S01]  /*b480*/  FMUL.FTZ R40, R40, c[0x0][0x320] ;  /* 0x0000c80028287a20 */ /* 0x000fe20000410000 */
[----:B------:R-:W1:Y:S01]  /*b490*/  MUFU.TANH R191, R32 ;  /* 0x0000002000bf7308 */ /* 0x000e620000002400 */
[----:B------:R-:W-:Y:S01]  /*b4a0*/  FMUL.FTZ R38, R38, c[0x0][0x320] ;  /* 0x0000c80026267a20 */ /* 0x000fe20000410000 */
[----:B------:R-:W-:Y:S01]  /*b4b0*/  FMNMX.FTZ R105, R194, R105, !PT ;  /* 0x00000069c2697209 */ /* 0x000fe20007810000 */
[C---:B------:R-:W-:Y:S04]  /*b4c0*/  HMMA.16816.F32.BF16 R56, R176.reuse, R4, R56 ;  /* 0x00000004b038723c */ /* 0x040fe80000041838 */
[----:B------:R-:W-:Y:S02]  /*b4d0*/  FMUL.FTZ R39, R39, c[0x0][0x320] ;  /* 0x0000c80027277a20 */ /* 0x000fe40000410000 */
[----:B------:R-:W-:Y:S01]  /*b4e0*/  FMUL.FTZ R41, R41, c[0x0][0x320] ;  /* 0x0000c80029297a20 */ /* 0x000fe20000410000 */
[----:B------:R-:W2:Y:S01]  /*b4f0*/  MUFU.TANH R0, R40 ;  /* 0x0000002800007308 */ /* 0x000ea20000002400 */
[-C--:B------:R-:W-:Y:S04]  /*b500*/  HMMA.16816.F32.BF16 R60, R176, R6.reuse, R60 ;  /* 0x00000006b03c723c */ /* 0x080fe8000004183c */
[----:B------:R-:W-:Y:S01]  /*b510*/  FMUL.FTZ R48, R48, c[0x0][0x320] ;  /* 0x0000c80030307a20 */ /* 0x000fe20000410000 */
[----:B------:R-:W-:Y:S01]  /*b520*/  FMNMX.FTZ R4, R181, R3, !PT ;  /* 0x00000003b5047209 */ /* 0x000fe20007810000 */
[----:B------:R-:W-:Y:S01]  /*b530*/  FMUL.FTZ R49, R49, c[0x0][0x320] ;  /* 0x0000c80031317a20 */ /* 0x000fe20000410000 */
[----:B------:R-:W-:Y:S01]  /*b540*/  FMNMX.FTZ R5, R189, R107, !PT ;  /* 0x0000006bbd057209 */ /* 0x000fe20007810000 */
[----:B------:R-:W-:Y:S01]  /*b550*/  FMUL.FTZ R52, R52, c[0x0][0x320] ;  /* 0x0000c80034347a20 */ /* 0x000fe20000410000 */
[----:B------:R-:W-:Y:S01]  /*b560*/  MUFU.TANH R228, R48 ;  /* 0x0000003000e47308 */ /* 0x000fe20000002400 */
[----:B------:R-:W-:Y:S04]  /*b570*/  HMMA.16816.F32.BF16 R64, R108, R6, R64 ;  /* 0x000000066c40723c */ /* 0x000fe80000041840 */
[----:B------:R-:W-:Y:S01]  /*b580*/  FMUL.FTZ R53, R53, c[0x0][0x320] ;  /* 0x0000c80035357a20 */ /* 0x000fe20000410000 */
[----:B------:R-:W-:Y:S01]  /*b590*/  FMNMX.FTZ R4, R182, R4, !PT ;  /* 0x00000004b6047209 */ /* 0x000fe20007810000 */
[----:B------:R-:W-:Y:S01]  /*b5a0*/  FMUL.FTZ R54, R54, c[0x0][0x320] ;  /* 0x0000c80036367a20 */ /* 0x000fe20000410000 */
[----:B-1----:R-:W-:Y:S01]  /*b5b0*/  FMNMX.FTZ R105, R191, R105, !PT ;  /* 0x00000069bf697209 */ /* 0x002fe20007810000 */
[----:B------:R-:W-:Y:S01]  /*b5c0*/  FMUL.FTZ R55, R55, c[0x0][0x320] ;  /* 0x0000c80037377a20 */ /* 0x000fe20000410000 */
[----:B------:R-:W-:Y:S03]  /*b5d0*/  MUFU.TANH R200, R24 ;  /* 0x0000001800c87308 */ /* 0x000fe60000002400 */
[----:B------:R-:W-:Y:S01]  /*b5e0*/  FMNMX.FTZ R4, R18, R4, !PT ;  /* 0x0000000412047209 */ /* 0x000fe20007810000 */
[----:B------:R-:W-:Y:S01]  /*b5f0*/  FMUL.FTZ R51, R51, c[0x0][0x320] ;  /* 0x0000c80033337a20 */ /* 0x000fe20000410000 */
[----:B------:R-:W-:Y:S01]  /*b600*/  FMNMX.FTZ R5, R190, R5, !PT ;  /* 0x00000005be057209 */ /* 0x000fe20007810000 */
[----:B------:R-:W-:Y:S01]  /*b610*/  FMUL.FTZ R60, R60, c[0x0][0x320] ;  /* 0x0000c8003c3c7a20 */ /* 0x000fe20000410000 */
[----:B------:R-:W-:Y:S01]  /*b620*/  FMNMX.FTZ R4, R19, R4, !PT ;  /* 0x0000000413047209 */ /* 0x000fe20007810000 */
[----:B------:R-:W-:Y:S01]  /*b630*/  FMUL.FTZ R44, R44, c[0x0][0x320] ;  /* 0x0000c8002c2c7a20 */ /* 0x000fe20000410000 */
[----:B------:R-:W-:Y:S01]  /*b640*/  FMNMX.FTZ R5, R187, R5, !PT ;  /* 0x00000005bb057209 */ /* 0x000fe20007810000 */
[----:B------:R2:W-:Y:S01]  /*b650*/  MUFU.TANH R48, R60 ;  /* 0x0000003c00307308 */ /* 0x0005e20000002400 */
[----:B------:R-:W-:Y:S01]  /*b660*/  FMUL.FTZ R50, R50, c[0x0][0x320] ;  /* 0x0000c80032327a20 */ /* 0x000fe20000410000 */
[----:B------:R-:W-:Y:S01]  /*b670*/  FMNMX.FTZ R4, R197, R4, !PT ;  /* 0x00000004c5047209 */ /* 0x000fe20007810000 */
[----:B------:R-:W-:Y:S01]  /*b680*/  FMUL.FTZ R45, R45, c[0x0][0x320] ;  /* 0x0000c8002d2d7a20 */ /* 0x000fe20000410000 */
[----:B------:R-:W-:Y:S01]  /*b690*/  FMNMX.FTZ R5, R186, R5, !PT ;  /* 0x00000005ba057209 */ /* 0x000fe20007810000 */
[----:B------:R-:W-:Y:S01]  /*b6a0*/  FMUL.FTZ R65, R65, c[0x0][0x320] ;  /* 0x0000c80041417a20 */ /* 0x000fe20000410000 */
[----:B------:R-:W-:Y:S01]  /*b6b0*/  FMNMX.FTZ R4, R198, R4, !PT ;  /* 0x00000004c6047209 */ /* 0x000fe20007810000 */
        /* <DEDUP_REMOVED lines=8> */
[----:B------:R-:W4:Y:S01]  /*b740*/  MUFU.TANH R199, R25 ;  /* 0x0000001900c77308 */ /* 0x000f220000002400 */
[----:B------:R-:W-:Y:S02]  /*b750*/  FMUL.FTZ R43, R43, c[0x0][0x320] ;  /* 0x0000c8002b2b7a20 */ /* 0x000fe40000410000 */
[----:B------:R-:W-:Y:S01]  /*b760*/  FMUL.FTZ R58, R58, c[0x0][0x320] ;  /* 0x0000c8003a3a7a20 */ /* 0x000fe20000410000 */
[----:B--2---:R-:W-:Y:S01]  /*b770*/  MOV R60, R0 ;  /* 0x00000000003c7202 */ /* 0x004fe20000000f00 */
[----:B------:R-:W-:Y:S01]  /*b780*/  FMUL.FTZ R59, R59, c[0x0][0x320] ;  /* 0x0000c8003b3b7a20 */ /* 0x000fe20000410000 */
[----:B------:R-:W-:Y:S01]  /*b790*/  FMNMX.FTZ R0, R184, R106, !PT ;  /* 0x0000006ab8007209 */ /* 0x000fe20007810000 */
[----:B------:R-:W-:Y:S02]  /*b7a0*/  FMUL.FTZ R62, R62, c[0x0][0x320] ;  /* 0x0000c8003e3e7a20 */ /* 0x000fe40000410000 */
[----:B------:R-:W-:Y:S01]  /*b7b0*/  FMUL.FTZ R46, R46, c[0x0][0x320] ;  /* 0x0000c8002e2e7a20 */ /* 0x000fe20000410000 */
[----:B------:R-:W2:Y:S01]  /*b7c0*/  MUFU.TANH R232, R36 ;  /* 0x0000002400e87308 */ /* 0x000ea20000002400 */
[----:B------:R-:W-:Y:S01]  /*b7d0*/  FMNMX.FTZ R0, R188, R0, !PT ;  /* 0x00000000bc007209 */ /* 0x000fe20007810000 */
[----:B------:R-:W-:Y:S01]  /*b7e0*/  FMUL.FTZ R47, R47, c[0x0][0x320] ;  /* 0x0000c8002f2f7a20 */ /* 0x000fe20000410000 */
[----:B-1----:R-:W-:Y:S02]  /*b7f0*/  FMNMX.FTZ R105, R192, R105, !PT ;  /* 0x00000069c0697209 */ /* 0x002fe40007810000 */
[----:B------:R-:W-:Y:S05]  /*b800*/  FMNMX.FTZ R0, R185, R0, !PT ;  /* 0x00000000b9007209 */ /* 0x000fea0007810000 */
[----:B------:R-:W1:Y:S01]  /*b810*/  MUFU.TANH R195, R34 ;  /* 0x0000002200c37308 */ /* 0x000e620000002400 */
[----:B------:R-:W-:Y:S04]  /*b820*/  FMNMX.FTZ R0, R183, R0, !PT ;  /* 0x00000000b7007209 */ /* 0x000fe80007810000 */
[----:B------:R-:W-:Y:S04]  /*b830*/  FMNMX.FTZ R0, R200, R0, !PT ;  /* 0x00000000c8007209 */ /* 0x000fe80007810000 */
[----:B----4-:R-:W-:Y:S01]  /*b840*/  FMNMX.FTZ R0, R199, R0, !PT ;  /* 0x00000000c7007209 */ /* 0x010fe20007810000 */
[----:B------:R-:W4:Y:S01]  /*b850*/  MUFU.TANH R223, R28 ;  /* 0x0000001c00df7308 */ /* 0x000f220000002400 */
[----:B--2---:R-:W-:Y:S09]  /*b860*/  FMNMX.FTZ R105, R232, R105, !PT ;  /* 0x00000069e8697209 */ /* 0x004ff20007810000 */
[----:B------:R-:W2:Y:S01]  /*b870*/  MUFU.TANH R231, R37 ;  /* 0x0000002500e77308 */ /* 0x000ea20000002400 */
[----:B-1----:R-:W-:Y:S09]  /*b880*/  FMNMX.FTZ R4, R195, R4, !PT ;  /* 0x00000004c3047209 */ /* 0x002ff20007810000 */
[----:B------:R-:W1:Y:S01]  /*b890*/  MUFU.TANH R196, R35 ;  /* 0x0000002300c47308 */ /* 0x000e620000002400 */
[----:B----4-:R-:W-:Y:S09]  /*b8a0*/  FMNMX.FTZ R0, R223, R0, !PT ;  /* 0x00000000df007209 */ /* 0x010ff20007810000 */
[----:B------:R-:W4:Y:S01]  /*b8b0*/  MUFU.TANH R222, R29 ;  /* 0x0000001d00de7308 */ /* 0x000f220000002400 */
[----:B--2---:R-:W-:Y:S04]  /*b8c0*/  FMNMX.FTZ R105, R231, R105, !PT ;  /* 0x00000069e7697209 */ /* 0x004fe80007810000 */
[----:B------:R-:W-:Y:S05]  /*b8d0*/  FMNMX.FTZ R105, R228, R105, !PT ;  /* 0x00000069e4697209 */ /* 0x000fea0007810000 */
[----:B------:R-:W2:Y:S01]  /*b8e0*/  MUFU.TANH R233, R38 ;  /* 0x0000002600e97308 */ /* 0x000ea20000002400 */
[----:B-1----:R-:W-:Y:S09]  /*b8f0*/  FMNMX.FTZ R4, R196, R4, !PT ;  /* 0x00000004c4047209 */ /* 0x002ff20007810000 */
[----:B------:R-:W1:Y:S01]  /*b900*/  MUFU.TANH R229, R49 ;  /* 0x0000003100e57308 */ /* 0x000e620000002400 */
[----:B----4-:R-:W-:Y:S04]  /*b910*/  FMNMX.FTZ R0, R222, R0, !PT ;  /* 0x00000000de007209 */ /* 0x010fe80007810000 */
[----:B------:R-:W-:Y:S05]  /*b920*/  FMNMX.FTZ R0, R60, R0, !PT ;  /* 0x000000003c007209 */ /* 0x000fea0007810000 */
[----:B------:R-:W4:Y:S01]  /*b930*/  MUFU.TANH R234, R39 ;  /* 0x0000002700ea7308 */ /* 0x000f220000002400 */
[----:B--2---:R-:W-:Y:S09]  /*b940*/  FMNMX.FTZ R4, R233, R4, !PT ;  /* 0x00000004e9047209 */ /* 0x004ff20007810000 */
[----:B------:R-:W2:Y:S01]  /*b950*/  MUFU.TANH R248, R41 ;  /* 0x0000002900f87308 */ /* 0x000ea20000002400 */
[----:B-1----:R-:W-:Y:S09]  /*b960*/  FMNMX.FTZ R105, R229, R105, !PT ;  /* 0x00000069e5697209 */ /* 0x002ff20007810000 */
[----:B------:R-:W1:Y:S01]  /*b970*/  MUFU.TANH R224, R44 ;  /* 0x0000002c00e07308 */ /* 0x000e620000002400 */
[----:B----4-:R-:W-:Y:S09]  /*b980*/  FMNMX.FTZ R4, R234, R4, !PT ;  /* 0x00000004ea047209 */ /* 0x010ff20007810000 */
[----:B------:R-:W-:Y:S01]  /*b990*/  MUFU.TANH R235, R51 ;  /* 0x0000003300eb7308 */ /* 0x000fe20000002400 */
[----:B--2---:R-:W-:Y:S09]  /*b9a0*/  FMNMX.FTZ R0, R248, R0, !PT ;  /* 0x00000000f8007209 */ /* 0x004ff20007810000 */
[----:B------:R1:W-:Y:S10]  /*b9b0*/  MUFU.TANH R51, R64 ;  /* 0x0000004000337308 */ /* 0x0003f40000002400 */
[----:B------:R-:W2:Y:S10]  /*b9c0*/  MUFU.TANH R238, R52 ;  /* 0x0000003400ee7308 */ /* 0x000eb40000002400 */
[----:B------:R-:W4:Y:S01]  /*b9d0*/  MUFU.TANH R230, R50 ;  /* 0x0000003200e67308 */ /* 0x000f220000002400 */
[----:B-1----:R-:W-:Y:S04]  /*b9e0*/  MOV R64, R224 ;  /* 0x000000e000407202 */ /* 0x002fe80000000f00 */
[----:B------:R-:W-:Y:S05]  /*b9f0*/  FMNMX.FTZ R0, R64, R0, !PT ;  /* 0x0000000040007209 */ /* 0x000fea0007810000 */
[----:B------:R-:W1:Y:S01]  /*ba00*/  MUFU.TANH R247, R53 ;  /* 0x0000003500f77308 */ /* 0x000e620000002400 */
[----:B--2---:R-:W-:Y:S09]  /*ba10*/  FMNMX.FTZ R105, R238, R105, !PT ;  /* 0x00000069ee697209 */ /* 0x004ff20007810000 */
[----:B------:R-:W2:Y:S01]  /*ba20*/  MUFU.TANH R237, R45 ;  /* 0x0000002d00ed7308 */ /* 0x000ea20000002400 */
[----:B----4-:R-:W-:Y:S04]  /*ba30*/  FMNMX.FTZ R4, R230, R4, !PT ;  /* 0x00000004e6047209 */ /* 0x010fe80007810000 */
[----:B------:R-:W-:Y:S05]  /*ba40*/  FMNMX.FTZ R4, R235, R4, !PT ;  /* 0x00000004eb047209 */ /* 0x000fea0007810000 */
[----:B------:R-:W4:Y:S01]  /*ba50*/  MUFU.TANH R242, R54 ;  /* 0x0000003600f27308 */ /* 0x000f220000002400 */
[----:B-1----:R-:W-:Y:S04]  /*ba60*/  FMNMX.FTZ R105, R247, R105, !PT ;  /* 0x00000069f7697209 */ /* 0x002fe80007810000 */
[----:B------:R-:W-:Y:S05]  /*ba70*/  FMNMX.FTZ R105, R51, R105, !PT ;  /* 0x0000006933697209 */ /* 0x000fea0007810000 */
[----:B------:R-:W1:Y:S01]  /*ba80*/  MUFU.TANH R241, R56 ;  /* 0x0000003800f17308 */ /* 0x000e620000002400 */
[----:B--2---:R-:W-:Y:S09]  /*ba90*/  FMNMX.FTZ R0, R237, R0, !PT ;  /* 0x00000000ed007209 */ /* 0x004ff20007810000 */
[----:B------:R-:W2:Y:S01]  /*baa0*/  MUFU.TANH R56, R65 ;  /* 0x0000004100387308 */ /* 0x000ea20000002400 */
[----:B----4-:R-:W-:Y:S09]  /*bab0*/  FMNMX.FTZ R4, R242, R4, !PT ;  /* 0x00000004f2047209 */ /* 0x010ff20007810000 */
[----:B------:R-:W4:Y:S01]  /*bac0*/  MUFU.TANH R41, R55 ;  /* 0x0000003700297308 */ /* 0x000f220000002400 */
[----:B-1----:R-:W-:Y:S09]  /*bad0*/  FMNMX.FTZ R0, R241, R0, !PT ;  /* 0x00000000f1007209 */ /* 0x002ff20007810000 */
[----:B------:R-:W1:Y:S01]  /*bae0*/  MUFU.TANH R239, R57 ;  /* 0x0000003900ef7308 */ /* 0x000e620000002400 */
[----:B--2---:R-:W-:Y:S05]  /*baf0*/  FMNMX.FTZ R105, R56, R105, !PT ;  /* 0x0000006938697209 */ /* 0x004fea0007810000 */
[----:B------:R-:W2:Y:S04]  /*bb00*/  SHFL.BFLY PT, R7, R105, 0x2, 0x1f ;  /* 0x0c401f0069077f89 */ /* 0x000ea800000e0000 */
[----:B------:R-:W3:Y:S01]  /*bb10*/  MUFU.TANH R246, R66 ;  /* 0x0000004200f67308 */ /* 0x000ee20000002400 */
[----:B----4-:R-:W-:Y:S09]  /*bb20*/  FMNMX.FTZ R4, R41, R4, !PT ;  /* 0x0000000429047209 */ /* 0x010ff20007810000 */
[----:B------:R-:W4:Y:S01]  /*bb30*/  MUFU.TANH R57, R67 ;  /* 0x0000004300397308 */ /* 0x000f220000002400 */
[----:B-1----:R-:W-:Y:S04]  /*bb40*/  FMNMX.FTZ R0, R239, R0, !PT ;  /* 0x00000000ef007209 */ /* 0x002fe80007810000 */
[----:B------:R-:W-:Y:S05]  /*bb50*/  FMNMX.FTZ R0, R48, R0, !PT ;  /* 0x0000000030007209 */ /* 0x000fea0007810000 */
[----:B------:R-:W1:Y:S01]  /*bb60*/  MUFU.TANH R244, R61 ;  /* 0x0000003d00f47308 */ /* 0x000e620000002400 */
[----:B--2---:R-:W-:Y:S02]  /*bb70*/  FMNMX.FTZ R105, R105, R7, !PT ;  /* 0x0000000769697209 */ /* 0x004fe40007810000 */
[----:B---3--:R-:W-:Y:S03]  /*bb80*/  FMNMX.FTZ R4, R246, R4, !PT ;  /* 0x00000004f6047209 */ /* 0x008fe60007810000 */
[----:B------:R-:W2:Y:S04]  /*bb90*/  SHFL.BFLY PT, R7, R105, 0x1, 0x1f ;  /* 0x0c201f0069077f89 */ /* 0x000ea800000e0000 */
[----:B------:R-:W3:Y:S01]  /*bba0*/  MUFU.TANH R201, R26 ;  /* 0x0000001a00c97308 */ /* 0x000ee20000002400 */
[----:B----4-:R-:W-:Y:S05]  /*bbb0*/  FMNMX.FTZ R4, R57, R4, !PT ;  /* 0x0000000439047209 */ /* 0x010fea0007810000 */
[----:B------:R-:W4:Y:S04]  /*bbc0*/  SHFL.BFLY PT, R6, R4, 0x2, 0x1f ;  /* 0x0c401f0004067f89 */ /* 0x000f2800000e0000 */
[----:B------:R-:W5:Y:S01]  /*bbd0*/  MUFU.TANH R221, R27 ;  /* 0x0000001b00dd7308 */ /* 0x000f620000002400 */
[----:B-1----:R-:W-:Y:S05]  /*bbe0*/  FMNMX.FTZ R0, R244, R0, !PT ;  /* 0x00000000f4007209 */ /* 0x002fea0007810000 */
[----:B------:R-:W1:Y:S04]  /*bbf0*/  SHFL.BFLY PT, R103, R0, 0x2, 0x1f ;  /* 0x0c401f0000677f89 */ /* 0x000e6800000e0000 */
[----:B------:R-:W5:Y:S01]  /*bc00*/  MUFU.TANH R226, R30 ;  /* 0x0000001e00e27308 */ /* 0x000f620000002400 */
[----:B--2---:R-:W-:Y:S02]  /*bc10*/  FMNMX.FTZ R105, R105, R7, !PT ;  /* 0x0000000769697209 */ /* 0x004fe40007810000 */
[----:B---3--:R-:W-:Y:S03]  /*bc20*/  FMNMX.FTZ R5, R201, R5, !PT ;  /* 0x00000005c9057209 */ /* 0x008fe60007810000 */
[----:B------:R-:W-:Y:S04]  /*bc30*/  FMUL.FTZ R111, R105, c[0x0][0x2d0] ;  /* 0x0000b400696f7a20 */ /* 0x000fe80000410000 */
[----:B------:R-:W2:Y:S01]  /*bc40*/  MUFU.TANH R227, R31 ;  /* 0x0000001f00e37308 */ /* 0x000ea20000002400 */
[--C-:B------:R-:W-:Y:S01]  /*bc50*/  FFMA.FTZ R40, R194, c[0x0][0x2d0], -R111.reuse ;  /* 0x0000b400c2287a23 */ /* 0x100fe2000001086f */
[----:B----4-:R-:W-:Y:S05]  /*bc60*/  FMNMX.FTZ R4, R4, R6, !PT ;  /* 0x0000000604047209 */ /* 0x010fea0007810000 */
[----:B------:R-:W3:Y:S03]  /*bc70*/  SHFL.BFLY PT, R104, R4, 0x1, 0x1f ;  /* 0x0c201f0004687f89 */ /* 0x000ee600000e0000 */
[----:B------:R-:W4:Y:S01]  /*bc80*/  MUFU.TANH R236, R42 ;  /* 0x0000002a00ec7308 */ /* 0x000f220000002400 */
[----:B-1----:R-:W-:Y:S02]  /*bc90*/  FMNMX.FTZ R103, R0, R103, !PT ;  /* 0x0000006700677209 */ /* 0x002fe40007810000 */
[----:B-----5:R-:W-:Y:S03]  /*bca0*/  FMNMX.FTZ R0, R221, R5, !PT ;  /* 0x00000005dd007209 */ /* 0x020fe60007810000 */
[----:B------:R-:W1:Y:S01]  /*bcb0*/  SHFL.BFLY PT, R6, R103, 0x1, 0x1f ;  /* 0x0c201f0067067f89 */ /* 0x000e6200000e0000 */
[----:B------:R-:W-:Y:S03]  /*bcc0*/  FMNMX.FTZ R0, R226, R0, !PT ;  /* 0x00000000e2007209 */ /* 0x000fe60007810000 */
[----:B------:R-:W5:Y:S01]  /*bcd0*/  MUFU.TANH R110, R43 ;  /* 0x0000002b006e7308 */ /* 0x000f620000002400 */
[----:B--2---:R-:W-:Y:S01]  /*bce0*/  FMNMX.FTZ R5, R227, R0, !PT ;  /* 0x00000000e3057209 */ /* 0x004fe20007810000 */
[----:B------:R-:W-:Y:S08]  /*bcf0*/  FMUL.FTZ R0, R63, c[0x0][0x320] ;  /* 0x0000c8003f007a20 */ /* 0x000ff00000410000 */
[----:B------:R2:W-:Y:S01]  /*bd00*/  MUFU.TANH R109, R0 ;  /* 0x00000000006d7308 */ /* 0x0005e20000002400 */
[----:B---3--:R-:W-:Y:S01]  /*bd10*/  FMNMX.FTZ R104, R4, R104, !PT ;  /* 0x0000006804687209 */ /* 0x008fe20007810000 */
[----:B------:R-:W-:Y:S01]  /*bd20*/  FFMA.FTZ R4, R180, c[0x0][0x2d0], -R111 ;  /* 0x0000b400b4047a23 */ /* 0x000fe2000001086f */
[----:B----4-:R-:W-:Y:S03]  /*bd30*/  FMNMX.FTZ R5, R236, R5, !PT ;  /* 0x00000005ec057209 */ /* 0x010fe60007810000 */
[----:B------:R-:W-:Y:S04]  /*bd40*/  FMUL.FTZ R176, R104, c[0x0][0x2d0] ;  /* 0x0000b40068b07a20 */ /* 0x000fe80000410000 */
[----:B------:R3:W-:Y:S01]  /*bd50*/  MUFU.EX2 R240, R4 ;  /* 0x0000000400f07308 */ /* 0x0007e20000000800 */
[--C-:B------:R-:W-:Y:S01]  /*bd60*/  FFMA.FTZ R7, R18, c[0x0][0x2d0], -R176.reuse ;  /* 0x0000b40012077a23 */ /* 0x100fe200000108b0 */
[----:B-1----:R-:W-:Y:S01]  /*bd70*/  FMNMX.FTZ R103, R103, R6, !PT ;  /* 0x0000000667677209 */ /* 0x002fe20007810000 */
[----:B------:R-:W-:Y:S01]  /*bd80*/  FFMA.FTZ R8, R19, c[0x0][0x2d0], -R176 ;  /* 0x0000b40013087a23 */ /* 0x000fe200000108b0 */
[----:B-----5:R-:W-:Y:S03]  /*bd90*/  FMNMX.FTZ R5, R110, R5, !PT ;  /* 0x000000056e057209 */ /* 0x020fe60007810000 */
[----:B------:R-:W-:Y:S03]  /*bda0*/  FMUL.FTZ R177, R103, c[0x0][0x2d0] ;  /* 0x0000b40067b17a20 */ /* 0x000fe60000410000 */
[----:B------:R-:W1:Y:S01]  /*bdb0*/  MUFU.TANH R245, R46 ;  /* 0x0000002e00f57308 */ /* 0x000e620000002400 */
[--C-:B------:R-:W-:Y:S02]  /*bdc0*/  FFMA.FTZ R15, R184, c[0x0][0x2d0], -R177.reuse ;  /* 0x0000b400b80f7a23 */ /* 0x100fe400000108b1 */
[----:B------:R-:W-:Y:S02]  /*bdd0*/  FFMA.FTZ R19, R185, c[0x0][0x2d0], -R177 ;  /* 0x0000b400b9137a23 */ /* 0x000fe400000108b1 */
[----:B--2---:R-:W-:Y:S04]  /*bde0*/  FADD.FTZ R0, -R105, R2 ;  /* 0x0000000269007221 */ /* 0x004fe80000010100 */
[----:B------:R-:W-:Y:S01]  /*bdf0*/  FMUL.FTZ R0, R0, c[0x0][0x2d0] ;  /* 0x0000b40000007a20 */ /* 0x000fe20000410000 */
[----:B------:R-:W2:Y:S01]  /*be00*/  MUFU.TANH R243, R47 ;  /* 0x0000002f00f37308 */ /* 0x000ea20000002400 */
[----:B---3--:R-:W-:Y:S09]  /*be10*/  FFMA.FTZ R4, R102, c[0x0][0x2d0], -R111 ;  /* 0x0000b40066047a23 */ /* 0x008ff2000001086f */
[----:B------:R3:W4:Y:S01]  /*be20*/  MUFU.EX2 R101, R0 ;  /* 0x0000000000657308 */ /* 0x0007220000000800 */
[----:B-1----:R-:W-:Y:S01]  /*be30*/  FMNMX.FTZ R2, R245, R5, !PT ;  /* 0x00000005f5027209 */ /* 0x002fe20007810000 */
[----:B------:R-:W-:Y:S08]  /*be40*/  FFMA.FTZ R5, R182, c[0x0][0x2d0], -R176 ;  /* 0x0000b400b6057a23 */ /* 0x000ff000000108b0 */
[----:B------:R-:W1:Y:S01]  /*be50*/  MUFU.TANH R50, R58 ;  /* 0x0000003a00327308 */ /* 0x000e620000002400 */
[----:B--2---:R-:W-:Y:S09]  /*be60*/  FMNMX.FTZ R2, R243, R2, !PT ;  /* 0x00000002f3027209 */ /* 0x004ff20007810000 */
[----:B------:R2:W-:Y:S01]  /*be70*/  MUFU.EX2 R20, R4 ;  /* 0x0000000400147308 */ /* 0x0005e20000000800 */
[----:B---3--:R-:W-:Y:S02]  /*be80*/  FADD.FTZ R0, -R104, R3 ;  /* 0x0000000368007221 */ /* 0x008fe40000010100 */
[C---:B----4-:R-:W-:Y:S01]  /*be90*/  FMUL.FTZ R32, R101.reuse, R140 ;  /* 0x0000008c65207220 */ /* 0x050fe20000410000 */
[----:B------:R-:W-:Y:S01]  /*bea0*/  MOV R140, R242 ;  /* 0x000000f2008c7202 */ /* 0x000fe20000000f00 */
[C---:B------:R-:W-:Y:S01]  /*beb0*/  FMUL.FTZ R33, R101.reuse, R141 ;  /* 0x0000008d65217220 */ /* 0x040fe20000410000 */
[----:B------:R-:W-:Y:S04]  /*bec0*/  MOV R141, R246 ;  /* 0x000000f6008d7202 */ /* 0x000fe80000000f00 */
[----:B------:R-:W3:Y:S01]  /*bed0*/  MUFU.TANH R49, R59 ;  /* 0x0000003b00317308 */ /* 0x000ee20000002400 */
[C---:B------:R-:W-:Y:S02]  /*bee0*/  FMUL.FTZ R65, R101.reuse, R173 ;  /* 0x000000ad65417220 */ /* 0x040fe40000410000 */
[C---:B------:R-:W-:Y:S01]  /*bef0*/  FMUL.FTZ R68, R101.reuse, R68 ;  /* 0x0000004465447220 */ /* 0x040fe20000410000 */
[----:B-1----:R-:W-:Y:S01]  /*bf00*/  FMNMX.FTZ R3, R50, R2, !PT ;  /* 0x0000000232037209 */ /* 0x002fe20007810000 */
[----:B------:R-:W-:Y:S01]  /*bf10*/  FMUL.FTZ R2, R0, c[0x0][0x2d0] ;  /* 0x0000b40000027a20 */ /* 0x000fe20000410000 */
[----:B------:R-:W-:Y:S01]  /*bf20*/  MOV R184, R50 ;  /* 0x0000003200b87202 */ /* 0x000fe20000000f00 */
[C---:B------:R-:W-:Y:S02]  /*bf30*/  FMUL.FTZ R69, R101.reuse, R69 ;  /* 0x0000004565457220 */ /* 0x040fe40000410000 */
[C---:B------:R-:W-:Y:S01]  /*bf40*/  FMUL.FTZ R80, R101.reuse, R80 ;  /* 0x0000005065507220 */ /* 0x040fe20000410000 */
[----:B------:R1:W4:Y:S01]  /*bf50*/  MUFU.EX2 R100, R2 ;  /* 0x0000000200647308 */ /* 0x0003220000000800 */
[C---:B------:R-:W-:Y:S02]  /*bf60*/  FMUL.FTZ R81, R101.reuse, R81 ;  /* 0x0000005165517220 */ /* 0x040fe40000410000 */
[C---:B------:R-:W-:Y:S02]  /*bf70*/  FMUL.FTZ R84, R101.reuse, R84 ;  /* 0x0000005465547220 */ /* 0x040fe40000410000 */
[----:B--2---:R-:W-:Y:S01]  /*bf80*/  FFMA.FTZ R4, R16, c[0x0][0x2d0], -R111 ;  /* 0x0000b40010047a23 */ /* 0x004fe2000001086f */
[----:B------:R-:W-:Y:S01]  /*bf90*/  @P0 IADD3 R16, P1, R22, 0x20, RZ ;  /* 0x0000002016100810 */ /* 0x000fe20007f3e0ff */
[C---:B------:R-:W-:Y:S02]  /*bfa0*/  FMUL.FTZ R85, R101.reuse, R85 ;  /* 0x0000005565557220 */ /* 0x040fe40000410000 */
[C---:B------:R-:W-:Y:S01]  /*bfb0*/  FMUL.FTZ R96, R101.reuse, R96 ;  /* 0x0000006065607220 */ /* 0x040fe20000410000 */
[----:B------:R2:W-:Y:S01]  /*bfc0*/  MUFU.EX2 R42, R4 ;  /* 0x00000004002a7308 */ /* 0x0005e20000000800 */
[----:B------:R-:W-:Y:S01]  /*bfd0*/  @P0 IADD3.X R9, RZ, R21, RZ, P1, !PT ;  /* 0x00000015ff090210 */ /* 0x000fe20000ffe4ff */
[----:B------:R-:W-:Y:S01]  /*bfe0*/  FMUL.FTZ R97, R101, R97 ;  /* 0x0000006165617220 */ /* 0x000fe20000410000 */
[----:B---3--:R-:W-:Y:S02]  /*bff0*/  FMNMX.FTZ R0, R49, R3, !PT ;  /* 0x0000000331007209 */ /* 0x008fe40007810000 */
[----:B------:R-:W-:Y:S01]  /*c000*/  MOV R185, R49 ;  /* 0x0000003100b97202 */ /* 0x000fe20000000f00 */
[----:B------:R-:W-:Y:S04]  /*c010*/  FMUL.FTZ R49, R101, R157 ;  /* 0x0000009d65317220 */ /* 0x000fe80000410000 */
[----:B------:R-:W3:Y:S01]  /*c020*/  MUFU.TANH R108, R62 ;  /* 0x0000003e006c7308 */ /* 0x000ee20000002400 */
[----:B-1----:R-:W-:Y:S02]  /*c030*/  FADD.FTZ R2, -R103, R106 ;  /* 0x0000006a67027221 */ /* 0x002fe40000010100 */
[----:B------:R-:W-:Y:S02]  /*c040*/  FFMA.FTZ R106, R200, c[0x0][0x2d0], -R177 ;  /* 0x0000b400c86a7a23 */ /* 0x000fe400000108b1 */
[----:B------:R-:W-:Y:S05]  /*c050*/  FMUL.FTZ R2, R2, c[0x0][0x2d0] ;  /* 0x0000b40002027a20 */ /* 0x000fea0000410000 */
[----:B------:R-:W-:Y:S01]  /*c060*/  MUFU.EX2 R182, R5 ;  /* 0x0000000500b67308 */ /* 0x000fe20000000800 */
[C---:B----4-:R-:W-:Y:S01]  /*c070*/  FMUL.FTZ R34, R100.reuse, R142 ;  /* 0x0000008e64227220 */ /* 0x050fe20000410000 */
[----:B------:R-:W-:Y:S01]  /*c080*/  MOV R142, R247 ;  /* 0x000000f7008e7202 */ /* 0x000fe20000000f00 */
[----:B------:R-:W-:Y:S01]  /*c090*/  FMUL.FTZ R35, R100, R143 ;  /* 0x0000008f64237220 */ /* 0x000fe20000410000 */
[----:B------:R-:W-:Y:S01]  /*c0a0*/  MOV R143, R245 ;  /* 0x000000f5008f7202 */ /* 0x000fe20000000f00 */
[----:B--2---:R-:W-:Y:S01]  /*c0b0*/  FFMA.FTZ R4, R17, c[0x0][0x2d0], -R111 ;  /* 0x0000b40011047a23 */ /* 0x004fe2000001086f */
[----:B------:R-:W-:Y:S01]  /*c0c0*/  @P0 IADD3 R17, P2, R22, 0x40, RZ ;  /* 0x0000004016110810 */ /* 0x000fe20007f5e0ff */
[C---:B------:R-:W-:Y:S02]  /*c0d0*/  FMUL.FTZ R50, R100.reuse, R158 ;  /* 0x0000009e64327220 */ /* 0x040fe40000410000 */
[C---:B------:R-:W-:Y:S01]  /*c0e0*/  FMUL.FTZ R66, R100.reuse, R174 ;  /* 0x000000ae64427220 */ /* 0x040fe20000410000 */
[----:B------:R1:W2:Y:S01]  /*c0f0*/  MUFU.EX2 R3, R2 ;  /* 0x0000000200037308 */ /* 0x0002a20000000800 */
[----:B------:R-:W-:Y:S01]  /*c100*/  @P0 IADD3.X R18, RZ, R21, RZ, P2, !PT ;  /* 0x00000015ff120210 */ /* 0x000fe200017fe4ff */
[----:B------:R-:W-:Y:S01]  /*c110*/  FMUL.FTZ R67, R100, R175 ;  /* 0x000000af64437220 */ /* 0x000fe20000410000 */
[----:B---3--:R-:W-:Y:S01]  /*c120*/  FMNMX.FTZ R0, R108, R0, !PT ;  /* 0x000000006c007209 */ /* 0x008fe20007810000 */
[C---:B------:R-:W-:Y:S02]  /*c130*/  FMUL.FTZ R70, R100.reuse, R70 ;  /* 0x0000004664467220 */ /* 0x040fe40000410000 */
[C---:B------:R-:W-:Y:S01]  /*c140*/  FMUL.FTZ R71, R100.reuse, R71 ;  /* 0x0000004764477220 */ /* 0x040fe20000410000 */
[----:B------:R-:W-:Y:S01]  /*c150*/  FMNMX.FTZ R0, R109, R0, !PT ;  /* 0x000000006d007209 */ /* 0x000fe20007810000 */
[C---:B------:R-:W-:Y:S02]  /*c160*/  FMUL.FTZ R82, R100.reuse, R82 ;  /* 0x0000005264527220 */ /* 0x040fe40000410000 */
[----:B------:R3:W4:Y:S01]  /*c170*/  MUFU.EX2 R45, R4 ;  /* 0x00000004002d7308 */ /* 0x0007220000000800 */
[C---:B------:R-:W-:Y:S02]  /*c180*/  FMUL.FTZ R83, R100.reuse, R83 ;  /* 0x0000005364537220 */ /* 0x040fe40000410000 */
[C---:B------:R-:W-:Y:S02]  /*c190*/  FMUL.FTZ R86, R100.reuse, R86 ;  /* 0x0000005664567220 */ /* 0x040fe40000410000 */
[C---:B------:R-:W-:Y:S02]  /*c1a0*/  FMUL.FTZ R87, R100.reuse, R87 ;  /* 0x0000005764577220 */ /* 0x040fe40000410000 */
[C---:B------:R-:W-:Y:S02]  /*c1b0*/  FMUL.FTZ R98, R100.reuse, R98 ;  /* 0x0000006264627220 */ /* 0x040fe40000410000 */
[C---:B------:R-:W-:Y:S01]  /*c1c0*/  FMUL.FTZ R99, R100.reuse, R99 ;  /* 0x0000006364637220 */ /* 0x040fe20000410000 */
[----:B------:R5:W-:Y:S01]  /*c1d0*/  MUFU.EX2 R24, R7 ;  /* 0x0000000700187308 */ /* 0x000be20000000800 */
[----:B-1----:R-:W1:Y:S01]  /*c1e0*/  SHFL.BFLY PT, R2, R0, 0x2, 0x1f ;  /* 0x0c401f0000027f89 */ /* 0x002e6200000e0000 */
[C---:B--2---:R-:W-:Y:S02]  /*c1f0*/  FMUL.FTZ R25, R3.reuse, R133 ;  /* 0x0000008503197220 */ /* 0x044fe40000410000 */
[C---:B------:R-:W-:Y:S01]  /*c200*/  FMUL.FTZ R28, R3.reuse, R136 ;  /* 0x00000088031c7220 */ /* 0x040fe20000410000 */
[----:B------:R-:W-:Y:S01]  /*c210*/  MOV R136, R51 ;  /* 0x0000003300887202 */ /* 0x000fe20000000f00 */
[C---:B------:R-:W-:Y:S04]  /*c220*/  FMUL.FTZ R29, R3.reuse, R137 ;  /* 0x00000089031d7220 */ /* 0x040fe80000410000 */
[----:B------:R-:W-:Y:S01]  /*c230*/  MUFU.EX2 R180, R15 ;  /* 0x0000000f00b47308 */ /* 0x000fe20000000800 */
[----:B------:R-:W-:Y:S01]  /*c240*/  MOV R137, R41 ;  /* 0x0000002900897202 */ /* 0x000fe20000000f00 */
[----:B------:R-:W-:Y:S01]  /*c250*/  FMUL.FTZ R41, R3, R149 ;  /* 0x0000009503297220 */ /* 0x000fe20000410000 */
[----:B------:R-:W-:Y:S01]  /*c260*/  MOV R149, R235 ;  /* 0x000000eb00957202 */ /* 0x000fe20000000f00 */
[----:B---3--:R-:W-:Y:S01]  /*c270*/  FFMA.FTZ R4, R181, c[0x0][0x2d0], -R176 ;  /* 0x0000b400b5047a23 */ /* 0x008fe200000108b0 */
[----:B----4-:R-:W-:Y:S01]  /*c280*/  MOV R133, R45 ;  /* 0x0000002d00857202 */ /* 0x010fe20000000f00 */
[----:B------:R-:W-:Y:S02]  /*c290*/  FMUL.FTZ R51, R100, R159 ;  /* 0x0000009f64337220 */ /* 0x000fe40000410000 */
[C---:B------:R-:W-:Y:S02]  /*c2a0*/  FMUL.FTZ R61, R3.reuse, R169 ;  /* 0x000000a9033d7220 */ /* 0x040fe40000410000 */
[----:B------:R2:W-:Y:S01]  /*c2b0*/  MUFU.EX2 R181, R4 ;  /* 0x0000000400b57308 */ /* 0x0005e20000000800 */
[C---:B------:R-:W-:Y:S02]  /*c2c0*/  FMUL.FTZ R72, R3.reuse, R72 ;  /* 0x0000004803487220 */ /* 0x040fe40000410000 */
[C---:B------:R-:W-:Y:S01]  /*c2d0*/  FMUL.FTZ R73, R3.reuse, R73 ;  /* 0x0000004903497220 */ /* 0x040fe20000410000 */
[----:B-----5:R-:W-:Y:S01]  /*c2e0*/  @P0 MOV R7, c[0x0][0x1e0] ;  /* 0x0000780000070a02 */ /* 0x020fe20000000f00 */
[C---:B------:R-:W-:Y:S02]  /*c2f0*/  FMUL.FTZ R76, R3.reuse, R76 ;  /* 0x0000004c034c7220 */ /* 0x040fe40000410000 */
[C---:B------:R-:W-:Y:S01]  /*c300*/  FMUL.FTZ R77, R3.reuse, R77 ;  /* 0x0000004d034d7220 */ /* 0x040fe20000410000 */
[----:B-1----:R-:W-:Y:S01]  /*c310*/  FMNMX.FTZ R0, R0, R2, !PT ;  /* 0x0000000200007209 */ /* 0x002fe20007810000 */
[C---:B------:R-:W-:Y:S01]  /*c320*/  FMUL.FTZ R88, R3.reuse, R88 ;  /* 0x0000005803587220 */ /* 0x040fe20000410000 */
[----:B------:R-:W-:Y:S01]  /*c330*/  MUFU.EX2 R44, R8 ;  /* 0x00000008002c7308 */ /* 0x000fe20000000800 */
[C---:B------:R-:W-:Y:S02]  /*c340*/  FMUL.FTZ R89, R3.reuse, R89 ;  /* 0x0000005903597220 */ /* 0x040fe40000410000 */
[----:B------:R-:W1:Y:S01]  /*c350*/  SHFL.BFLY PT, R2, R0, 0x1, 0x1f ;  /* 0x0c201f0000027f89 */ /* 0x000e6200000e0000 */
[C---:B------:R-:W-:Y:S02]  /*c360*/  FMUL.FTZ R92, R3.reuse, R92 ;  /* 0x0000005c035c7220 */ /* 0x040fe40000410000 */
[----:B------:R-:W-:Y:S04]  /*c370*/  FMUL.FTZ R93, R3, R93 ;  /* 0x0000005d035d7220 */ /* 0x000fe80000410000 */
[----:B------:R3:W-:Y:S01]  /*c380*/  MUFU.EX2 R252, R19 ;  /* 0x0000001300fc7308 */ /* 0x0007e20000000800 */
[----:B--2---:R-:W-:Y:S05]  /*c390*/  @P0 SHF.R.S32.HI R4, RZ, 0x1f, R202 ;  /* 0x0000001fff040819 */ /* 0x004fea00000114ca */
[----:B------:R-:W-:Y:S02]  /*c3a0*/  @P0 IMAD R6, R4, c[0x0][0x1e0], RZ ;  /* 0x0000780004060a24 */ /* 0x000fe400078e02ff */
[C---:B------:R-:W-:Y:S04]  /*c3b0*/  @P0 IMAD.WIDE.U32 R4, R202.reuse, c[0x0][0x1e0], RZ ;  /* 0x00007800ca040a25 */ /* 0x040fe800078e00ff */
[----:B------:R-:W-:Y:S01]  /*c3c0*/  @P0 IMAD R6, R202, c[0x0][0x1e4], R6 ;  /* 0x00007900ca060a24 */ /* 0x000fe200078e0206 */
[----:B-1----:R-:W-:Y:S02]  /*c3d0*/  FMNMX.FTZ R102, R0, R2, !PT ;  /* 0x0000000200667209 */ /* 0x002fe40007810000 */
[----:B------:R-:W-:Y:S02]  /*c3e0*/  @P0 MOV R2, c[0x0][0x1e4] ;  /* 0x0000790000020a02 */ /* 0x000fe40000000f00 */
[----:B------:R-:W-:Y:S01]  /*c3f0*/  @P0 IADD3 R6, R5, R6, RZ ;  /* 0x0000000605060210 */ /* 0x000fe20007ffe0ff */
[----:B------:R-:W-:Y:S01]  /*c400*/  FADD.FTZ R0, -R102, R107 ;  /* 0x0000006b66007221 */ /* 0x000fe20000010100 */
[----:B------:R-:W-:Y:S01]  /*c410*/  @P0 SHF.L.U32 R5, R4, 0x6, RZ ;  /* 0x0000000604050819 */ /* 0x000fe200000006ff */
[----:B---3--:R-:W-:Y:S01]  /*c420*/  FMUL.FTZ R19, R100, R127 ;  /* 0x0000007f64137220 */ /* 0x008fe20000410000 */
[----:B------:R-:W-:Y:S01]  /*c430*/  @P0 SHF.L.U64.HI R4, R4, 0x6, R6 ;  /* 0x0000000604040819 */ /* 0x000fe20000010206 */
[----:B------:R-:W-:Y:S01]  /*c440*/  FMUL.FTZ R0, R0, c[0x0][0x2d0] ;  /* 0x0000b40000007a20 */ /* 0x000fe20000410000 */
[----:B------:R-:W-:Y:S01]  /*c450*/  @P0 LEA R6, P6, R7, R5, 0x5 ;  /* 0x0000000507060211 */ /* 0x000fe200078c28ff */
[----:B------:R-:W-:Y:S01]  /*c460*/  FFMA.FTZ R107, R234, c[0x0][0x2d0], -R176 ;  /* 0x0000b400ea6b7a23 */ /* 0x000fe200000108b0 */
[----:B------:R-:W-:Y:S02]  /*c470*/  @P0 IADD3 R8, P2, R5, R16, RZ ;  /* 0x0000001005080210 */ /* 0x000fe40007f5e0ff */
[----:B------:R-:W-:Y:S01]  /*c480*/  @P0 LEA.HI.X R2, R7, R4, R2, 0x5, P6 ;  /* 0x0000000407020211 */ /* 0x000fe200030f2c02 */
[----:B------:R-:W1:Y:S01]  /*c490*/  MUFU.EX2 R0, R0 ;  /* 0x0000000000007308 */ /* 0x000e620000000800 */
[C---:B------:R-:W-:Y:S02]  /*c4a0*/  @P0 IADD3 R7, P6, R5.reuse, R22, RZ ;  /* 0x0000001605070210 */ /* 0x040fe40007fde0ff */
[----:B------:R-:W-:Y:S02]  /*c4b0*/  @P0 IADD3 R5, P1, R5, R17, RZ ;  /* 0x0000001105050210 */ /* 0x000fe40007f3e0ff */
[C---:B------:R-:W-:Y:S02]  /*c4c0*/  @P0 IADD3.X R11, R4.reuse, R21, RZ, P6, !PT ;  /* 0x00000015040b0210 */ /* 0x040fe400037fe4ff */
[C---:B------:R-:W-:Y:S02]  /*c4d0*/  @P0 LEA R14, P6, R7.reuse, c[0x0][0x1c8], 0x1 ;  /* 0x00007200070e0a11 */ /* 0x040fe400078c08ff */
[----:B------:R-:W-:Y:S02]  /*c4e0*/  @P0 IADD3.X R13, R4, R9, RZ, P2, !PT ;  /* 0x00000009040d0210 */ /* 0x000fe400017fe4ff */
[----:B------:R-:W-:Y:S02]  /*c4f0*/  @P0 LEA.HI.X R15, R7, c[0x0][0x1cc], R11, 0x1, P6 ;  /* 0x00007300070f0a11 */ /* 0x000fe400030f0c0b */
[----:B------:R-:W-:Y:S02]  /*c500*/  @P0 LEA R12, P2, R8, c[0x0][0x1c8], 0x1 ;  /* 0x00007200080c0a11 */ /* 0x000fe400078408ff */
[----:B------:R-:W-:Y:S01]  /*c510*/  @P0 IADD3.X R4, R4, R18, RZ, P1, !PT ;  /* 0x0000001204040210 */ /* 0x000fe20000ffe4ff */
[----:B------:R2:W-:Y:S01]  /*c520*/  @P0 LDGSTS.E.BYPASS.LTC128B.128 [R203+0x3100], [R14.64], !P5 ;  /* 0x031000000ecb0fae */ /* 0x0005e2000e901d46 */
[C---:B------:R-:W-:Y:S02]  /*c530*/  @P0 LEA R10, P1, R5.reuse, c[0x0][0x1c8], 0x1 ;  /* 0x00007200050a0a11 */ /* 0x040fe400078208ff */
[----:B------:R-:W-:Y:S02]  /*c540*/  @P0 LEA.HI.X R13, R8, c[0x0][0x1cc], R13, 0x1, P2 ;  /* 0x00007300080d0a11 */ /* 0x000fe400010f0c0d */
[----:B------:R-:W-:Y:S01]  /*c550*/  @P0 LEA.HI.X R11, R5, c[0x0][0x1cc], R4, 0x1, P1 ;  /* 0x00007300050b0a11 */ /* 0x000fe200008f0c04 */
[--C-:B------:R-:W-:Y:S01]  /*c560*/  FFMA.FTZ R4, R188, c[0x0][0x2d0], -R177.reuse ;  /* 0x0000b400bc047a23 */ /* 0x100fe200000108b1 */
[C---:B------:R-:W-:Y:S01]  /*c570*/  @P0 IADD3 R7, P2, R6.reuse, R22, RZ ;  /* 0x0000001606070210 */ /* 0x040fe20007f5e0ff */
[----:B------:R3:W-:Y:S01]  /*c580*/  @P0 LDGSTS.E.BYPASS.LTC128B.128 [R203+0x4100], [R12.64], !P4 ;  /* 0x041000000ccb0fae */ /* 0x0007e2000e101d46 */
[C---:B------:R-:W-:Y:S01]  /*c590*/  @P0 IADD3 R16, P6, R6.reuse, R16, RZ ;  /* 0x0000001006100210 */ /* 0x040fe20007fde0ff */
[----:B------:R4:W5:Y:S01]  /*c5a0*/  MUFU.EX2 R250, R4 ;  /* 0x0000000400fa7308 */ /* 0x0009620000000800 */
[----:B------:R-:W-:Y:S01]  /*c5b0*/  @P0 IADD3 R5, P1, R6, R17, RZ ;  /* 0x0000001106050210 */ /* 0x000fe20007f3e0ff */
[----:B-1----:R-:W-:Y:S01]  /*c5c0*/  FMUL.FTZ R31, R0, R139 ;  /* 0x0000008b001f7220 */ /* 0x002fe20000410000 */
[----:B------:R-:W-:Y:S01]  /*c5d0*/  @P0 IADD3.X R17, R2, R9, RZ, P6, !PT ;  /* 0x0000000902110210 */ /* 0x000fe200037fe4ff */
[----:B------:R-:W-:Y:S01]  /*c5e0*/  FMUL.FTZ R26, R0, R134 ;  /* 0x00000086001a7220 */ /* 0x000fe20000410000 */
[C---:B------:R-:W-:Y:S01]  /*c5f0*/  @P0 LEA R8, P6, R7.reuse, c[0x0][0x1c8], 0x1 ;  /* 0x0000720007080a11 */ /* 0x040fe200078c08ff */
[----:B------:R1:W-:Y:S01]  /*c600*/  @P0 LDGSTS.E.BYPASS.LTC128B.128 [R203+0x5100], [R10.64], !P3 ;  /* 0x051000000acb0fae */ /* 0x0003e2000d901d46 */
[----:B------:R-:W-:Y:S01]  /*c610*/  @P0 IADD3.X R18, R2, R18, RZ, P1, !PT ;  /* 0x0000001202120210 */ /* 0x000fe20000ffe4ff */
[----:B------:R-:W-:Y:S01]  /*c620*/  FMUL.FTZ R27, R0, R135 ;  /* 0x00000087001b7220 */ /* 0x000fe20000410000 */
[----:B------:R-:W-:Y:S01]  /*c630*/  @P0 IADD3.X R2, R2, R21, RZ, P2, !PT ;  /* 0x0000001502020210 */ /* 0x000fe200017fe4ff */
[----:B------:R-:W-:Y:S01]  /*c640*/  FMUL.FTZ R30, R0, R138 ;  /* 0x0000008a001e7220 */ /* 0x000fe20000410000 */
[----:B------:R-:W-:Y:S01]  /*c650*/  @P0 LEA R6, P2, R16, c[0x0][0x1c8], 0x1 ;  /* 0x0000720010060a11 */ /* 0x000fe200078408ff */
[----:B------:R-:W-:Y:S01]  /*c660*/  FMUL.FTZ R43, R0, R151 ;  /* 0x00000097002b7220 */ /* 0x000fe20000410000 */
[----:B------:R-:W-:Y:S01]  /*c670*/  @P0 LEA.HI.X R9, R7, c[0x0][0x1cc], R2, 0x1, P6 ;  /* 0x0000730007090a11 */ /* 0x000fe200030f0c02 */
[----:B------:R-:W-:Y:S01]  /*c680*/  FFMA.FTZ R2, R183, c[0x0][0x2d0], -R177 ;  /* 0x0000b400b7027a23 */ /* 0x000fe200000108b1 */
[----:B------:R-:W-:Y:S01]  /*c690*/  @P0 LEA.HI.X R7, R16, c[0x0][0x1cc], R17, 0x1, P2 ;  /* 0x0000730010070a11 */ /* 0x000fe200010f0c11 */
[C---:B------:R-:W-:Y:S01]  /*c6a0*/  FMUL.FTZ R16, R101.reuse, R124 ;  /* 0x0000007c65107220 */ /* 0x040fe20000410000 */
[----:B------:R-:W-:Y:S01]  /*c6b0*/  MOV R183, R20 ;  /* 0x0000001400b77202 */ /* 0x000fe20000000f00 */
[----:B------:R5:W-:Y:S01]  /*c6c0*/  @P0 LDGSTS.E.BYPASS.LTC128B.128 [R203+0x3900], [R8.64], !P5 ;  /* 0x0390000008cb0fae */ /* 0x000be2000e901d46 */
[----:B------:R5:W5:Y:S01]  /*c6d0*/  MUFU.EX2 R251, R2 ;  /* 0x0000000200fb7308 */ /* 0x000b620000000800 */
[C---:B--2---:R-:W-:Y:S01]  /*c6e0*/  FMUL.FTZ R14, R0.reuse, R122 ;  /* 0x0000007a000e7220 */ /* 0x044fe20000410000 */
[----:B------:R-:W-:Y:S01]  /*c6f0*/  MOV R139, R241 ;  /* 0x000000f1008b7202 */ /* 0x000fe20000000f00 */
[----:B------:R-:W-:Y:S01]  /*c700*/  FMUL.FTZ R15, R0, R123 ;  /* 0x0000007b000f7220 */ /* 0x000fe20000410000 */
[----:B------:R-:W-:Y:S01]  /*c710*/  MOV R138, R240 ;  /* 0x000000f0008a7202 */ /* 0x000fe20000000f00 */
[----:B------:R-:W-:Y:S01]  /*c720*/  FMUL.FTZ R17, R101, R125 ;  /* 0x0000007d65117220 */ /* 0x000fe20000410000 */
[----:B----4-:R-:W-:Y:S01]  /*c730*/  @P0 LEA R4, P1, R5, c[0x0][0x1c8], 0x1 ;  /* 0x0000720005040a11 */ /* 0x010fe200078208ff */
[----:B------:R2:W-:Y:S01]  /*c740*/  @P0 LDGSTS.E.BYPASS.LTC128B.128 [R203+0x4900], [R6.64], !P4 ;  /* 0x0490000006cb0fae */ /* 0x0005e2000e101d46 */
[C---:B---3--:R-:W-:Y:S01]  /*c750*/  FMUL.FTZ R12, R3.reuse, R120 ;  /* 0x00000078030c7220 */ /* 0x048fe20000410000 */
[----:B------:R-:W-:Y:S01]  /*c760*/  MOV R135, R42 ;  /* 0x0000002a00877202 */ /* 0x000fe20000000f00 */
[----:B------:R-:W-:Y:S01]  /*c770*/  FMUL.FTZ R13, R3, R121 ;  /* 0x00000079030d7220 */ /* 0x000fe20000410000 */
[----:B------:R-:W-:Y:S01]  /*c780*/  @P0 LEA.HI.X R5, R5, c[0x0][0x1cc], R18, 0x1, P1 ;  /* 0x0000730005050a11 */ /* 0x000fe200008f0c12 */
[----:B------:R-:W-:Y:S01]  /*c790*/  FMUL.FTZ R18, R100, R126 ;  /* 0x0000007e64127220 */ /* 0x000fe20000410000 */
[----:B------:R3:W-:Y:S01]  /*c7a0*/  MUFU.EX2 R241, R106 ;  /* 0x0000006a00f17308 */ /* 0x0007e20000000800 */
[C---:B-1----:R-:W-:Y:S01]  /*c7b0*/  FMUL.FTZ R11, R0.reuse, R119 ;  /* 0x00000077000b7220 */ /* 0x042fe20000410000 */
[----:B------:R-:W-:Y:S01]  /*c7c0*/  MOV R134, R44 ;  /* 0x0000002c00867202 */ /* 0x000fe20000000f00 */
[----:B------:R1:W-:Y:S01]  /*c7d0*/  @P0 LDGSTS.E.BYPASS.LTC128B.128 [R203+0x5900], [R4.64], !P3 ;  /* 0x0590000004cb0fae */ /* 0x0003e2000d901d46 */
[C---:B------:R-:W-:Y:S01]  /*c7e0*/  FMUL.FTZ R46, R0.reuse, R154 ;  /* 0x0000009a002e7220 */ /* 0x040fe20000410000 */
[----:B------:R-:W-:Y:S01]  /*c7f0*/  MOV R188, R57 ;  /* 0x0000003900bc7202 */ /* 0x000fe20000000f00 */
[C---:B------:R-:W-:Y:S02]  /*c800*/  FMUL.FTZ R47, R0.reuse, R155 ;  /* 0x0000009b002f7220 */ /* 0x040fe40000410000 */
[C---:B------:R-:W-:Y:S02]  /*c810*/  FMUL.FTZ R57, R3.reuse, R165 ;  /* 0x000000a503397220 */ /* 0x040fe40000410000 */
[----:B------:R-:W-:Y:S01]  /*c820*/  FMUL.FTZ R58, R0, R166 ;  /* 0x000000a6003a7220 */ /* 0x000fe20000410000 */
[----:B------:R-:W4:Y:S01]  /*c830*/  LDSM.16.MT88.4 R20, [R205] ;  /* 0x00000000cd14783b */ /* 0x000f220000004200 */
[----:B-----5:R-:W-:Y:S02]  /*c840*/  FMUL.FTZ R2, R102, c[0x0][0x2d0] ;  /* 0x0000b40066027a20 */ /* 0x020fe40000410000 */
[----:B------:R-:W-:Y:S01]  /*c850*/  FMUL.FTZ R8, R3, R116 ;  /* 0x0000007403087220 */ /* 0x000fe20000410000 */
[----:B------:R-:W-:Y:S01]  /*c860*/  F2FP.BF16.PACK_AB R116, R250, R180 ;  /* 0x000000b4fa74723e */ /* 0x000fe200000010ff */
[----:B------:R-:W-:Y:S01]  /*c870*/  FFMA.FTZ R10, R189, c[0x0][0x2d0], -R2 ;  /* 0x0000b400bd0a7a23 */ /* 0x000fe20000010802 */
[----:B------:R-:W-:Y:S01]  /*c880*/  MOV R189, R56 ;  /* 0x0000003800bd7202 */ /* 0x000fe20000000f00 */
[----:B------:R-:W-:Y:S01]  /*c890*/  FMUL.FTZ R9, R3, R117 ;  /* 0x0000007503097220 */ /* 0x000fe20000410000 */
[----:B------:R-:W5:Y:S01]  /*c8a0*/  LDSM.16.MT88.4 R36, [R206] ;  /* 0x00000000ce24783b */ /* 0x000f620000004200 */
[----:B------:R4:W-:Y:S01]  /*c8b0*/  MUFU.EX2 R178, R10 ;  /* 0x0000000a00b27308 */ /* 0x0009e20000000800 */
[C---:B--2---:R-:W-:Y:S01]  /*c8c0*/  FMUL.FTZ R6, R100.reuse, R114 ;  /* 0x0000007264067220 */ /* 0x044fe20000410000 */
[----:B------:R-:W-:Y:S01]  /*c8d0*/  F2FP.BF16.PACK_AB R114, R45, R42 ;  /* 0x0000002a2d72723e */ /* 0x000fe200000010ff */
[----:B------:R-:W-:Y:S02]  /*c8e0*/  FMUL.FTZ R7, R100, R115 ;  /* 0x0000007364077220 */ /* 0x000fe40000410000 */
[----:B---3--:R-:W-:Y:S02]  /*c8f0*/  FFMA.FTZ R106, R199, c[0x0][0x2d0], -R177 ;  /* 0x0000b400c76a7a23 */ /* 0x008fe400000108b1 */
[----:B------:R-:W2:Y:S01]  /*c900*/  LDSM.16.MT88.4 R52, [R205+0x1000] ;  /* 0x00100000cd34783b */ /* 0x000ea20000004200 */
[----:B------:R-:W-:Y:S02]  /*c910*/  FFMA.FTZ R56, R198, c[0x0][0x2d0], -R176 ;  /* 0x0000b400c6387a23 */ /* 0x000fe400000108b0 */
[--C-:B-1----:R-:W-:Y:S01]  /*c920*/  FFMA.FTZ R4, R190, c[0x0][0x2d0], -R2.reuse ;  /* 0x0000b400be047a23 */ /* 0x102fe20000010802 */
[----:B------:R-:W-:Y:S01]  /*c930*/  MOV R190, R24 ;  /* 0x0000001800be7202 */ /* 0x000fe20000000f00 */
[----:B------:R-:W-:Y:S01]  /*c940*/  FMUL.FTZ R5, R101, R113 ;  /* 0x0000007165057220 */ /* 0x000fe20000410000 */
[----:B------:R-:W-:Y:S01]  /*c950*/  F2FP.BF16.PACK_AB R113, R182, R181 ;  /* 0x000000b5b671723e */ /* 0x000fe200000010ff */
[----:B------:R-:W1:Y:S01]  /*c960*/  MUFU.EX2 R179, R4 ;  /* 0x0000000400b37308 */ /* 0x000e620000000800 */
[----:B------:R-:W-:Y:S01]  /*c970*/  F2FP.BF16.PACK_AB R115, R44, R190 ;  /* 0x000000be2c73723e */ /* 0x000fe200000010ff */
[----:B------:R-:W-:Y:S01]  /*c980*/  FMUL.FTZ R24, R3, R132 ;  /* 0x0000008403187220 */ /* 0x000fe20000410000 */
[----:B------:R-:W-:Y:S01]  /*c990*/  MOV R203, R239 ;  /* 0x000000ef00cb7202 */ /* 0x000fe20000000f00 */
[----:B------:R-:W-:Y:S01]  /*c9a0*/  FMUL.FTZ R42, R0, R150 ;  /* 0x00000096002a7220 */ /* 0x000fe20000410000 */
[----:B------:R-:W-:Y:S01]  /*c9b0*/  MOV R132, R48 ;  /* 0x0000003000847202 */ /* 0x000fe20000000f00 */
[--C-:B------:R-:W-:Y:S01]  /*c9c0*/  FFMA.FTZ R44, R191, c[0x0][0x2d0], -R111.reuse ;  /* 0x0000b400bf2c7a23 */ /* 0x100fe2000001086f */
[----:B------:R-:W3:Y:S01]  /*c9d0*/  LDSM.16.MT88.4 R120, [R206+0x1000] ;  /* 0x00100000ce78783b */ /* 0x000ee20000004200 */
[--C-:B------:R-:W-:Y:S02]  /*c9e0*/  FFMA.FTZ R48, R192, c[0x0][0x2d0], -R111.reuse ;  /* 0x0000b400c0307a23 */ /* 0x100fe4000001086f */
[C---:B----4-:R-:W-:Y:S01]  /*c9f0*/  FMUL.FTZ R10, R0.reuse, R118 ;  /* 0x00000076000a7220 */ /* 0x050fe20000410000 */
[----:B------:R-:W-:Y:S01]  /*ca00*/  F2FP.BF16.PACK_AB R118, R251, R252 ;  /* 0x000000fcfb76723e */ /* 0x000fe200000010ff */
[----:B------:R4:W-:Y:S01]  /*ca10*/  MUFU.EX2 R247, R44 ;  /* 0x0000002c00f77308 */ /* 0x0009e20000000800 */
[----:B------:R-:W-:Y:S02]  /*ca20*/  FMUL.FTZ R45, R3, R153 ;  /* 0x00000099032d7220 */ /* 0x000fe40000410000 */
[----:B------:R-:W2:Y:S01]  /*ca30*/  LDSM.16.MT88.4 R124, [R205+0x2000] ;  /* 0x00200000cd7c783b */ /* 0x000ea20000004200 */
[C---:B------:R-:W-:Y:S02]  /*ca40*/  FMUL.FTZ R59, R0.reuse, R167 ;  /* 0x000000a7003b7220 */ /* 0x040fe40000410000 */
[C---:B------:R-:W-:Y:S02]  /*ca50*/  FMUL.FTZ R62, R0.reuse, R170 ;  /* 0x000000aa003e7220 */ /* 0x040fe40000410000 */
[C---:B------:R-:W-:Y:S02]  /*ca60*/  FMUL.FTZ R63, R0.reuse, R171 ;  /* 0x000000ab003f7220 */ /* 0x040fe40000410000 */
[----:B------:R5:W-:Y:S01]  /*ca70*/  MUFU.EX2 R246, R48 ;  /* 0x0000003000f67308 */ /* 0x000be20000000800 */
[C---:B------:R-:W-:Y:S01]  /*ca80*/  FMUL.FTZ R74, R0.reuse, R74 ;  /* 0x0000004a004a7220 */ /* 0x040fe20000410000 */
[----:B-1----:R-:W-:Y:S01]  /*ca90*/  F2FP.BF16.PACK_AB R117, R179, R178 ;  /* 0x000000b2b375723e */ /* 0x002fe200000010ff */
[--C-:B------:R-:W-:Y:S01]  /*caa0*/  FFMA.FTZ R4, R187, c[0x0][0x2d0], -R2.reuse ;  /* 0x0000b400bb047a23 */ /* 0x100fe20000010802 */
[----:B------:R-:W-:Y:S01]  /*cab0*/  MOV R187, R244 ;  /* 0x000000f400bb7202 */ /* 0x000fe20000000f00 */
[C---:B------:R-:W-:Y:S01]  /*cac0*/  FMUL.FTZ R75, R0.reuse, R75 ;  /* 0x0000004b004b7220 */ /* 0x040fe20000410000 */
[----:B------:R-:W0:Y:S01]  /*cad0*/  LDGDEPBAR ;  /* 0x00000000000079af */ /* 0x000e220000000000 */
[C---:B------:R-:W-:Y:S02]  /*cae0*/  FMUL.FTZ R78, R0.reuse, R78 ;  /* 0x0000004e004e7220 */ /* 0x040fe40000410000 */
[C---:B------:R-:W-:Y:S01]  /*caf0*/  FMUL.FTZ R79, R0.reuse, R79 ;  /* 0x0000004f004f7220 */ /* 0x040fe20000410000 */
[----:B------:R1:W-:Y:S01]  /*cb00*/  MUFU.EX2 R224, R4 ;  /* 0x0000000400e07308 */ /* 0x0003e20000000800 */
[C---:B------:R-:W-:Y:S02]  /*cb10*/  FMUL.FTZ R90, R0.reuse, R90 ;  /* 0x0000005a005a7220 */ /* 0x040fe40000410000 */
[C---:B------:R-:W-:Y:S02]  /*cb20*/  FMUL.FTZ R91, R0.reuse, R91 ;  /* 0x0000005b005b7220 */ /* 0x040fe40000410000 */
[----:B----4-:R-:W-:Y:S02]  /*cb30*/  FMUL.FTZ R44, R3, R152 ;  /* 0x00000098032c7220 */ /* 0x010fe40000410000 */
[C---:B------:R-:W-:Y:S02]  /*cb40*/  FMUL.FTZ R94, R0.reuse, R94 ;  /* 0x0000005e005e7220 */ /* 0x040fe40000410000 */
[----:B------:R-:W-:Y:S01]  /*cb50*/  FMUL.FTZ R95, R0, R95 ;  /* 0x0000005f005f7220 */ /* 0x000fe20000410000 */
[----:B------:R4:W-:Y:S01]  /*cb60*/  MUFU.EX2 R244, R56 ;  /* 0x0000003800f47308 */ /* 0x0009e20000000800 */
[--C-:B------:R-:W-:Y:S02]  /*cb70*/  FFMA.FTZ R108, R108, c[0x0][0x2d0], -R2.reuse ;  /* 0x0000b4006c6c7a23 */ /* 0x100fe40000010802 */
[----:B-----5:R-:W-:Y:S02]  /*cb80*/  FMUL.FTZ R48, R101, R156 ;  /* 0x0000009c65307220 */ /* 0x020fe40000410000 */
[----:B------:R-:W-:Y:S01]  /*cb90*/  LDSM.16.MT88.4 R156, [R205+0x1c00] ;  /* 0x001c0000cd9c783b */ /* 0x000fe20000004200 */
[--C-:B-1----:R-:W-:Y:S01]  /*cba0*/  FFMA.FTZ R4, R186, c[0x0][0x2d0], -R2.reuse ;  /* 0x0000b400ba047a23 */ /* 0x102fe20000010802 */
[----:B------:R-:W-:Y:S03]  /*cbb0*/  MOV R186, R243 ;  /* 0x000000f300ba7202 */ /* 0x000fe60000000f00 */
[----:B------:R1:W5:Y:S01]  /*cbc0*/  MUFU.EX2 R225, R4 ;  /* 0x0000000400e17308 */ /* 0x0003620000000800 */
[----:B----4-:R-:W-:Y:S02]  /*cbd0*/  FMUL.FTZ R56, R3, R164 ;  /* 0x000000a403387220 */ /* 0x010fe40000410000 */
[----:B-1----:R-:W-:Y:S01]  /*cbe0*/  FMUL.FTZ R4, R101, R112 ;  /* 0x0000007065047220 */ /* 0x002fe20000410000 */
[----:B------:R-:W-:Y:S02]  /*cbf0*/  F2FP.BF16.PACK_AB R112, R183, R240 ;  /* 0x000000f0b770723e */ /* 0x000fe400000010ff */
[----:B-----5:R-:W-:Y:S04]  /*cc00*/  F2FP.BF16.PACK_AB R119, R225, R224 ;  /* 0x000000e0e177723e */ /* 0x020fe800000010ff */
[----:B------:R1:W4:Y:S01]  /*cc10*/  MUFU.EX2 R240, R106 ;  /* 0x0000006a00f07308 */ /* 0x0003220000000800 */
[-C--:B------:R-:W-:Y:S08]  /*cc20*/  HMMA.16816.F32.BF16 R4, R112, R20.reuse, R4 ;  /* 0x000000147004723c */ /* 0x080ff00000041804 */
[C---:B------:R-:W-:Y:S07]  /*cc30*/  HMMA.16816.F32.BF16 R8, R116.reuse, R20, R8 ;  /* 0x000000147408723c */ /* 0x040fee0000041808 */
[C---:B------:R-:W-:Y:S01]  /*cc40*/  FMUL.FTZ R20, R101.reuse, R128 ;  /* 0x0000008065147220 */ /* 0x040fe20000410000 */
[-C--:B------:R-:W-:Y:S04]  /*cc50*/  HMMA.16816.F32.BF16 R12, R116, R22.reuse, R12 ;  /* 0x00000016740c723c */ /* 0x080fe8000004180c */
[----:B------:R-:W-:Y:S02]  /*cc60*/  FMUL.FTZ R21, R101, R129 ;  /* 0x0000008165157220 */ /* 0x000fe40000410000 */
[--C-:B-1----:R-:W-:Y:S02]  /*cc70*/  FFMA.FTZ R106, R201, c[0x0][0x2d0], -R2.reuse ;  /* 0x0000b400c96a7a23 */ /* 0x102fe40000010802 */
[C---:B------:R-:W-:Y:S02]  /*cc80*/  HMMA.16816.F32.BF16 R16, R112.reuse, R22, R16 ;  /* 0x000000167010723c */ /* 0x040fe40000041810 */
[----:B------:R1:W-:Y:S05]  /*cc90*/  MUFU.EX2 R198, R106 ;  /* 0x0000006a00c67308 */ /* 0x0003ea0000000800 */
[C---:B------:R-:W-:Y:S02]  /*cca0*/  FMUL.FTZ R22, R100.reuse, R130 ;  /* 0x0000008264167220 */ /* 0x040fe40000410000 */
[C---:B------:R-:W-:Y:S02]  /*ccb0*/  FMUL.FTZ R23, R100.reuse, R131 ;  /* 0x0000008364177220 */ /* 0x040fe40000410000 */
[----:B------:R-:W-:Y:S05]  /*ccc0*/  LDSM.16.MT88.4 R128, [R206+0x400] ;  /* 0x00040000ce80783b */ /* 0x000fea0000004200 */
[-C--:B------:R-:W-:Y:S08]  /*ccd0*/  HMMA.16816.F32.BF16 R20, R112, R36.reuse, R20 ;  /* 0x000000247014723c */ /* 0x080ff00000041814 */
[C---:B------:R-:W-:Y:S04]  /*cce0*/  HMMA.16816.F32.BF16 R24, R116.reuse, R36, R24 ;  /* 0x000000247418723c */ /* 0x040fe80000041818 */
[----:B-1----:R-:W-:Y:S03]  /*ccf0*/  FFMA.FTZ R106, R221, c[0x0][0x2d0], -R2 ;  /* 0x0000b400dd6a7a23 */ /* 0x002fe60000010802 */
[----:B------:R-:W-:Y:S01]  /*cd00*/  FFMA.FTZ R36, R193, c[0x0][0x2d0], -R111 ;  /* 0x0000b400c1247a23 */ /* 0x000fe2000001086f */
[-C--:B------:R-:W-:Y:S03]  /*cd10*/  HMMA.16816.F32.BF16 R28, R116, R38.reuse, R28 ;  /* 0x00000026741c723c */ /* 0x080fe6000004181c */
[----:B------:R1:W-:Y:S01]  /*cd20*/  MUFU.EX2 R249, R36 ;  /* 0x0000002400f97308 */ /* 0x0003e20000000800 */
[C---:B------:R-:W-:Y:S01]  /*cd30*/  FMUL.FTZ R37, R101.reuse, R145 ;  /* 0x0000009165257220 */ /* 0x040fe20000410000 */
[----:B------:R-:W-:Y:S02]  /*cd40*/  MOV R193, R238 ;  /* 0x000000ee00c17202 */ /* 0x000fe40000000f00 */
[----:B------:R-:W-:Y:S01]  /*cd50*/  MOV R145, R236 ;  /* 0x000000ec00917202 */ /* 0x000fe20000000f00 */
[C---:B------:R-:W-:Y:S07]  /*cd60*/  HMMA.16816.F32.BF16 R32, R112.reuse, R38, R32 ;  /* 0x000000267020723c */ /* 0x040fee0000041820 */
[C---:B------:R-:W-:Y:S01]  /*cd70*/  FMUL.FTZ R39, R100.reuse, R147 ;  /* 0x0000009364277220 */ /* 0x040fe20000410000 */
[----:B------:R-:W-:Y:S01]  /*cd80*/  MOV R147, R248 ;  /* 0x000000f800937202 */ /* 0x000fe20000000f00 */
[----:B------:R-:W-:Y:S01]  /*cd90*/  FMUL.FTZ R38, R100, R146 ;  /* 0x0000009264267220 */ /* 0x000fe20000410000 */
[----:B------:R5:W-:Y:S02]  /*cda0*/  MUFU.EX2 R248, R40 ;  /* 0x0000002800f87308 */ /* 0x000be40000000800 */
[----:B------:R-:W-:Y:S01]  /*cdb0*/  MOV R146, R64 ;  /* 0x0000004000927202 */ /* 0x000fe20000000f00 */
[--C-:B------:R-:W-:Y:S02]  /*cdc0*/  FFMA.FTZ R64, R196, c[0x0][0x2d0], -R176.reuse ;  /* 0x0000b400c4407a23 */ /* 0x100fe400000108b0 */
[----:B-1----:R-:W-:Y:S05]  /*cdd0*/  FMUL.FTZ R36, R101, R144 ;  /* 0x0000009065247220 */ /* 0x002fea0000410000 */
[----:B------:R1:W-:Y:S01]  /*cde0*/  MUFU.EX2 R242, R64 ;  /* 0x0000004000f27308 */ /* 0x0003e20000000800 */
[----:B------:R-:W-:Y:S01]  /*cdf0*/  MOV R144, R237 ;  /* 0x000000ed00907202 */ /* 0x000fe20000000f00 */
[-C--:B--2---:R-:W-:Y:S03]  /*ce00*/  HMMA.16816.F32.BF16 R36, R112, R52.reuse, R36 ;  /* 0x000000347024723c */ /* 0x084fe60000041824 */
[----:B-----5:R-:W-:Y:S01]  /*ce10*/  FMUL.FTZ R40, R3, R148 ;  /* 0x0000009403287220 */ /* 0x020fe20000410000 */
[----:B------:R-:W-:Y:S01]  /*ce20*/  MOV R148, R60 ;  /* 0x0000003c00947202 */ /* 0x000fe20000000f00 */
[--C-:B------:R-:W-:Y:S05]  /*ce30*/  FFMA.FTZ R60, R195, c[0x0][0x2d0], -R176.reuse ;  /* 0x0000b400c33c7a23 */ /* 0x100fea00000108b0 */
[C---:B------:R-:W-:Y:S01]  /*ce40*/  HMMA.16816.F32.BF16 R40, R116.reuse, R52, R40 ;  /* 0x000000347428723c */ /* 0x040fe20000041828 */
[----:B------:R2:W-:Y:S03]  /*ce50*/  MUFU.EX2 R243, R60 ;  /* 0x0000003c00f37308 */ /* 0x0005e60000000800 */
[----:B-1----:R-:W-:Y:S02]  /*ce60*/  FMUL.FTZ R64, R101, R172 ;  /* 0x000000ac65407220 */ /* 0x002fe40000410000 */
[----:B------:R-:W-:Y:S01]  /*ce70*/  LDSM.16.MT88.4 R172, [R206+0x1c00] ;  /* 0x001c0000ceac783b */ /* 0x000fe20000004200 */
[----:B------:R-:W-:Y:S01]  /*ce80*/  FFMA.FTZ R52, R197, c[0x0][0x2d0], -R176 ;  /* 0x0000b400c5347a23 */ /* 0x000fe200000108b0 */
[-C--:B------:R-:W-:Y:S03]  /*ce90*/  HMMA.16816.F32.BF16 R44, R116, R54.reuse, R44 ;  /* 0x00000036742c723c */ /* 0x080fe6000004182c */
[----:B------:R1:W5:Y:S01]  /*cea0*/  MUFU.EX2 R197, R106 ;  /* 0x0000006a00c57308 */ /* 0x0003620000000800 */
[----:B------:R-:W-:Y:S04]  /*ceb0*/  FMUL.FTZ R53, R101, R161 ;  /* 0x000000a165357220 */ /* 0x000fe80000410000 */
[C---:B------:R-:W-:Y:S05]  /*cec0*/  HMMA.16816.F32.BF16 R48, R112.reuse, R54, R48 ;  /* 0x000000367030723c */ /* 0x040fea0000041830 */
[----:B------:R3:W-:Y:S02]  /*ced0*/  MUFU.EX2 R245, R52 ;  /* 0x0000003400f57308 */ /* 0x0007e40000000800 */
[C---:B------:R-:W-:Y:S02]  /*cee0*/  FMUL.FTZ R54, R100.reuse, R162 ;  /* 0x000000a264367220 */ /* 0x040fe40000410000 */
[----:B------:R-:W-:Y:S03]  /*cef0*/  FMUL.FTZ R55, R100, R163 ;  /* 0x000000a364377220 */ /* 0x000fe60000410000 */
[----:B--2---:R-:W-:Y:S02]  /*cf00*/  FMUL.FTZ R60, R3, R168 ;  /* 0x000000a8033c7220 */ /* 0x004fe40000410000 */
[--C-:B-1----:R-:W-:Y:S04]  /*cf10*/  FFMA.FTZ R106, R223, c[0x0][0x2d0], -R177.reuse ;  /* 0x0000b400df6a7a23 */ /* 0x102fe800000108b1 */
[----:B------:R1:W-:Y:S01]  /*cf20*/  MUFU.EX2 R239, R106 ;  /* 0x0000006a00ef7308 */ /* 0x0003e20000000800 */
[----:B---3--:R-:W-:Y:S07]  /*cf30*/  FMUL.FTZ R52, R101, R160 ;  /* 0x000000a065347220 */ /* 0x008fee0000410000 */
[-C--:B------:R-:W-:Y:S08]  /*cf40*/  HMMA.16816.F32.BF16 R52, R112, R120.reuse, R52 ;  /* 0x000000787034723c */ /* 0x080ff00000041834 */
[C---:B------:R-:W-:Y:S04]  /*cf50*/  HMMA.16816.F32.BF16 R56, R116.reuse, R120, R56 ;  /* 0x000000787438723c */ /* 0x040fe80000041838 */
[----:B-1----:R-:W-:Y:S04]  /*cf60*/  FFMA.FTZ R106, R222, c[0x0][0x2d0], -R177 ;  /* 0x0000b400de6a7a23 */ /* 0x002fe800000108b1 */
[-C--:B------:R-:W-:Y:S01]  /*cf70*/  HMMA.16816.F32.BF16 R60, R116, R122.reuse, R60 ;  /* 0x0000007a743c723c */ /* 0x080fe2000004183c */
[----:B------:R1:W2:Y:S07]  /*cf80*/  MUFU.EX2 R238, R106 ;  /* 0x0000006a00ee7308 */ /* 0x0002ae0000000800 */
[C---:B------:R-:W-:Y:S01]  /*cf90*/  HMMA.16816.F32.BF16 R64, R112.reuse, R122, R64 ;  /* 0x0000007a7040723c */ /* 0x040fe20000041840 */
[----:B------:R-:W3:Y:S07]  /*cfa0*/  LDSM.16.MT88.4 R120, [R206+0x2000] ;  /* 0x00200000ce78783b */ /* 0x000eee0000004200 */
[-C--:B------:R-:W-:Y:S08]  /*cfb0*/  HMMA.16816.F32.BF16 R68, R112, R124.reuse, R68 ;  /* 0x0000007c7044723c */ /* 0x080ff00000041844 */
[C---:B------:R-:W-:Y:S04]  /*cfc0*/  HMMA.16816.F32.BF16 R72, R116.reuse, R124, R72 ;  /* 0x0000007c7448723c */ /* 0x040fe80000041848 */
[--C-:B-1----:R-:W-:Y:S04]  /*cfd0*/  FFMA.FTZ R106, R226, c[0x0][0x2d0], -R2.reuse ;  /* 0x0000b400e26a7a23 */ /* 0x102fe80000010802 */
[-C--:B------:R-:W-:Y:S01]  /*cfe0*/  HMMA.16816.F32.BF16 R76, R116, R126.reuse, R76 ;  /* 0x0000007e744c723c */ /* 0x080fe2000004184c */
[----:B------:R1:W-:Y:S07]  /*cff0*/  MUFU.EX2 R194, R106 ;  /* 0x0000006a00c27308 */ /* 0x0003ee0000000800 */
[C---:B------:R-:W-:Y:S01]  /*d000*/  HMMA.16816.F32.BF16 R80, R112.reuse, R126, R80 ;  /* 0x0000007e7050723c */ /* 0x040fe20000041850 */
[----:B------:R-:W2:Y:S07]  /*d010*/  LDSM.16.MT88.4 R124, [R205+0x400] ;  /* 0x00040000cd7c783b */ /* 0x000eae0000004200 */
[-C--:B---3--:R-:W-:Y:S08]  /*d020*/  HMMA.16816.F32.BF16 R84, R112, R120.reuse, R84 ;  /* 0x000000787054723c */ /* 0x088ff00000041854 */
[C---:B------:R-:W-:Y:S04]  /*d030*/  HMMA.16816.F32.BF16 R88, R116.reuse, R120, R88 ;  /* 0x000000787458723c */ /* 0x040fe80000041858 */
[----:B-1----:R-:W-:Y:S04]  /*d040*/  FFMA.FTZ R106, R227, c[0x0][0x2d0], -R2 ;  /* 0x0000b400e36a7a23 */ /* 0x002fe80000010802 */
[-C--:B------:R-:W-:Y:S01]  /*d050*/  HMMA.16816.F32.BF16 R92, R116, R122.reuse, R92 ;  /* 0x0000007a745c723c */ /* 0x080fe2000004185c */
[----:B------:R1:W3:Y:S06]  /*d060*/  MUFU.EX2 R195, R106 ;  /* 0x0000006a00c37308 */ /* 0x0002ec0000000800 */
[----:B----4-:R-:W-:Y:S01]  /*d070*/  F2FP.BF16.PACK_AB R116, R240, R241 ;  /* 0x000000f1f074723e */ /* 0x010fe200000010ff */
[----:B------:R-:W-:Y:S01]  /*d080*/  HMMA.16816.F32.BF16 R96, R112, R122, R96 ;  /* 0x0000007a7060723c */ /* 0x000fe20000041860 */
[----:B------:R-:W4:Y:S03]  /*d090*/  LDSM.16.MT88.4 R120, [R205+0x1400] ;  /* 0x00140000cd78783b */ /* 0x000f260000004200 */
[----:B-----5:R-:W-:Y:S02]  /*d0a0*/  F2FP.BF16.PACK_AB R117, R197, R198 ;  /* 0x000000c6c575723e */ /* 0x020fe400000010ff */
[----:B--2---:R-:W-:Y:S02]  /*d0b0*/  F2FP.BF16.PACK_AB R118, R238, R239 ;  /* 0x000000efee76723e */ /* 0x004fe400000010ff */
[----:B------:R-:W-:Y:S04]  /*d0c0*/  F2FP.BF16.PACK_AB R112, R248, R249 ;  /* 0x000000f9f870723e */ /* 0x000fe800000010ff */
[----:B------:R-:W-:Y:S02]  /*d0d0*/  F2FP.BF16.PACK_AB R114, R246, R247 ;  /* 0x000000f7f672723e */ /* 0x000fe400000010ff */
[----:B------:R-:W-:Y:S02]  /*d0e0*/  F2FP.BF16.PACK_AB R113, R244, R245 ;  /* 0x000000f5f471723e */ /* 0x000fe400000010ff */
[----:B------:R-:W-:Y:S01]  /*d0f0*/  F2FP.BF16.PACK_AB R115, R242, R243 ;  /* 0x000000f3f273723e */ /* 0x000fe200000010ff */
[--C-:B-1----:R-:W-:Y:S01]  /*d100*/  FFMA.FTZ R106, R232, c[0x0][0x2d0], -R111.reuse ;  /* 0x0000b400e86a7a23 */ /* 0x102fe2000001086f */
[----:B---3--:R-:W-:Y:S03]  /*d110*/  F2FP.BF16.PACK_AB R119, R195, R194 ;  /* 0x000000c2c377723e */ /* 0x008fe600000010ff */
[----:B------:R1:W-:Y:S02]  /*d120*/  MUFU.EX2 R237, R106 ;  /* 0x0000006a00ed7308 */ /* 0x0003e40000000800 */
[-C--:B------:R-:W-:Y:S08]  /*d130*/  HMMA.16816.F32.BF16 R4, R112, R124.reuse, R4 ;  /* 0x0000007c7004723c */ /* 0x080ff00000041804 */
[C---:B------:R-:W-:Y:S08]  /*d140*/  HMMA.16816.F32.BF16 R8, R116.reuse, R124, R8 ;  /* 0x0000007c7408723c */ /* 0x040ff00000041808 */
[-C--:B------:R-:W-:Y:S04]  /*d150*/  HMMA.16816.F32.BF16 R12, R116, R126.reuse, R12 ;  /* 0x0000007e740c723c */ /* 0x080fe8000004180c */
[--C-:B-1----:R-:W-:Y:S04]  /*d160*/  FFMA.FTZ R106, R231, c[0x0][0x2d0], -R111.reuse ;  /* 0x0000b400e76a7a23 */ /* 0x102fe8000001086f */
[C---:B------:R-:W-:Y:S01]  /*d170*/  HMMA.16816.F32.BF16 R16, R112.reuse, R126, R16 ;  /* 0x0000007e7010723c */ /* 0x040fe20000041810 */
[----:B------:R-:W1:Y:S01]  /*d180*/  LDSM.16.MT88.4 R124, [R206+0x1400] ;  /* 0x00140000ce7c783b */ /* 0x000e620000004200 */
[----:B------:R2:W3:Y:S06]  /*d190*/  MUFU.EX2 R236, R106 ;  /* 0x0000006a00ec7308 */ /* 0x0004ec0000000800 */
[-C--:B------:R-:W-:Y:S08]  /*d1a0*/  HMMA.16816.F32.BF16 R20, R112, R128.reuse, R20 ;  /* 0x000000807014723c */ /* 0x080ff00000041814 */
[C---:B------:R-:W-:Y:S08]  /*d1b0*/  HMMA.16816.F32.BF16 R24, R116.reuse, R128, R24 ;  /* 0x000000807418723c */ /* 0x040ff00000041818 */
[-C--:B------:R-:W-:Y:S04]  /*d1c0*/  HMMA.16816.F32.BF16 R28, R116, R130.reuse, R28 ;  /* 0x00000082741c723c */ /* 0x080fe8000004181c */
[--C-:B--2---:R-:W-:Y:S02]  /*d1d0*/  FFMA.FTZ R106, R233, c[0x0][0x2d0], -R176.reuse ;  /* 0x0000b400e96a7a23 */ /* 0x104fe400000108b0 */
[----:B------:R2:W-:Y:S02]  /*d1e0*/  MUFU.EX2 R233, R107 ;  /* 0x0000006b00e97308 */ /* 0x0005e40000000800 */
[C---:B------:R-:W-:Y:S01]  /*d1f0*/  HMMA.16816.F32.BF16 R32, R112.reuse, R130, R32 ;  /* 0x000000827020723c */ /* 0x040fe20000041820 */
[----:B------:R-:W5:Y:S07]  /*d200*/  LDSM.16.MT88.4 R128, [R205+0x2400] ;  /* 0x00240000cd80783b */ /* 0x000f6e0000004200 */
[-C--:B----4-:R-:W-:Y:S01]  /*d210*/  HMMA.16816.F32.BF16 R36, R112, R120.reuse, R36 ;  /* 0x000000787024723c */ /* 0x090fe20000041824 */
[----:B------:R4:W1:Y:S07]  /*d220*/  MUFU.EX2 R235, R106 ;  /* 0x0000006a00eb7308 */ /* 0x00086e0000000800 */
[C---:B------:R-:W-:Y:S04]  /*d230*/  HMMA.16816.F32.BF16 R40, R116.reuse, R120, R40 ;  /* 0x000000787428723c */ /* 0x040fe80000041828 */
[--C-:B--2---:R-:W-:Y:S04]  /*d240*/  FFMA.FTZ R107, R149, c[0x0][0x2d0], -R176.reuse ;  /* 0x0000b400956b7a23 */ /* 0x104fe800000108b0 */
[-C--:B------:R-:W-:Y:S01]  /*d250*/  HMMA.16816.F32.BF16 R44, R116, R122.reuse, R44 ;  /* 0x0000007a742c723c */ /* 0x080fe2000004182c */
[----:B------:R-:W-:Y:S07]  /*d260*/  MUFU.EX2 R231, R107 ;  /* 0x0000006b00e77308 */ /* 0x000fee0000000800 */
[C---:B------:R-:W-:Y:S01]  /*d270*/  HMMA.16816.F32.BF16 R48, R112.reuse, R122, R48 ;  /* 0x0000007a7030723c */ /* 0x040fe20000041830 */
[----:B------:R-:W2:Y:S03]  /*d280*/  LDSM.16.MT88.4 R120, [R206+0x2400] ;  /* 0x00240000ce78783b */ /* 0x000ea60000004200 */
[--C-:B----4-:R-:W-:Y:S04]  /*d290*/  FFMA.FTZ R106, R228, c[0x0][0x2d0], -R111.reuse ;  /* 0x0000b400e46a7a23 */ /* 0x110fe8000001086f */
[-C--:B-1----:R-:W-:Y:S01]  /*d2a0*/  HMMA.16816.F32.BF16 R52, R112, R124.reuse, R52 ;  /* 0x0000007c7034723c */ /* 0x082fe20000041834 */
[----:B------:R1:W-:Y:S07]  /*d2b0*/  MUFU.EX2 R234, R106 ;  /* 0x0000006a00ea7308 */ /* 0x0003ee0000000800 */
[C---:B------:R-:W-:Y:S08]  /*d2c0*/  HMMA.16816.F32.BF16 R56, R116.reuse, R124, R56 ;  /* 0x0000007c7438723c */ /* 0x040ff00000041838 */
[-C--:B------:R-:W-:Y:S08]  /*d2d0*/  HMMA.16816.F32.BF16 R60, R116, R126.reuse, R60 ;  /* 0x0000007e743c723c */ /* 0x080ff0000004183c */
[C---:B------:R-:W-:Y:S01]  /*d2e0*/  HMMA.16816.F32.BF16 R64, R112.reuse, R126, R64 ;  /* 0x0000007e7040723c */ /* 0x040fe20000041840 */
[----:B------:R-:W4:Y:S03]  /*d2f0*/  LDSM.16.MT88.4 R124, [R205+0x800] ;  /* 0x00080000cd7c783b */ /* 0x000f260000004200 */
[----:B-1----:R-:W-:Y:S04]  /*d300*/  FFMA.FTZ R106, R229, c[0x0][0x2d0], -R111 ;  /* 0x0000b400e56a7a23 */ /* 0x002fe8000001086f */
[-C--:B-----5:R-:W-:Y:S01]  /*d310*/  HMMA.16816.F32.BF16 R68, R112, R128.reuse, R68 ;  /* 0x000000807044723c */ /* 0x0a0fe20000041844 */
[----:B------:R1:W5:Y:S07]  /*d320*/  MUFU.EX2 R232, R106 ;  /* 0x0000006a00e87308 */ /* 0x00036e0000000800 */
[C---:B------:R-:W-:Y:S08]  /*d330*/  HMMA.16816.F32.BF16 R72, R116.reuse, R128, R72 ;  /* 0x000000807448723c */ /* 0x040ff00000041848 */
[-C--:B------:R-:W-:Y:S08]  /*d340*/  HMMA.16816.F32.BF16 R76, R116, R130.reuse, R76 ;  /* 0x00000082744c723c */ /* 0x080ff0000004184c */
[C---:B------:R-:W-:Y:S01]  /*d350*/  HMMA.16816.F32.BF16 R80, R112.reuse, R130, R80 ;  /* 0x000000827050723c */ /* 0x040fe20000041850 */
[----:B------:R-:W4:Y:S03]  /*d360*/  LDSM.16.MT88.4 R128, [R206+0x800] ;  /* 0x00080000ce80783b */ /* 0x000f260000004200 */
[----:B-1----:R-:W-:Y:S04]  /*d370*/  FFMA.FTZ R106, R230, c[0x0][0x2d0], -R176 ;  /* 0x0000b400e66a7a23 */ /* 0x002fe800000108b0 */
[-C--:B--2---:R-:W-:Y:S01]  /*d380*/  HMMA.16816.F32.BF16 R84, R112, R120.reuse, R84 ;  /* 0x000000787054723c */ /* 0x084fe20000041854 */
[----:B------:R1:W2:Y:S07]  /*d390*/  MUFU.EX2 R230, R106 ;  /* 0x0000006a00e67308 */ /* 0x0002ae0000000800 */
[C---:B------:R-:W-:Y:S08]  /*d3a0*/  HMMA.16816.F32.BF16 R88, R116.reuse, R120, R88 ;  /* 0x000000787458723c */ /* 0x040ff00000041858 */
[-C--:B------:R-:W-:Y:S08]  /*d3b0*/  HMMA.16816.F32.BF16 R92, R116, R122.reuse, R92 ;  /* 0x0000007a745c723c */ /* 0x080ff0000004185c */
[----:B------:R-:W-:Y:S01]  /*d3c0*/  HMMA.16816.F32.BF16 R96, R112, R122, R96 ;  /* 0x0000007a7060723c */ /* 0x000fe20000041860 */
[----:B------:R-:W4:Y:S03]  /*d3d0*/  LDSM.16.MT88.4 R120, [R205+0x1800] ;  /* 0x00180000cd78783b */ /* 0x000f260000004200 */
[--C-:B-1----:R-:W-:Y:S03]  /*d3e0*/  FFMA.FTZ R106, R148, c[0x0][0x2d0], -R177.reuse ;  /* 0x0000b400946a7a23 */ /* 0x102fe600000108b1 */
[----:B---3--:R-:W-:Y:S01]  /*d3f0*/  F2FP.BF16.PACK_AB R112, R236, R237 ;  /* 0x000000edec70723e */ /* 0x008fe200000010ff */
[----:B------:R1:W-:Y:S01]  /*d400*/  MUFU.EX2 R228, R106 ;  /* 0x0000006a00e47308 */ /* 0x0003e20000000800 */
[----:B------:R-:W-:Y:S03]  /*d410*/  F2FP.BF16.PACK_AB R113, R233, R235 ;  /* 0x000000ebe971723e */ /* 0x000fe600000010ff */
[----:B-----5:R-:W-:Y:S02]  /*d420*/  F2FP.BF16.PACK_AB R114, R232, R234 ;  /* 0x000000eae872723e */ /* 0x020fe400000010ff */
[----:B--2---:R-:W-:Y:S07]  /*d430*/  F2FP.BF16.PACK_AB R115, R231, R230 ;  /* 0x000000e6e773723e */ /* 0x004fee00000010ff */
[-C--:B----4-:R-:W-:Y:S03]  /*d440*/  HMMA.16816.F32.BF16 R4, R112, R124.reuse, R4 ;  /* 0x0000007c7004723c */ /* 0x090fe60000041804 */
[--C-:B-1----:R-:W-:Y:S01]  /*d450*/  FFMA.FTZ R106, R147, c[0x0][0x2d0], -R177.reuse ;  /* 0x0000b400936a7a23 */ /* 0x102fe200000108b1 */
[----:B------:R-:W-:Y:S02]  /*d460*/  MOV R147, R146 ;  /* 0x0000009200937202 */ /* 0x000fe40000000f00 */
[----:B------:R-:W-:Y:S01]  /*d470*/  MOV R146, R144 ;  /* 0x0000009000927202 */ /* 0x000fe20000000f00 */
[----:B------:R1:W2:Y:S01]  /*d480*/  MUFU.EX2 R229, R106 ;  /* 0x0000006a00e57308 */ /* 0x0002a20000000800 */
[----:B------:R-:W-:Y:S04]  /*d490*/  MOV R144, R143 ;  /* 0x0000008f00907202 */ /* 0x000fe80000000f00 */
[----:B------:R-:W-:Y:S02]  /*d4a0*/  MOV R143, R136 ;  /* 0x00000088008f7202 */ /* 0x000fe40000000f00 */
[----:B------:R-:W-:Y:S01]  /*d4b0*/  MOV R136, R188 ;  /* 0x000000bc00887202 */ /* 0x000fe20000000f00 */
[--C-:B-1----:R-:W-:Y:S01]  /*d4c0*/  FFMA.FTZ R106, R145, c[0x0][0x2d0], -R2.reuse ;  /* 0x0000b400916a7a23 */ /* 0x102fe20000010802 */
[----:B------:R-:W-:Y:S02]  /*d4d0*/  MOV R145, R193 ;  /* 0x000000c100917202 */ /* 0x000fe40000000f00 */
[----:B------:R-:W-:Y:S01]  /*d4e0*/  MOV R193, R142 ;  /* 0x0000008e00c17202 */ /* 0x000fe20000000f00 */
[----:B------:R1:W-:Y:S01]  /*d4f0*/  MUFU.EX2 R188, R106 ;  /* 0x0000006a00bc7308 */ /* 0x0003e20000000800 */
[----:B------:R-:W-:Y:S02]  /*d500*/  MOV R142, R189 ;  /* 0x000000bd008e7202 */ /* 0x000fe40000000f00 */
[----:B--2---:R-:W-:Y:S01]  /*d510*/  F2FP.BF16.PACK_AB R116, R229, R228 ;  /* 0x000000e4e574723e */ /* 0x004fe200000010ff */
[--C-:B-1----:R-:W-:Y:S06]  /*d520*/  FFMA.FTZ R106, R110, c[0x0][0x2d0], -R2.reuse ;  /* 0x0000b4006e6a7a23 */ /* 0x102fec0000010802 */
[----:B------:R1:W2:Y:S02]  /*d530*/  MUFU.EX2 R189, R106 ;  /* 0x0000006a00bd7308 */ /* 0x0002a40000000800 */
[--C-:B-1----:R-:W-:Y:S01]  /*d540*/  FFMA.FTZ R106, R147, c[0x0][0x2d0], -R177.reuse ;  /* 0x0000b400936a7a23 */ /* 0x102fe200000108b1 */
[----:B--2---:R-:W-:Y:S07]  /*d550*/  F2FP.BF16.PACK_AB R117, R189, R188 ;  /* 0x000000bcbd75723e */ /* 0x004fee00000010ff */
[----:B------:R1:W-:Y:S02]  /*d560*/  MUFU.EX2 R226, R106 ;  /* 0x0000006a00e27308 */ /* 0x0003e40000000800 */
[----:B-1----:R-:W-:Y:S08]  /*d570*/  FFMA.FTZ R106, R146, c[0x0][0x2d0], -R177 ;  /* 0x0000b400926a7a23 */ /* 0x002ff000000108b1 */
[----:B------:R1:W2:Y:S02]  /*d580*/  MUFU.EX2 R227, R106 ;  /* 0x0000006a00e37308 */ /* 0x0002a40000000800 */
[--C-:B-1----:R-:W-:Y:S01]  /*d590*/  FFMA.FTZ R106, R144, c[0x0][0x2d0], -R2.reuse ;  /* 0x0000b400906a7a23 */ /* 0x102fe20000010802 */
[----:B------:R-:W-:Y:S02]  /*d5a0*/  MOV R144, R193 ;  /* 0x000000c100907202 */ /* 0x000fe40000000f00 */
[----:B------:R-:W-:Y:S02]  /*d5b0*/  MOV R193, R143 ;  /* 0x0000008f00c17202 */ /* 0x000fe40000000f00 */
[----:B------:R-:W-:Y:S01]  /*d5c0*/  MOV R143, R142 ;  /* 0x0000008e008f7202 */ /* 0x000fe20000000f00 */
[--C-:B------:R-:W-:Y:S01]  /*d5d0*/  FFMA.FTZ R107, R144, c[0x0][0x2d0], -R111.reuse ;  /* 0x0000b400906b7a23 */ /* 0x100fe2000001086f */
[----:B------:R-:W-:Y:S01]  /*d5e0*/  MOV R142, R136 ;  /* 0x00000088008e7202 */ /* 0x000fe20000000f00 */
[--C-:B------:R-:W-:Y:S01]  /*d5f0*/  FFMA.FTZ R110, R193, c[0x0][0x2d0], -R111.reuse ;  /* 0x0000b400c16e7a23 */ /* 0x100fe2000001086f */
[----:B------:R-:W-:Y:S01]  /*d600*/  MOV R136, R187 ;  /* 0x000000bb00887202 */ /* 0x000fe20000000f00 */
[----:B------:R-:W-:Y:S01]  /*d610*/  MUFU.EX2 R223, R107 ;  /* 0x0000006b00df7308 */ /* 0x000fe20000000800 */
[----:B--2---:R-:W-:Y:S02]  /*d620*/  F2FP.BF16.PACK_AB R118, R227, R226 ;  /* 0x000000e2e376723e */ /* 0x004fe400000010ff */
[----:B------:R-:W-:Y:S02]  /*d630*/  MOV R193, R142 ;  /* 0x0000008e00c17202 */ /* 0x000fe40000000f00 */
[----:B------:R-:W-:Y:S02]  /*d640*/  MOV R142, R203 ;  /* 0x000000cb008e7202 */ /* 0x000fe40000000f00 */
[----:B------:R-:W-:Y:S02]  /*d650*/  MOV R144, R141 ;  /* 0x0000008d00907202 */ /* 0x000fe40000000f00 */
[----:B------:R-:W-:Y:S01]  /*d660*/  MOV R141, R138 ;  /* 0x0000008a008d7202 */ /* 0x000fe20000000f00 */
[----:B------:R1:W-:Y:S01]  /*d670*/  MUFU.EX2 R187, R106 ;  /* 0x0000006a00bb7308 */ /* 0x0003e20000000800 */
[----:B------:R-:W-:Y:S09]  /*d680*/  MOV R138, R135 ;  /* 0x00000087008a7202 */ /* 0x000ff20000000f00 */
[----:B------:R-:W-:Y:S10]  /*d690*/  MUFU.EX2 R201, R110 ;  /* 0x0000006e00c97308 */ /* 0x000ff40000000800 */
[----:B------:R-:W-:Y:S01]  /*d6a0*/  MUFU.EX2 R107, R108 ;  /* 0x0000006c006b7308 */ /* 0x000fe20000000800 */
[----:B-1----:R-:W-:Y:S09]  /*d6b0*/  FFMA.FTZ R106, R186, c[0x0][0x2d0], -R2 ;  /* 0x0000b400ba6a7a23 */ /* 0x002ff20000010802 */
[----:B------:R-:W1:Y:S02]  /*d6c0*/  MUFU.EX2 R186, R106 ;  /* 0x0000006a00ba7308 */ /* 0x000e640000000800 */
[----:B-1----:R-:W-:Y:S01]  /*d6d0*/  F2FP.BF16.PACK_AB R119, R186, R187 ;  /* 0x000000bbba77723e */ /* 0x002fe200000010ff */
[--C-:B------:R-:W-:Y:S02]  /*d6e0*/  FFMA.FTZ R106, R145, c[0x0][0x2d0], -R111.reuse ;  /* 0x0000b400916a7a23 */ /* 0x100fe4000001086f */
[----:B------:R-:W-:Y:S01]  /*d6f0*/  FFMA.FTZ R111, R143, c[0x0][0x2d0], -R111 ;  /* 0x0000b4008f6f7a23 */ /* 0x000fe2000001086f */
[----:B------:R-:W-:Y:S04]  /*d700*/  MOV R143, R139 ;  /* 0x0000008b008f7202 */ /* 0x000fe80000000f00 */
[----:B------:R1:W2:Y:S01]  /*d710*/  MUFU.EX2 R222, R106 ;  /* 0x0000006a00de7308 */ /* 0x0002a20000000800 */
[----:B------:R-:W-:Y:S01]  /*d720*/  MOV R139, R134 ;  /* 0x00000086008b7202 */ /* 0x000fe20000000f00 */
[C---:B------:R-:W-:Y:S08]  /*d730*/  HMMA.16816.F32.BF16 R8, R116.reuse, R124, R8 ;  /* 0x0000007c7408723c */ /* 0x040ff00000041808 */
[-C--:B------:R-:W-:Y:S01]  /*d740*/  HMMA.16816.F32.BF16 R12, R116, R126.reuse, R12 ;  /* 0x0000007e740c723c */ /* 0x080fe2000004180c */
[----:B------:R3:W-:Y:S07]  /*d750*/  MUFU.EX2 R200, R111 ;  /* 0x0000006f00c87308 */ /* 0x0007ee0000000800 */
[C---:B------:R-:W-:Y:S01]  /*d760*/  HMMA.16816.F32.BF16 R16, R112.reuse, R126, R16 ;  /* 0x0000007e7010723c */ /* 0x040fe20000041810 */
[----:B------:R-:W4:Y:S03]  /*d770*/  LDSM.16.MT88.4 R124, [R206+0x1800] ;  /* 0x00180000ce7c783b */ /* 0x000f260000004200 */
[--C-:B-1----:R-:W-:Y:S01]  /*d780*/  FFMA.FTZ R106, R140, c[0x0][0x2d0], -R176.reuse ;  /* 0x0000b4008c6a7a23 */ /* 0x102fe200000108b0 */
[----:B------:R-:W-:Y:S03]  /*d790*/  MOV R140, R132 ;  /* 0x00000084008c7202 */ /* 0x000fe60000000f00 */
[-C--:B------:R-:W-:Y:S01]  /*d7a0*/  HMMA.16816.F32.BF16 R20, R112, R128.reuse, R20 ;  /* 0x000000807014723c */ /* 0x080fe20000041814 */
[----:B------:R1:W-:Y:S03]  /*d7b0*/  MUFU.EX2 R203, R106 ;  /* 0x0000006a00cb7308 */ /* 0x0003e60000000800 */
[----:B--2---:R-:W-:Y:S04]  /*d7c0*/  F2FP.BF16.PACK_AB R108, R223, R222 ;  /* 0x000000dedf6c723e */ /* 0x004fe800000010ff */
[C---:B------:R-:W-:Y:S01]  /*d7d0*/  HMMA.16816.F32.BF16 R24, R116.reuse, R128, R24 ;  /* 0x000000807418723c */ /* 0x040fe20000041818 */
[----:B------:R-:W2:Y:S04]  /*d7e0*/  LDL.LU R129, [R1+0x20] ;  /* 0x0000200001817983 */ /* 0x000ea80000300800 */
[----:B------:R-:W5:Y:S03]  /*d7f0*/  LDL.LU R128, [R1+0x24] ;  /* 0x0000240001807983 */ /* 0x000f660000300800 */
[-C--:B------:R-:W-:Y:S01]  /*d800*/  HMMA.16816.F32.BF16 R28, R116, R130.reuse, R28 ;  /* 0x00000082741c723c */ /* 0x080fe2000004181c */
[----:B---3--:R-:W3:Y:S04]  /*d810*/  LDL.LU R111, [R1+0x28] ;  /* 0x00002800016f7983 */ /* 0x008ee80000300800 */
[----:B------:R-:W3:Y:S03]  /*d820*/  LDL.LU R110, [R1+0x2c] ;  /* 0x00002c00016e7983 */ /* 0x000ee60000300800 */
[C---:B------:R-:W-:Y:S04]  /*d830*/  HMMA.16816.F32.BF16 R32, R112.reuse, R130, R32 ;  /* 0x000000827020723c */ /* 0x040fe80000041820 */
[--C-:B-1----:R-:W-:Y:S01]  /*d840*/  FFMA.FTZ R106, R137, c[0x0][0x2d0], -R176.reuse ;  /* 0x0000b400896a7a23 */ /* 0x102fe200000108b0 */
[----:B------:R-:W-:Y:S02]  /*d850*/  MOV R137, R133 ;  /* 0x0000008500897202 */ /* 0x000fe40000000f00 */
[----:B------:R-:W1:Y:S01]  /*d860*/  LDSM.16.MT88.4 R132, [R205+0x2800] ;  /* 0x00280000cd84783b */ /* 0x000e620000004200 */
[-C--:B------:R-:W-:Y:S01]  /*d870*/  HMMA.16816.F32.BF16 R36, R112, R120.reuse, R36 ;  /* 0x000000787024723c */ /* 0x080fe20000041824 */
[----:B------:R4:W-:Y:S07]  /*d880*/  MUFU.EX2 R221, R106 ;  /* 0x0000006a00dd7308 */ /* 0x0009ee0000000800 */
[C---:B------:R-:W-:Y:S08]  /*d890*/  HMMA.16816.F32.BF16 R40, R116.reuse, R120, R40 ;  /* 0x000000787428723c */ /* 0x040ff00000041828 */
[-C--:B------:R-:W-:Y:S08]  /*d8a0*/  HMMA.16816.F32.BF16 R44, R116, R122.reuse, R44 ;  /* 0x0000007a742c723c */ /* 0x080ff0000004182c */
[C---:B------:R-:W-:Y:S01]  /*d8b0*/  HMMA.16816.F32.BF16 R48, R112.reuse, R122, R48 ;  /* 0x0000007a7030723c */ /* 0x040fe20000041830 */
[----:B------:R-:W1:Y:S03]  /*d8c0*/  LDSM.16.MT88.4 R120, [R206+0x2800] ;  /* 0x00280000ce78783b */ /* 0x000e660000004200 */
[--C-:B----4-:R-:W-:Y:S01]  /*d8d0*/  FFMA.FTZ R106, R144, c[0x0][0x2d0], -R176.reuse ;  /* 0x0000b400906a7a23 */ /* 0x110fe200000108b0 */
[----:B------:R-:W-:Y:S03]  /*d8e0*/  MOV R144, R141 ;  /* 0x0000008d00907202 */ /* 0x000fe60000000f00 */
[-C--:B------:R-:W-:Y:S01]  /*d8f0*/  HMMA.16816.F32.BF16 R52, R112, R124.reuse, R52 ;  /* 0x0000007c7034723c */ /* 0x080fe20000041834 */
[----:B------:R4:W-:Y:S07]  /*d900*/  MUFU.EX2 R199, R106 ;  /* 0x0000006a00c77308 */ /* 0x0009ee0000000800 */
[C---:B------:R-:W-:Y:S08]  /*d910*/  HMMA.16816.F32.BF16 R56, R116.reuse, R124, R56 ;  /* 0x0000007c7438723c */ /* 0x040ff00000041838 */
[-C--:B------:R-:W-:Y:S08]  /*d920*/  HMMA.16816.F32.BF16 R60, R116, R126.reuse, R60 ;  /* 0x0000007e743c723c */ /* 0x080ff0000004183c */
[C---:B------:R-:W-:Y:S01]  /*d930*/  HMMA.16816.F32.BF16 R64, R112.reuse, R126, R64 ;  /* 0x0000007e7040723c */ /* 0x040fe20000041840 */
[----:B------:R-:W2:Y:S03]  /*d940*/  LDSM.16.MT88.4 R124, [R205+0xc00] ;  /* 0x000c0000cd7c783b */ /* 0x000ea60000004200 */
[----:B----4-:R-:W-:Y:S04]  /*d950*/  FFMA.FTZ R106, R193, c[0x0][0x2d0], -R176 ;  /* 0x0000b400c16a7a23 */ /* 0x010fe800000108b0 */
[-C--:B-1----:R-:W-:Y:S01]  /*d960*/  HMMA.16816.F32.BF16 R68, R112, R132.reuse, R68 ;  /* 0x000000847044723c */ /* 0x082fe20000041844 */
[----:B------:R1:W-:Y:S07]  /*d970*/  MUFU.EX2 R196, R106 ;  /* 0x0000006a00c47308 */ /* 0x0003ee0000000800 */
[C---:B------:R-:W-:Y:S08]  /*d980*/  HMMA.16816.F32.BF16 R72, R116.reuse, R132, R72 ;  /* 0x000000847448723c */ /* 0x040ff00000041848 */
[-C--:B------:R-:W-:Y:S08]  /*d990*/  HMMA.16816.F32.BF16 R76, R116, R134.reuse, R76 ;  /* 0x00000086744c723c */ /* 0x080ff0000004184c */
[C---:B------:R-:W-:Y:S04]  /*d9a0*/  HMMA.16816.F32.BF16 R80, R112.reuse, R134, R80 ;  /* 0x000000867050723c */ /* 0x040fe80000041850 */
[--C-:B-1----:R-:W-:Y:S04]  /*d9b0*/  FFMA.FTZ R106, R143, c[0x0][0x2d0], -R177.reuse ;  /* 0x0000b4008f6a7a23 */ /* 0x102fe800000108b1 */
[-C--:B------:R-:W-:Y:S01]  /*d9c0*/  HMMA.16816.F32.BF16 R84, R112, R120.reuse, R84 ;  /* 0x000000787054723c */ /* 0x080fe20000041854 */
[----:B------:R1:W-:Y:S07]  /*d9d0*/  MUFU.EX2 R192, R106 ;  /* 0x0000006a00c07308 */ /* 0x0003ee0000000800 */
[C---:B------:R-:W-:Y:S08]  /*d9e0*/  HMMA.16816.F32.BF16 R88, R116.reuse, R120, R88 ;  /* 0x000000787458723c */ /* 0x040ff00000041858 */
[-C--:B------:R-:W-:Y:S08]  /*d9f0*/  HMMA.16816.F32.BF16 R92, R116, R122.reuse, R92 ;  /* 0x0000007a745c723c */ /* 0x080ff0000004185c */
[----:B------:R-:W-:Y:S04]  /*da00*/  HMMA.16816.F32.BF16 R96, R112, R122, R96 ;  /* 0x0000007a7060723c */ /* 0x000fe80000041860 */
[--C-:B-1----:R-:W-:Y:S04]  /*da10*/  FFMA.FTZ R106, R142, c[0x0][0x2d0], -R177.reuse ;  /* 0x0000b4008e6a7a23 */ /* 0x102fe800000108b1 */
[----:B------:R1:W4:Y:S04]  /*da20*/  MUFU.EX2 R193, R106 ;  /* 0x0000006a00c17308 */ /* 0x0003280000000800 */
[--C-:B-1----:R-:W-:Y:S01]  /*da30*/  FFMA.FTZ R106, R184, c[0x0][0x2d0], -R2.reuse ;  /* 0x0000b400b86a7a23 */ /* 0x102fe20000010802 */
[----:B----4-:R-:W-:Y:S05]  /*da40*/  F2FP.BF16.PACK_AB R176, R193, R192 ;  /* 0x000000c0c1b0723e */ /* 0x010fea00000010ff */
[----:B------:R1:W-:Y:S02]  /*da50*/  MUFU.EX2 R184, R106 ;  /* 0x0000006a00b87308 */ /* 0x0003e40000000800 */
[--C-:B-1----:R-:W-:Y:S02]  /*da60*/  FFMA.FTZ R106, R185, c[0x0][0x2d0], -R2.reuse ;  /* 0x0000b400b96a7a23 */ /* 0x102fe40000010802 */
[----:B------:R-:W-:Y:S01]  /*da70*/  FFMA.FTZ R2, R109, c[0x0][0x2d0], -R2 ;  /* 0x0000b4006d027a23 */ /* 0x000fe20000010802 */
[----:B------:R-:W-:Y:S05]  /*da80*/  F2FP.BF16.PACK_AB R109, R221, R203 ;  /* 0x000000cbdd6d723e */ /* 0x000fea00000010ff */
[----:B------:R1:W4:Y:S02]  /*da90*/  MUFU.EX2 R185, R106 ;  /* 0x0000006a00b97308 */ /* 0x0003240000000800 */
[--C-:B-1----:R-:W-:Y:S02]  /*daa0*/  FFMA.FTZ R106, R140, c[0x0][0x2d0], -R177.reuse ;  /* 0x0000b4008c6a7a23 */ /* 0x102fe400000108b1 */
[----:B------:R-:W1:Y:S06]  /*dab0*/  LDSM.16.MT88.4 R140, [R206+0xc00] ;  /* 0x000c0000ce8c783b */ /* 0x000e6c0000004200 */
[----:B------:R4:W-:Y:S02]  /*dac0*/  MUFU.EX2 R191, R106 ;  /* 0x0000006a00bf7308 */ /* 0x0009e40000000800 */
[----:B----4-:R-:W-:Y:S01]  /*dad0*/  FFMA.FTZ R106, R136, c[0x0][0x2d0], -R177 ;  /* 0x0000b400886a7a23 */ /* 0x010fe200000108b1 */
[----:B------:R-:W-:Y:S02]  /*dae0*/  MOV R136, R190 ;  /* 0x000000be00887202 */ /* 0x000fe40000000f00 */
[----:B------:R-:W-:Y:S05]  /*daf0*/  F2FP.BF16.PACK_AB R177, R185, R184 ;  /* 0x000000b8b9b1723e */ /* 0x000fea00000010ff */
[----:B------:R-:W4:Y:S10]  /*db00*/  MUFU.EX2 R190, R106 ;  /* 0x0000006a00be7308 */ /* 0x000f340000000800 */
[----:B------:R1:W1:Y:S01]  /*db10*/  MUFU.EX2 R106, R2 ;  /* 0x00000002006a7308 */ /* 0x0002620000000800 */
[----:B--2---:R-:W-:Y:S02]  /*db20*/  FFMA.FTZ R101, R101, R129, R144 ;  /* 0x0000008165657223 */ /* 0x004fe40000010090 */
[----:B-----5:R-:W-:Y:S02]  /*db30*/  FFMA.FTZ R100, R100, R128, R181 ;  /* 0x0000008064647223 */ /* 0x020fe400000100b5 */
[----:B------:R-:W-:Y:S02]  /*db40*/  FADD.FTZ R101, R183, R101 ;  /* 0x00000065b7657221 */ /* 0x000fe40000010000 */
[----:B---3--:R-:W-:Y:S01]  /*db50*/  FFMA.FTZ R3, R3, R111, R180 ;  /* 0x0000006f03037223 */ /* 0x008fe200000100b4 */
[----:B------:R-:W-:Y:S01]  /*db60*/  F2FP.BF16.PACK_AB R111, R196, R199 ;  /* 0x000000c7c46f723e */ /* 0x000fe200000010ff */
[----:B------:R-:W-:Y:S02]  /*db70*/  FADD.FTZ R100, R182, R100 ;  /* 0x00000064b6647221 */ /* 0x000fe40000010000 */
[----:B------:R-:W-:Y:S01]  /*db80*/  FFMA.FTZ R0, R0, R110, R178 ;  /* 0x0000006e00007223 */ /* 0x000fe200000100b2 */
[----:B------:R-:W-:Y:S01]  /*db90*/  F2FP.BF16.PACK_AB R110, R200, R201 ;  /* 0x000000c9c86e723e */ /* 0x000fe200000010ff */
[----:B------:R-:W2:Y:S01]  /*dba0*/  LDSM.16.MT88.4 R180, [R205+0x2c00] ;  /* 0x002c0000cdb4783b */ /* 0x000ea20000004200 */
[----:B----4-:R-:W-:Y:S01]  /*dbb0*/  F2FP.BF16.PACK_AB R178, R190, R191 ;  /* 0x000000bfbeb2723e */ /* 0x010fe200000010ff */
[----:B-1----:R-:W-:Y:S01]  /*dbc0*/  FADD.FTZ R2, R179, R0 ;  /* 0x00000000b3027221 */ /* 0x002fe20000010000 */
[----:B------:R-:W-:Y:S01]  /*dbd0*/  F2FP.BF16.PACK_AB R179, R106, R107 ;  /* 0x0000006b6ab3723e */ /* 0x000fe200000010ff */
[----:B------:R-:W-:Y:S01]  /*dbe0*/  FADD.FTZ R3, R250, R3 ;  /* 0x00000003fa037221 */ /* 0x000fe20000010000 */
[----:B------:R-:W-:Y:S01]  /*dbf0*/  MOV R250, R139 ;  /* 0x0000008b00fa7202 */ /* 0x000fe20000000f00 */
[-C--:B------:R-:W-:Y:S02]  /*dc00*/  HMMA.16816.F32.BF16 R112, R108, R124.reuse, R4 ;  /* 0x0000007c6c70723c */ /* 0x080fe40000041804 */
[----:B------:R-:W1:Y:S03]  /*dc10*/  LDSM.16.MT88.4 R4, [R206+0x2c00] ;  /* 0x002c0000ce04783b */ /* 0x000e660000004200 */
[----:B------:R-:W-:Y:S02]  /*dc20*/  FADD.FTZ R3, R252, R3 ;  /* 0x00000003fc037221 */ /* 0x000fe40000010000 */
[----:B------:R-:W-:Y:S01]  /*dc30*/  FADD.FTZ R2, R224, R2 ;  /* 0x00000002e0027221 */ /* 0x000fe20000010000 */
[C---:B------:R-:W-:Y:S04]  /*dc40*/  HMMA.16816.F32.BF16 R116, R176.reuse, R124, R8 ;  /* 0x0000007cb074723c */ /* 0x040fe80000041808 */
[----:B------:R-:W-:Y:S01]  /*dc50*/  FADD.FTZ R0, R138, R101 ;  /* 0x000000658a007221 */ /* 0x000fe20000010000 */
[----:B------:R-:W-:Y:S02]  /*dc60*/  MOV R101, R137 ;  /* 0x0000008900657202 */ /* 0x000fe40000000f00 */
[----:B------:R-:W-:Y:S01]  /*dc70*/  FADD.FTZ R10, R251, R3 ;  /* 0x00000003fb0a7221 */ /* 0x000fe20000010000 */
[-C--:B------:R-:W-:Y:S04]  /*dc80*/  HMMA.16816.F32.BF16 R120, R176, R126.reuse, R12 ;  /* 0x0000007eb078723c */ /* 0x080fe8000004180c */
[----:B------:R-:W-:Y:S01]  /*dc90*/  FADD.FTZ R0, R101, R0 ;  /* 0x0000000065007221 */ /* 0x000fe20000010000 */
[----:B------:R-:W-:Y:S01]  /*dca0*/  MOV R11, R136 ;  /* 0x00000088000b7202 */ /* 0x000fe20000000f00 */
        /* <DEDUP_REMOVED lines=40> */
[-C--:B--2---:R-:W-:Y:S04]  /*df30*/  HMMA.16816.F32.BF16 R68, R108, R180.reuse, R68 ;  /* 0x000000b46c44723c */ /* 0x084fe80000041844 */
[----:B------:R-:W-:Y:S02]  /*df40*/  FADD.FTZ R0, R234, R9 ;  /* 0x00000009ea007221 */ /* 0x000fe40000010000 */
[----:B------:R-:W-:Y:S02]  /*df50*/  FADD.FTZ R9, R230, R8 ;  /* 0x00000008e6097221 */ /* 0x000fe40000010000 */
[C---:B------:R-:W-:Y:S04]  /*df60*/  HMMA.16816.F32.BF16 R72, R176.reuse, R180, R72 ;  /* 0x000000b4b048723c */ /* 0x040fe80000041848 */
[----:B------:R-:W-:Y:S04]  /*df70*/  FADD.FTZ R8, R232, R0 ;  /* 0x00000000e8087221 */ /* 0x000fe80000010000 */
[-C--:B------:R-:W-:Y:S04]  /*df80*/  HMMA.16816.F32.BF16 R76, R176, R182.reuse, R76 ;  /* 0x000000b6b04c723c */ /* 0x080fe8000004184c */
[----:B------:R-:W-:Y:S04]  /*df90*/  FADD.FTZ R8, R222, R8 ;  /* 0x00000008de087221 */ /* 0x000fe80000010000 */
[C---:B------:R-:W-:Y:S08]  /*dfa0*/  HMMA.16816.F32.BF16 R80, R108.reuse, R182, R80 ;  /* 0x000000b66c50723c */ /* 0x040ff00000041850 */
[-C--:B-1----:R-:W-:Y:S08]  /*dfb0*/  HMMA.16816.F32.BF16 R84, R108, R4.reuse, R84 ;  /* 0x000000046c54723c */ /* 0x082ff00000041854 */
        /* <DEDUP_REMOVED lines=24> */
[----:B------:R1:W-:Y:S01]  /*e140*/  STL [R1+0x24], R3 ;  /* 0x0000240301007387 */ /* 0x0003e20000100800 */
[----:B------:R-:W-:Y:S01]  /*e150*/  FADD.FTZ R0, R106, R0 ;  /* 0x000000006a007221 */ /* 0x000fe20000010000 */
[----:B------:R-:W-:Y:S02]  /*e160*/  MOV R106, R103 ;  /* 0x00000067006a7202 */ /* 0x000fe40000000f00 */
[----:B------:R2:W-:Y:S04]  /*e170*/  STL [R1+0x28], R2 ;  /* 0x0000280201007387 */ /* 0x0005e80000100800 */
[----:B------:R3:W-:Y:S01]  /*e180*/  STL [R1+0x2c], R0 ;  /* 0x00002c0001007387 */ /* 0x0007e20000100800 */
[----:B-1----:R-:W-:Y:S02]  /*e190*/  MOV R3, R104 ;  /* 0x0000006800037202 */ /* 0x002fe40000000f00 */
[----:B--2---:R-:W-:Y:S01]  /*e1a0*/  MOV R2, R105 ;  /* 0x0000006900027202 */ /* 0x004fe20000000f00 */
[----:B------:R-:W-:-:S05]  /*e1b0*/  @P0 BRA `(.L_x_555) ;  /* 0xffffc32000000947 */ /* 0x000fca000383ffff */
.L_x_554:
[----:B------:R-:W-:Y:S02]  /*e1c0*/  MOV R10, 0x1f ;  /* 0x0000001f000a7802 */ /* 0x000fe40000000f00 */
[----:B------:R-:W-:Y:S01]  /*e1d0*/  MOV R9, 0xffffffff ;  /* 0xffffffff00097802 */ /* 0x000fe20000000f00 */
[----:B------:R-:W-:Y:S05]  /*e1e0*/  BRA.DIV ~URZ, `(.L_x_556) ;  /* 0x00002d727f007947 */ /* 0x000fea000b800000 */
[----:B---3--:R-:W2:Y:S04]  /*e1f0*/  LDL R0, [R1+0x20] ;  /* 0x0000200001007983 */ /* 0x008ea80000100800 */
[----:B--2---:R1:W2:Y:S02]  /*e200*/  SHFL.BFLY PT, R4, R0, 0x2, 0x1f ;  /* 0x0c401f0000047f89 */ /* 0x0042a400000e0000 */
.L_x_594:
[----:B-1----:R-:W3:Y:S02]  /*e210*/  LDL.LU R0, [R1+0x20] ;  /* 0x0000200001007983 */ /* 0x002ee40000300800 */
[----:B--23--:R-:W-:Y:S01]  /*e220*/  FADD.FTZ R4, R4, R0 ;  /* 0x0000000004047221 */ /* 0x00cfe20000010000 */
[----:B------:R-:W-:Y:S05]  /*e230*/  BRA.DIV ~URZ, `(.L_x_557) ;  /* 0x00002d827f007947 */ /* 0x000fea000b800000 */
[----:B------:R-:W2:Y:S04]  /*e240*/  LDL.LU R2, [R1+0x24] ;  /* 0x0000240001027983 */ /* 0x000ea80000300800 */
[----:B------:R-:W3:Y:S04]  /*e250*/  LDL.LU R0, [R1+0x28] ;  /* 0x0000280001007983 */ /* 0x000ee80000300800 */
[----:B------:R-:W4:Y:S04]  /*e260*/  LDL.LU R9, [R1+0x2c] ;  /* 0x00002c0001097983 */ /* 0x000f280000300800 */
[----:B--2---:R-:W1:Y:S04]  /*e270*/  SHFL.BFLY PT, R5, R2, 0x2, 0x1f ;  /* 0x0c401f0002057f89 */ /* 0x004e6800000e0000 */
[----:B---3--:R-:W2:Y:S04]  /*e280*/  SHFL.BFLY PT, R6, R0, 0x2, 0x1f ;  /* 0x0c401f0000067f89 */ /* 0x008ea800000e0000 */
[----:B----4-:R-:W3:Y:S01]  /*e290*/  SHFL.BFLY PT, R7, R9, 0x2, 0x1f ;  /* 0x0c401f0009077f89 */ /* 0x010ee200000e0000 */
[----:B-1----:R-:W-:-:S02]  /*e2a0*/  FADD.FTZ R5, R5, R2 ;  /* 0x0000000205057221 */ /* 0x002fc40000010000 */
[----:B--2---:R-:W-:-:S03]  /*e2b0*/  FADD.FTZ R6, R6, R0 ;  /* 0x0000000006067221 */ /* 0x004fc60000010000 */
[----:B------:R-:W1:Y:S01]  /*e2c0*/  SHFL.BFLY PT, R2, R5, 0x1, 0x1f ;  /* 0x0c201f0005027f89 */ /* 0x000e6200000e0000 */
[----:B---3--:R-:W-:-:S03]  /*e2d0*/  FADD.FTZ R7, R7, R9 ;  /* 0x0000000907077221 */ /* 0x008fc60000010000 */
[----:B------:R-:W2:Y:S04]  /*e2e0*/  SHFL.BFLY PT, R0, R4, 0x1, 0x1f ;  /* 0x0c201f0004007f89 */ /* 0x000ea800000e0000 */
[----:B------:R-:W3:Y:S04]  /*e2f0*/  SHFL.BFLY PT, R3, R6, 0x1, 0x1f ;  /* 0x0c201f0006037f89 */ /* 0x000ee800000e0000 */
[----:B------:R4:W4:Y:S01]  /*e300*/  SHFL.BFLY PT, R8, R7, 0x1, 0x1f ;  /* 0x0c201f0007087f89 */ /* 0x00092200000e0000 */
[----:B-1----:R-:W-:Y:S02]  /*e310*/  FADD.FTZ R5, R5, R2 ;  /* 0x0000000205057221 */ /* 0x002fe40000010000 */
[----:B--2---:R-:W-:-:S02]  /*e320*/  FADD.FTZ R4, R4, R0 ;  /* 0x0000000004047221 */ /* 0x004fc40000010000 */
[----:B---3--:R-:W-:-:S03]  /*e330*/  FADD.FTZ R6, R6, R3 ;  /* 0x0000000306067221 */ /* 0x008fc60000010000 */
.L_x_595:
[----:B------:R-:W-:Y:S01]  /*e340*/  FSETP.NE.FTZ.AND P3, PT, R4, RZ, PT ;  /* 0x000000ff0400720b */ /* 0x000fe20003f75000 */
[----:B------:R-:W-:Y:S01]  /*e350*/  CS2R R2, SRZ ;  /* 0x0000000000027805 */ /* 0x000fe2000001ff00 */
[----:B------:R-:W-:Y:S01]  /*e360*/  FSETP.NE.FTZ.AND P2, PT, R5, RZ, PT ;  /* 0x000000ff0500720b */ /* 0x000fe20003f55000 */
[----:B----4-:R-:W-:Y:S01]  /*e370*/  FADD.FTZ R7, R8, R7 ;  /* 0x0000000708077221 */ /* 0x010fe20000010000 */
[----:B------:R-:W-:Y:S02]  /*e380*/  FSETP.NE.FTZ.AND P1, PT, R6, RZ, PT ;  /* 0x000000ff0600720b */ /* 0x000fe40003f35000 */
[----:B------:R-:W-:Y:S02]  /*e390*/  MOV R0, RZ ;  /* 0x000000ff00007202 */ /* 0x000fe40000000f00 */
[----:B------:R-:W-:Y:S02]  /*e3a0*/  FSETP.NE.FTZ.AND P0, PT, R7, RZ, PT ;  /* 0x000000ff0700720b */ /* 0x000fe40003f15000 */
[----:B------:R-:W-:-:S02]  /*e3b0*/  MOV R47, 0xff800000 ;  /* 0xff800000002f7802 */ /* 0x000fc40000000f00 */
[----:B------:R-:W-:Y:S01]  /*e3c0*/  MOV R46, 0xff800000 ;  /* 0xff800000002e7802 */ /* 0x000fe20000000f00 */
[----:B------:R-:W1:Y:S01]  /*e3d0*/  @P3 MUFU.RCP R0, R4 ;  /* 0x0000000400003308 */ /* 0x000e620000001000 */
[----:B------:R-:W-:Y:S02]  /*e3e0*/  MOV R45, 0xff800000 ;  /* 0xff800000002d7802 */ /* 0x000fe40000000f00 */
[----:B------:R-:W-:Y:S02]  /*e3f0*/  MOV R44, 0xff800000 ;  /* 0xff800000002c7802 */ /* 0x000fe40000000f00 */
[----:B------:R-:W-:-:S03]  /*e400*/  @P1 MOV R13, 0x3f317218 ;  /* 0x3f317218000d1802 */ /* 0x000fc60000000f00 */
[----:B------:R-:W2:Y:S08]  /*e410*/  @P2 MUFU.RCP R3, R5 ;  /* 0x0000000500032308 */ /* 0x000eb00000001000 */
[----:B------:R-:W3:Y:S01]  /*e420*/  @P1 MUFU.RCP R2, R6 ;  /* 0x0000000600021308 */ /* 0x000ee20000001000 */
[C---:B-1----:R-:W-:Y:S02]  /*e430*/  FMUL.FTZ R112, R0.reuse, R112 ;  /* 0x0000007000707220 */ /* 0x042fe40000410000 */
[----:B------:R-:W-:-:S02]  /*e440*/  FMUL.FTZ R43, R0, R113 ;  /* 0x00000071002b7220 */ /* 0x000fc40000410000 */
[C---:B------:R-:W-:Y:S02]  /*e450*/  FMUL.FTZ R124, R0.reuse, R124 ;  /* 0x0000007c007c7220 */ /* 0x040fe40000410000 */
[C---:B------:R-:W-:Y:S01]  /*e460*/  FMUL.FTZ R40, R0.reuse, R125 ;  /* 0x0000007d00287220 */ /* 0x040fe20000410000 */
[----:B------:R-:W1:Y:S01]  /*e470*/  @P3 MUFU.LG2 R8, R4 ;  /* 0x0000000400083308 */ /* 0x000e620000000c00 */
[C---:B------:R-:W-:Y:S02]  /*e480*/  FMUL.FTZ R128, R0.reuse, R128 ;  /* 0x0000008000807220 */ /* 0x040fe40000410000 */
[C---:B------:R-:W-:Y:S02]  /*e490*/  FMUL.FTZ R37, R0.reuse, R129 ;  /* 0x0000008100257220 */ /* 0x040fe40000410000 */
[C---:B------:R-:W-:Y:S02]  /*e4a0*/  FMUL.FTZ R140, R0.reuse, R140 ;  /* 0x0000008c008c7220 */ /* 0x040fe40000410000 */
[C---:B------:R-:W-:Y:S01]  /*e4b0*/  FMUL.FTZ R34, R0.reuse, R141 ;  /* 0x0000008d00227220 */ /* 0x040fe20000410000 */
[----:B------:R4:W5:Y:S01]  /*e4c0*/  @P2 MUFU.LG2 R4, R5 ;  /* 0x0000000500042308 */ /* 0x0009620000000c00 */
[----:B------:R-:W-:-:S02]  /*e4d0*/  FMUL.FTZ R144, R0, R144 ;  /* 0x0000009000907220 */ /* 0x000fc40000410000 */
        /* <DEDUP_REMOVED lines=8> */
[----:B----4-:R-:W-:Y:S01]  /*e560*/  @P3 MOV R5, 0x3f317218 ;  /* 0x3f31721800053802 */ /* 0x010fe20000000f00 */
        /* <DEDUP_REMOVED lines=8> */
[----:B------:R-:W-:Y:S01]  /*e5f0*/  MOV R0, RZ ;  /* 0x000000ff00007202 */ /* 0x000fe20000000f00 */
[C---:B--2---:R-:W-:Y:S02]  /*e600*/  FMUL.FTZ R114, R3.reuse, R114 ;  /* 0x0000007203727220 */ /* 0x044fe40000410000 */
[C---:B------:R-:W-:Y:S02]  /*e610*/  FMUL.FTZ R42, R3.reuse, R115 ;  /* 0x00000073032a7220 */ /* 0x040fe40000410000 */
[C---:B------:R-:W-:Y:S01]  /*e620*/  FMUL.FTZ R126, R3.reuse, R126 ;  /* 0x0000007e037e7220 */ /* 0x040fe20000410000 */
[----:B------:R-:W-:Y:S01]  /*e630*/  @P0 MUFU.RCP R0, R7 ;  /* 0x0000000700000308 */ /* 0x000fe20000001000 */
        /* <DEDUP_REMOVED lines=22> */
[C---:B---3--:R-:W-:Y:S02]  /*e7a0*/  FMUL.FTZ R116, R2.reuse, R116 ;  /* 0x0000007402747220 */ /* 0x048fe40000410000 */
        /* <DEDUP_REMOVED lines=22> */
[----:B------:R-:W-:Y:S02]  /*e910*/  FMUL.FTZ R93, R2, R93 ;  /* 0x0000005d025d7220 */ /* 0x000fe40000410000 */
[----:B------:R-:W2:Y:S01]  /*e920*/  @P0 MUFU.LG2 R2, R7 ;  /* 0x0000000700020308 */ /* 0x000ea20000000c00 */
[----:B-1----:R-:W-:Y:S02]  /*e930*/  @P3 FMUL.FTZ R9, R8, 0.69314718246459960938 ;  /* 0x3f31721808093820 */ /* 0x002fe40000410000 */
[----:B-----5:R-:W-:Y:S02]  /*e940*/  @P2 FMUL.FTZ R8, R4, 0.69314718246459960938 ;  /* 0x3f31721804082820 */ /* 0x020fe40000410000 */
[----:B------:R-:W-:Y:S02]  /*e950*/  @P2 FMUL.FTZ R4, R3, c[0x0][0x2d0] ;  /* 0x0000b40003042a20 */ /* 0x000fe40000410000 */
[----:B------:R-:W-:-:S02]  /*e960*/  @P1 FMUL.FTZ R6, R6, 0.69314718246459960938 ;  /* 0x3f31721806061820 */ /* 0x000fc40000410000 */
[----:B------:R-:W-:Y:S02]  /*e970*/  @P1 FMUL.FTZ R3, R13, c[0x0][0x2d0] ;  /* 0x0000b4000d031a20 */ /* 0x000fe40000410000 */
[----:B------:R-:W-:Y:S02]  /*e980*/  @P3 FMUL.FTZ R5, R5, c[0x0][0x2d0] ;  /* 0x0000b40005053a20 */ /* 0x000fe40000410000 */
[----:B------:R-:W-:Y:S01]  /*e990*/  @P1 FFMA.FTZ R47, R3, R103, R6 ;  /* 0x00000067032f1223 */ /* 0x000fe20000010006 */
[----:B------:R-:W-:Y:S01]  /*e9a0*/  @P0 MOV R3, 0x3f317218 ;  /* 0x3f31721800030802 */ /* 0x000fe20000000f00 */
[----:B------:R-:W-:Y:S01]  /*e9b0*/  @P2 FFMA.FTZ R46, R4, R104, R8 ;  /* 0x00000068042e2223 */ /* 0x000fe20000010008 */
[----:B------:R-:W-:Y:S01]  /*e9c0*/  MOV R4, 0x1 ;  /* 0x0000000100047802 */ /* 0x000fe20000000f00 */
[----:B--2---:R-:W-:Y:S02]  /*e9d0*/  @P0 FMUL.FTZ R2, R2, 0.69314718246459960938 ;  /* 0x3f31721802020820 */ /* 0x004fe40000410000 */
[----:B------:R-:W-:-:S02]  /*e9e0*/  @P0 FMUL.FTZ R3, R3, c[0x0][0x2d0] ;  /* 0x0000b40003030a20 */ /* 0x000fc40000410000 */
[----:B------:R-:W-:Y:S02]  /*e9f0*/  @P3 FFMA.FTZ R45, R5, R105, R9 ;  /* 0x00000069052d3223 */ /* 0x000fe40000010009 */
        /* <DEDUP_REMOVED lines=23> */
[----:B------:R-:W-:Y:S01]  /*eb70*/  FMUL.FTZ R95, R0, R95 ;  /* 0x0000005f005f7220 */ /* 0x000fe20000410000 */
[----:B------:R-:W-:Y:S01]  /*eb80*/  PRMT R0, R4, 0x7610, R0 ;  /* 0x0000761004007816 */ /* 0x000fe20000000000 */
[----:B------:R-:W-:Y:S02]  /*eb90*/  @P0 FFMA.FTZ R44, R3, R102, R2 ;  /* 0x00000066032c0223 */ /* 0x000fe40000010002 */
.L_x_537:
[----:B-1----:R1:W5:Y:S01]  /*eba0*/  LDL R8, [R1+0x74] ;  /* 0x0000740001087983 */ /* 0x0023620000100800 */
[----:B------:R-:W-:Y:S03]  /*ebb0*/  BSSY B0, `(.L_x_558) ;  /* 0x0000012000007945 */ /* 0x000fe60003800000 */
[----:B------:R-:W2:Y:S02]  /*ebc0*/  S2R R48, SR_TID.X ;  /* 0x0000000000307919 */ /* 0x000ea40000002100 */
[----:B--2---:R-:W-:-:S13]  /*ebd0*/  LOP3.LUT P6, RZ, R48, 0x7f, RZ, 0xc0, !PT ;  /* 0x0000007f30ff7812 */ /* 0x004fda00078cc0ff */
[----:B------:R-:W-:Y:S05]  /*ebe0*/  @P6 BRA `(.L_x_559) ;  /* 0x000000e000006947 */ /* 0x000fea0003800000 */
[----:B-1----:R-:W1:Y:S01]  /*ebf0*/  S2R R4, SR_LANEID ;  /* 0x0000000000047919 */ /* 0x002e620000000000 */
[----:B------:R-:W-:Y:S01]  /*ec00*/  VOTEU.ANY UR4, UPT, PT ;  /* 0x0000000000047886 */ /* 0x000fe200038e0100 */
[----:B------:R-:W-:Y:S01]  /*ec10*/  IMAD.MOV.U32 R6, RZ, RZ, c[0x0][0x580] ;  /* 0x00016000ff067624 */ /* 0x000fe200078e00ff */
[----:B------:R-:W1:Y:S01]  /*ec20*/  FLO.U32 R3, UR4 ;  /* 0x0000000400037d00 */ /* 0x000e6200080e0000 */
[----:B------:R-:W-:-:S07]  /*ec30*/  IMAD.MOV.U32 R7, RZ, RZ, c[0x0][0x584] ;  /* 0x00016100ff077624 */ /* 0x000fce00078e00ff */
[----:B------:R-:W2:Y:S01]  /*ec40*/  POPC R2, UR4 ;  /* 0x0000000400027d09 */ /* 0x000ea20008000000 */
[----:B-1----:R-:W-:-:S13]  /*ec50*/  ISETP.EQ.U32.AND P0, PT, R3, R4, PT ;  /* 0x000000040300720c */ /* 0x002fda0003f02070 */
[----:B--2---:R-:W2:Y:S04]  /*ec60*/  @P0 ATOMG.E.ADD.STRONG.GPU PT, R2, [R6.64], R2 ;  /* 0x00000002060209a8 */ /* 0x004ea800081ee1c6 */
[----:B------:R-:W1:Y:S04]  /*ec70*/  S2R R4, SR_LTMASK ;  /* 0x0000000000047919 */ /* 0x000e680000003900 */
[----:B--2---:R1:W2:Y:S02]  /*ec80*/  SHFL.IDX PT, R3, R2, R3, 0x1f ;  /* 0x00001f0302037589 */ /* 0x0042a400000e0000 */
[----:B-1----:R-:W-:-:S06]  /*ec90*/  LOP3.LUT R2, R4, UR4, RZ, 0xc0, !PT ;  /* 0x0000000404027c12 */ /* 0x002fcc000f8ec0ff */
[----:B------:R-:W2:Y:S02]  /*eca0*/  POPC R2, R2 ;  /* 0x0000000200027309 */ /* 0x000ea40000000000 */
[----:B--2--5:R-:W-:-:S05]  /*ecb0*/  IADD3 R8, R3, c[0x0][0xc], R2 ;  /* 0x0000030003087a10 */ /* 0x024fca0007ffe002 */
[----:B------:R1:W-:Y:S02]  /*ecc0*/  STL [R1+0x74], R8 ;  /* 0x0000740801007387 */ /* 0x0003e40000100800 */
.L_x_559:
[----:B-1----:R-:W-:Y:S05]  /*ecd0*/  BSYNC B0 ;  /* 0x0000000000007941 */ /* 0x002fea0003800000 */
.L_x_558:
[----:B------:R-:W-:Y:S01]  /*ece0*/  PRMT R0, R0, 0x9910, RZ ;  /* 0x0000991000007816 */ /* 0x000fe200000000ff */
[----:B------:R-:W-:Y:S01]  /*ecf0*/  BSSY B1, `(.L_x_560) ;  /* 0x00001e0000017945 */ /* 0x000fe20003800000 */
[----:B-----5:R-:W-:Y:S02]  /*ed00*/  IMAD.MOV.U32 R60, RZ, RZ, R8 ;  /* 0x000000ffff3c7224 */ /* 0x020fe400078e0008 */
[----:B------:R-:W-:-:S13]  /*ed10*/  ISETP.NE.AND P0, PT, R0, RZ, PT ;  /* 0x000000ff0000720c */ /* 0x000fda0003f05270 */
[----:B------:R-:W-:Y:S05]  /*ed20*/  @!P0 BRA `(.L_x_561) ;  /* 0x000012d000008947 */ /* 0x000fea0003800000 */
[----:B------:R-:W2:Y:S04]  /*ed30*/  LDL R52, [R1+0x5c] ;  /* 0x00005c0001347983 */ /* 0x000ea80000100800 */
[----:B------:R-:W3:Y:S04]  /*ed40*/  LDL R51, [R1+0x60] ;  /* 0x0000600001337983 */ /* 0x000ee80000100800 */
[----:B------:R-:W4:Y:S04]  /*ed50*/  LDL R50, [R1+0x68] ;  /* 0x0000680001327983 */ /* 0x000f280000100800 */
[----:B------:R-:W5:Y:S01]  /*ed60*/  LDL R49, [R1+0x64] ;  /* 0x0000640001317983 */ /* 0x000f620000100800 */
[----:B------:R-:W-:Y:S01]  /*ed70*/  WARPSYNC 0xffffffff ;  /* 0xffffffff00007948 */ /* 0x000fe20003800000 */
[----:B------:R-:W-:-:S02]  /*ed80*/  F2FP.BF16.PACK_AB R43, R43, R112 ;  /* 0x000000702b2b723e */ /* 0x000fc400000010ff */
[----:B------:R-:W-:Y:S01]  /*ed90*/  BAR.SYNC.DEFER_BLOCKING 0x1, 0x80 ;  /* 0x0042000000007b1d */ /* 0x000fe20000010000 */
        /* <DEDUP_REMOVED lines=46> */
[----:B------:R-:W-:Y:S01]  /*f080*/  F2FP.BF16.PACK_AB R0, R95, R94 ;  /* 0x0000005e5f00723e */ /* 0x000fe200000010ff */
[----:B--2---:R1:W-:Y:S04]  /*f090*/  STS [R52+0x80], R43 ;  /* 0x0000802b34007388 */ /* 0x0043e80000000800 */
[----:B------:R1:W-:Y:S04]  /*f0a0*/  STS [R52+0x280], R42 ;  /* 0x0002802a34007388 */ /* 0x0003e80000000800 */
[----:B---3--:R1:W-:Y:S04]  /*f0b0*/  STS [R51], R40 ;  /* 0x0000002833007388 */ /* 0x0083e80000000800 */
[----:B------:R1:W-:Y:S04]  /*f0c0*/  STS [R51+0x200], R39 ;  /* 0x0002002733007388 */ /* 0x0003e80000000800 */
[----:B------:R1:W-:Y:S04]  /*f0d0*/  STS [R52+0x1080], R41 ;  /* 0x0010802934007388 */ /* 0x0003e80000000800 */
[----:B------:R1:W-:Y:S04]  /*f0e0*/  STS [R52+0x1280], R118 ;  /* 0x0012807634007388 */ /* 0x0003e80000000800 */
[----:B------:R1:W-:Y:S04]  /*f0f0*/  STS [R51+0x1000], R38 ;  /* 0x0010002633007388 */ /* 0x0003e80000000800 */
[----:B------:R1:W-:Y:S04]  /*f100*/  STS [R51+0x1200], R122 ;  /* 0x0012007a33007388 */ /* 0x0003e80000000800 */
[----:B----4-:R1:W-:Y:S04]  /*f110*/  STS [R50+0x80], R37 ;  /* 0x0000802532007388 */ /* 0x0103e80000000800 */
[----:B------:R1:W-:Y:S04]  /*f120*/  STS [R50+0x280], R36 ;  /* 0x0002802432007388 */ /* 0x0003e80000000800 */
[----:B-----5:R1:W-:Y:S04]  /*f130*/  STS [R49], R34 ;  /* 0x0000002231007388 */ /* 0x0203e80000000800 */
[----:B------:R1:W-:Y:S04]  /*f140*/  STS [R49+0x200], R33 ;  /* 0x0002002131007388 */ /* 0x0003e80000000800 */
        /* <DEDUP_REMOVED lines=36> */
[----:B------:R-:W-:Y:S06]  /*f390*/  BAR.SYNC.DEFER_BLOCKING 0x1, 0x80 ;  /* 0x0042000000007b1d */ /* 0x000fec0000010000 */
[----:B------:R-:W-:Y:S05]  /*f3a0*/  BRA.CONV ~URZ, `(.L_x_562) ;  /* 0x000000737f007947 */ /* 0x000fea000b800000 */
[----:B-1----:R-:W-:Y:S01]  /*f3b0*/  SHF.R.S32.HI R7, RZ, 0x1f, R48 ;  /* 0x0000001fff077819 */ /* 0x002fe20000011430 */
[----:B------:R-:W-:Y:S01]  /*f3c0*/  IMAD.MOV.U32 R4, RZ, RZ, RZ ;  /* 0x000000ffff047224 */ /* 0x000fe200078e00ff */
[----:B------:R-:W-:Y:S01]  /*f3d0*/  MOV R5, 0xf420 ;  /* 0x0000f42000057802 */ /* 0x000fe20000000f00 */
[----:B------:R-:W-:Y:S01]  /*f3e0*/  IMAD.MOV.U32 R0, RZ, RZ, 0x1f ;  /* 0x0000001fff007424 */ /* 0x000fe200078e00ff */
[----:B------:R-:W-:-:S04]  /*f3f0*/  LEA.HI R7, R7, R48, RZ, 0x7 ;  /* 0x0000003007077211 */ /* 0x000fc800078f38ff */
[----:B------:R-:W-:Y:S02]  /*f400*/  SHF.R.S32.HI R7, RZ, 0x7, R7 ;  /* 0x00000007ff077819 */ /* 0x000fe40000011407 */
[----:B------:R-:W-:Y:S05]  /*f410*/  CALL.REL.NOINC `($__internal_1_$__cuda_sm70_shflsync_idx_p) ;  /* 0x000021c000007944 */ /* 0x000fea0003c00000 */
.L_x_562:
[----:B-1----:R-:W2:Y:S04]  /*f420*/  LDL R2, [R1+0x58] ;  /* 0x0000580001027983 */ /* 0x002ea80000100800 */
[----:B------:R-:W3:Y:S04]  /*f430*/  LDL.LU R8, [R1+0x4c] ;  /* 0x00004c0001087983 */ /* 0x000ee80000300800 */
[----:B------:R-:W4:Y:S04]  /*f440*/  LDL.LU R15, [R1+0x50] ;  /* 0x00005000010f7983 */ /* 0x000f280000300800 */
[----:B------:R-:W2:Y:S04]  /*f450*/  LDL R14, [R1+0x78] ;  /* 0x00007800010e7983 */ /* 0x000ea80000100800 */
[----:B------:R-:W2:Y:S01]  /*f460*/  LDL.LU R18, [R1+0x48] ;  /* 0x0000480001127983 */ /* 0x000ea20000300800 */
[----:B------:R-:W-:-:S03]  /*f470*/  IMAD.MOV.U32 R0, RZ, RZ, 0x1 ;  /* 0x00000001ff007424 */ /* 0x000fc600078e00ff */
[----:B------:R-:W4:Y:S02]  /*f480*/  LDL R13, [R1+0x80] ;  /* 0x00008000010d7983 */ /* 0x000f240000100800 */
[----:B------:R-:W-:Y:S02]  /*f490*/  ISETP.NE.AND P1, PT, R0, c[0x0][0x4e8], PT ;  /* 0x00013a0000007a0c */ /* 0x000fe40003f25270 */
[----:B------:R-:W4:Y:S04]  /*f4a0*/  LDL R17, [R1+0x30] ;  /* 0x0000300001117983 */ /* 0x000f280000100800 */
[----:B------:R1:W5:Y:S04]  /*f4b0*/  LDL.64 R66, [R1+0x38] ;  /* 0x0000380001427983 */ /* 0x0003680000100a00 */
[----:B------:R1:W5:Y:S04]  /*f4c0*/  LDL R63, [R1+0x40] ;  /* 0x00004000013f7983 */ /* 0x0003680000100800 */
[----:B------:R1:W5:Y:S04]  /*f4d0*/  LDL R61, [R1+0x44] ;  /* 0x00004400013d7983 */ /* 0x0003680000100800 */
[----:B------:R1:W5:Y:S04]  /*f4e0*/  LDL R64, [R1+0x70] ;  /* 0x0000700001407983 */ /* 0x0003680000100800 */
[----:B------:R1:W5:Y:S04]  /*f4f0*/  LDL R62, [R1+0x6c] ;  /* 0x00006c00013e7983 */ /* 0x0003680000100800 */
[----:B------:R-:W1:Y:S01]  /*f500*/  S2R R16, SR_TID.X ;  /* 0x0000000000107919 */ /* 0x000e620000002100 */
[----:B------:R-:W-:-:S02]  /*f510*/  ULDC UR5, c[0x0][0x4e8] ;  /* 0x00013a0000057ab9 */ /* 0x000fc40000000800 */
[----:B------:R-:W-:Y:S02]  /*f520*/  ULDC UR4, c[0x0][0x388] ;  /* 0x0000e20000047ab9 */ /* 0x000fe40000000800 */
[----:B------:R-:W-:Y:S01]  /*f530*/  UIMAD UR4, UR5, UR4, URZ ;  /* 0x00000004050472a4 */ /* 0x000fe2000f8e023f */
[----:B------:R-:W1:Y:S01]  /*f540*/  S2R R19, SR_TID.X ;  /* 0x0000000000137919 */ /* 0x000e620000002100 */
[----:B------:R-:W-:Y:S01]  /*f550*/  BSSY B0, `(.L_x_563) ;  /* 0x0000071000007945 */ /* 0x000fe20003800000 */
[----:B---3--:R-:W-:-:S05]  /*f560*/  SHF.R.S32.HI R5, RZ, 0x1f, R8 ;  /* 0x0000001fff057819 */ /* 0x008fca0000011408 */
[----:B------:R-:W-:Y:S02]  /*f570*/  IMAD R6, R5, c[0x0][0x490], RZ ;  /* 0x0001240005067a24 */ /* 0x000fe400078e02ff */
[----:B--2---:R-:W-:-:S04]  /*f580*/  IMAD.IADD R4, R2, 0x1, R18 ;  /* 0x0000000102047824 */ /* 0x004fc800078e0212 */
[----:B------:R-:W-:Y:S01]  /*f590*/  @P1 IMAD.HI.U32 R7, R4, c[0x0][0x4ec], RZ ;  /* 0x00013b0004071a27 */ /* 0x000fe200078e00ff */
[----:B------:R-:W-:-:S03]  /*f5a0*/  MOV R0, R4 ;  /* 0x0000000400007202 */ /* 0x000fc60000000f00 */
[----:B------:R-:W-:Y:S01]  /*f5b0*/  IMAD.WIDE.U32 R2, R8, c[0x0][0x490], RZ ;  /* 0x0001240008027a25 */ /* 0x000fe200078e00ff */
[----:B------:R-:W-:-:S03]  /*f5c0*/  @P1 SHF.R.U32.HI R0, RZ, c[0x0][0x4f0], R7 ;  /* 0x00013c00ff001a19 */ /* 0x000fc60000011607 */
[C---:B------:R-:W-:Y:S02]  /*f5d0*/  IMAD R6, R8.reuse, c[0x0][0x494], R6 ;  /* 0x0001250008067a24 */ /* 0x040fe400078e0206 */
[----:B------:R-:W-:Y:S02]  /*f5e0*/  IMAD.MOV R7, RZ, RZ, -R0 ;  /* 0x000000ffff077224 */ /* 0x000fe400078e0a00 */
[----:B------:R-:W-:Y:S02]  /*f5f0*/  IMAD.IADD R3, R3, 0x1, R6 ;  /* 0x0000000103037824 */ /* 0x000fe400078e0206 */
[----:B------:R-:W-:Y:S01]  /*f600*/  IMAD R6, R5, c[0x0][0x3e8], RZ ;  /* 0x0000fa0005067a24 */ /* 0x000fe200078e02ff */
[----:B----4-:R-:W-:Y:S01]  /*f610*/  SHF.R.S32.HI R5, RZ, 0x1f, R15 ;  /* 0x0000001fff057819 */ /* 0x010fe2000001140f */
[----:B------:R-:W-:Y:S02]  /*f620*/  IMAD R4, R7, c[0x0][0x4e8], R4 ;  /* 0x00013a0007047a24 */ /* 0x000fe400078e0204 */
[----:B------:R-:W-:-:S02]  /*f630*/  IMAD R10, R8, c[0x0][0x3ec], R6 ;  /* 0x0000fb00080a7a24 */ /* 0x000fc400078e0206 */
[----:B------:R-:W-:-:S04]  /*f640*/  IMAD.WIDE.U32 R6, R15, c[0x0][0x498], R2 ;  /* 0x000126000f067a25 */ /* 0x000fc800078e0002 */
[----:B------:R-:W-:-:S04]  /*f650*/  IMAD.WIDE.U32 R8, R8, c[0x0][0x3e8], RZ ;  /* 0x0000fa0008087a25 */ /* 0x000fc800078e00ff */
[C---:B------:R-:W-:Y:S01]  /*f660*/  IMAD R11, R5.reuse, c[0x0][0x498], RZ ;  /* 0x00012600050b7a24 */ /* 0x040fe200078e02ff */
[----:B------:R-:W-:Y:S01]  /*f670*/  IADD3 R6, P0, R0, R6, RZ ;  /* 0x0000000600067210 */ /* 0x000fe20007f1e0ff */
[----:B------:R-:W-:Y:S01]  /*f680*/  IMAD R12, R5, c[0x0][0x3f0], RZ ;  /* 0x0000fc00050c7a24 */ /* 0x000fe200078e02ff */
[----:B------:R-:W-:Y:S01]  /*f690*/  SHF.R.S32.HI R5, RZ, 0x1f, R0 ;  /* 0x0000001fff057819 */ /* 0x000fe20000011400 */
[----:B------:R-:W-:Y:S01]  /*f6a0*/  IMAD R11, R15, c[0x0][0x49c], R11 ;  /* 0x000127000f0b7a24 */ /* 0x000fe200078e020b */
[----:B------:R-:W-:Y:S01]  /*f6b0*/  IADD3 R3, R9, R10, RZ ;  /* 0x0000000a09037210 */ /* 0x000fe20007ffe0ff */
[----:B------:R-:W-:Y:S01]  /*f6c0*/  IMAD.MOV.U32 R2, RZ, RZ, R8 ;  /* 0x000000ffff027224 */ /* 0x000fe200078e0008 */
[----:B------:R-:W-:Y:S02]  /*f6d0*/  SHF.R.S32.HI R0, RZ, 0x1f, R4 ;  /* 0x0000001fff007819 */ /* 0x000fe40000011404 */
[----:B------:R-:W-:Y:S01]  /*f6e0*/  IADD3.X R7, R5, R7, R11, P0, !PT ;  /* 0x0000000705077210 */ /* 0x000fe200007fe40b */
[----:B------:R-:W-:Y:S01]  /*f6f0*/  IMAD R11, R15, c[0x0][0x3f4], R12 ;  /* 0x0000fd000f0b7a24 */ /* 0x000fe200078e020c */
[----:B------:R-:W-:Y:S01]  /*f700*/  IADD3 R14, R14, R18, RZ ;  /* 0x000000120e0e7210 */ /* 0x000fe20007ffe0ff */
[----:B------:R-:W-:-:S02]  /*f710*/  IMAD R0, R0, c[0x0][0x488], RZ ;  /* 0x0001220000007a24 */ /* 0x000fc400078e02ff */
[----:B------:R-:W-:Y:S01]  /*f720*/  IMAD.WIDE.U32 R8, R15, c[0x0][0x3f0], R2 ;  /* 0x0000fc000f087a25 */ /* 0x000fe200078e0002 */
[----:B-1----:R-:W-:-:S03]  /*f730*/  SHF.R.S32.HI R15, RZ, 0x1f, R16 ;  /* 0x0000001fff0f7819 */ /* 0x002fc60000011410 */
[C---:B------:R-:W-:Y:S01]  /*f740*/  IMAD R10, R4.reuse, c[0x0][0x48c], R0 ;  /* 0x00012300040a7a24 */ /* 0x040fe200078e0200 */
[----:B------:R-:W-:Y:S01]  /*f750*/  LEA.HI R15, R15, R16, RZ, 0x5 ;  /* 0x000000100f0f7211 */ /* 0x000fe200078f28ff */
[----:B------:R-:W-:-:S04]  /*f760*/  IMAD.WIDE.U32 R2, R4, c[0x0][0x488], R6 ;  /* 0x0001220004027a25 */ /* 0x000fc800078e0006 */
[----:B------:R-:W-:Y:S01]  /*f770*/  @P1 IMAD.HI.U32 R5, R14, c[0x0][0x4ec], RZ ;  /* 0x00013b000e051a27 */ /* 0x000fe200078e00ff */
[----:B------:R-:W-:Y:S02]  /*f780*/  LEA R4, P0, R2, c[0x0][0x450], 0x2 ;  /* 0x0001140002047a11 */ /* 0x000fe400078010ff */
[----:B------:R-:W-:Y:S01]  /*f790*/  LOP3.LUT R15, R15, 0xffffffe0, RZ, 0xc0, !PT ;  /* 0xffffffe00f0f7812 */ /* 0x000fe200078ec0ff */
[----:B------:R-:W-:Y:S02]  /*f7a0*/  IMAD.IADD R3, R3, 0x1, R10 ;  /* 0x0000000103037824 */ /* 0x000fe400078e020a */
[----:B------:R-:W-:Y:S01]  /*f7b0*/  IMAD.MOV.U32 R0, RZ, RZ, R14 ;  /* 0x000000ffff007224 */ /* 0x000fe200078e000e */
[----:B------:R-:W-:Y:S01]  /*f7c0*/  @P1 SHF.R.U32.HI R0, RZ, c[0x0][0x4f0], R5 ;  /* 0x00013c00ff001a19 */ /* 0x000fe20000011605 */
[----:B------:R-:W-:Y:S01]  /*f7d0*/  IMAD.IADD R15, R16, 0x1, -R15 ;  /* 0x00000001100f7824 */ /* 0x000fe200078e0a0f */
[----:B------:R-:W-:Y:S02]  /*f7e0*/  LEA.HI.X R3, R2, c[0x0][0x454], R3, 0x2, P0 ;  /* 0x0001150002037a11 */ /* 0x000fe400000f1403 */
[----:B------:R-:W-:Y:S01]  /*f7f0*/  SHF.R.S32.HI R5, RZ, 0x1f, R0 ;  /* 0x0000001fff057819 */ /* 0x000fe20000011400 */
[----:B------:R-:W-:Y:S01]  /*f800*/  SHFL.IDX PT, R12, R4, RZ, 0x1c1f ;  /* 0x001c1fff040c7589 */ /* 0x000fe200000e0000 */
[----:B------:R-:W-:-:S02]  /*f810*/  IADD3 R2, R13, R18, RZ ;  /* 0x000000120d027210 */ /* 0x000fc40007ffe0ff */
[----:B------:R-:W-:Y:S01]  /*f820*/  IADD3 R7, R9, R11, RZ ;  /* 0x0000000b09077210 */ /* 0x000fe20007ffe0ff */
[----:B------:R-:W1:Y:S01]  /*f830*/  SHFL.IDX PT, R13, R3, RZ, 0x1c1f ;  /* 0x001c1fff030d7589 */ /* 0x000e6200000e0000 */
[----:B------:R-:W-:Y:S02]  /*f840*/  MOV R6, R8 ;  /* 0x0000000800067202 */ /* 0x000fe40000000f00 */
[----:B------:R-:W-:Y:S01]  /*f850*/  LOP3.LUT P0, RZ, R15, 0x3, RZ, 0xc0, !PT ;  /* 0x000000030fff7812 */ /* 0x000fe2000780c0ff */
[----:B------:R-:W-:Y:S01]  /*f860*/  SHFL.IDX PT, R10, R4, 0x1, 0x1c1f ;  /* 0x003c1f00040a7f89 */ /* 0x000fe200000e0000 */
[----:B------:R-:W-:-:S03]  /*f870*/  IMAD R15, R5, c[0x0][0x3e0], RZ ;  /* 0x0000f800050f7a24 */ /* 0x000fc600078e02ff */
[----:B------:R-:W2:Y:S04]  /*f880*/  SHFL.IDX PT, R11, R3, 0x1, 0x1c1f ;  /* 0x003c1f00030b7f89 */ /* 0x000ea800000e0000 */
[----:B------:R-:W-:Y:S04]  /*f890*/  SHFL.IDX PT, R8, R4, 0x2, 0x1c1f ;  /* 0x005c1f0004087f89 */ /* 0x000fe800000e0000 */
[----:B------:R-:W3:Y:S04]  /*f8a0*/  SHFL.IDX PT, R9, R3, 0x2, 0x1c1f ;  /* 0x005c1f0003097f89 */ /* 0x000ee800000e0000 */
[----:B------:R-:W-:Y:S04]  /*f8b0*/  SHFL.IDX PT, R4, R4, 0x3, 0x1c1f ;  /* 0x007c1f0004047f89 */ /* 0x000fe800000e0000 */
[----:B------:R4:W1:Y:S01]  /*f8c0*/  SHFL.IDX PT, R5, R3, 0x3, 0x1c1f ;  /* 0x007c1f0003057f89 */ /* 0x00086200000e0000 */
[----:B------:R-:W-:-:S02]  /*f8d0*/  IADD3 R16, R2, 0x8, RZ ;  /* 0x0000000802107810 */ /* 0x000fc40007ffe0ff */
[----:B------:R-:W-:Y:S02]  /*f8e0*/  ISETP.GE.OR P3, PT, R2, UR4, P0 ;  /* 0x0000000402007c0c */ /* 0x000fe40008766670 */
[----:B------:R-:W-:Y:S01]  /*f8f0*/  ISETP.GE.OR P2, PT, R16, UR4, P0 ;  /* 0x0000000410007c0c */ /* 0x000fe20008746670 */
[C---:B------:R-:W-:Y:S02]  /*f900*/  IMAD R15, R0.reuse, c[0x0][0x3e4], R15 ;  /* 0x0000f900000f7a24 */ /* 0x040fe400078e020f */
[----:B------:R-:W-:Y:S01]  /*f910*/  IMAD.WIDE.U32 R6, R0, c[0x0][0x3e0], R6 ;  /* 0x0000f80000067a25 */ /* 0x000fe200078e0006 */
[C---:B----4-:R-:W-:Y:S02]  /*f920*/  IADD3 R3, R2.reuse, 0x40, RZ ;  /* 0x0000004002037810 */ /* 0x050fe40007ffe0ff */
[----:B------:R-:W-:Y:S02]  /*f930*/  IADD3 R2, R2, 0x48, RZ ;  /* 0x0000004802027810 */ /* 0x000fe40007ffe0ff */
[----:B------:R-:W-:-:S02]  /*f940*/  ISETP.GE.OR P1, PT, R3, UR4, P0 ;  /* 0x0000000403007c0c */ /* 0x000fc40008726670 */
[----:B------:R-:W-:Y:S01]  /*f950*/  ISETP.GE.OR P0, PT, R2, UR4, P0 ;  /* 0x0000000402007c0c */ /* 0x000fe20008706670 */
[----:B------:R-:W-:Y:S01]  /*f960*/  IMAD.MOV R0, RZ, RZ, -R0 ;  /* 0x000000ffff007224 */ /* 0x000fe200078e0a00 */
[----:B------:R-:W-:Y:S01]  /*f970*/  IADD3 R3, R7, R15, RZ ;  /* 0x0000000f07037210 */ /* 0x000fe20007ffe0ff */
[----:B-1----:R-:W-:Y:S01]  /*f980*/  @!P3 ST.E [R12.64], R45 ;  /* 0x0000002d0c00b985 */ /* 0x002fe2000c101906 */
[----:B------:R-:W-:Y:S01]  /*f990*/  SHF.L.U32 R7, R17, 0x1, RZ ;  /* 0x0000000111077819 */ /* 0x000fe200000006ff */
[----:B------:R-:W-:Y:S02]  /*f9a0*/  IMAD R0, R0, c[0x0][0x4e8], R14 ;  /* 0x00013a0000007a24 */ /* 0x000fe400078e020e */
[----:B--2---:R-:W-:Y:S01]  /*f9b0*/  @!P2 ST.E [R10.64], R46 ;  /* 0x0000002e0a00a985 */ /* 0x004fe2000c101906 */
[----:B------:R-:W-:-:S03]  /*f9c0*/  IMAD.MOV.U32 R2, RZ, RZ, R6 ;  /* 0x000000ffff027224 */ /* 0x000fc600078e0006 */
[----:B---3--:R-:W-:Y:S01]  /*f9d0*/  @!P1 ST.E [R8.64], R47 ;  /* 0x0000002f08009985 */ /* 0x008fe2000c101906 */
[----:B------:R-:W-:-:S03]  /*f9e0*/  SHF.R.S32.HI R6, RZ, 0x1f, R0 ;  /* 0x0000001fff067819 */ /* 0x000fc60000011400 */
[----:B------:R1:W-:Y:S04]  /*f9f0*/  @!P0 ST.E [R4.64], R44 ;  /* 0x0000002c04008985 */ /* 0x0003e8000c101906 */
[----:B------:R2:W3:Y:S04]  /*fa00*/  LDS.128 R32, [R7+0x880] ;  /* 0x0008800007207984 */ /* 0x0004e80000000c00 */
[----:B------:R2:W4:Y:S04]  /*fa10*/  LDS.128 R44, [R7+0x1080] ;  /* 0x00108000072c7984 */ /* 0x0005280000000c00 */
[----:B------:R2:W2:Y:S04]  /*fa20*/  LDS.128 R52, [R7+0x1880] ;  /* 0x0018800007347984 */ /* 0x0004a80000000c00 */
[----:B------:R1:W2:Y:S04]  /*fa30*/  LDS.128 R28, [R7+0x2880] ;  /* 0x00288000071c7984 */ /* 0x0002a80000000c00 */
[----:B------:R2:W2:Y:S04]  /*fa40*/  LDS.128 R40, [R7+0x3080] ;  /* 0x0030800007287984 */ /* 0x0004a80000000c00 */
[----:B------:R2:W2:Y:S04]  /*fa50*/  LDS.128 R48, [R7+0x3880] ;  /* 0x0038800007307984 */ /* 0x0004a80000000c00 */
[----:B------:R2:W2:Y:S04]  /*fa60*/  LDS.128 R24, [R7+0x4880] ;  /* 0x0048800007187984 */ /* 0x0004a80000000c00 */
[----:B------:R2:W2:Y:S04]  /*fa70*/  LDS.128 R36, [R7+0x5080] ;  /* 0x0050800007247984 */ /* 0x0004a80000000c00 */
[----:B------:R2:W2:Y:S01]  /*fa80*/  LDS.128 R56, [R7+0x5880] ;  /* 0x0058800007387984 */ /* 0x0004a20000000c00 */
[----:B------:R-:W-:Y:S01]  /*fa90*/  SHF.R.S32.HI R17, RZ, 0x1f, R19 ;  /* 0x0000001fff117819 */ /* 0x000fe20000011413 */
[----:B------:R-:W-:-:S03]  /*faa0*/  IMAD R6, R6, c[0x0][0x3d8], RZ ;  /* 0x0000f60006067a24 */ /* 0x000fc600078e02ff */
[----:B------:R-:W-:Y:S01]  /*fab0*/  LEA.HI R17, R17, R19, RZ, 0x2 ;  /* 0x0000001311117211 */ /* 0x000fe200078f10ff */
[C---:B-1----:R-:W-:Y:S02]  /*fac0*/  IMAD R4, R0.reuse, c[0x0][0x3dc], R6 ;  /* 0x0000f70000047a24 */ /* 0x042fe400078e0206 */
[----:B------:R-:W-:Y:S01]  /*fad0*/  IMAD.WIDE.U32 R2, R0, c[0x0][0x3d8], R2 ;  /* 0x0000f60000027a25 */ /* 0x000fe200078e0002 */
[----:B------:R-:W-:-:S03]  /*fae0*/  SHF.R.S32.HI R17, RZ, 0x2, R17 ;  /* 0x00000002ff117819 */ /* 0x000fc60000011411 */
[----:B------:R-:W-:Y:S01]  /*faf0*/  IMAD.IADD R3, R3, 0x1, R4 ;  /* 0x0000000103037824 */ /* 0x000fe200078e0204 */
[C---:B------:R-:W-:Y:S02]  /*fb00*/  LEA R11, P0, R2.reuse, c[0x0][0x380], 0x1 ;  /* 0x0000e000020b7a11 */ /* 0x040fe400078008ff */
[----:B------:R-:W-:Y:S02]  /*fb10*/  IADD3 R10, R17, R18, RZ ;  /* 0x00000012110a7210 */ /* 0x000fe40007ffe0ff */
[----:B------:R-:W-:Y:S02]  /*fb20*/  LEA.HI.X R3, R2, c[0x0][0x384], R3, 0x1, P0 ;  /* 0x0000e10002037a11 */ /* 0x000fe400000f0c03 */
[----:B------:R-:W-:Y:S01]  /*fb30*/  ISETP.GE.AND P0, PT, R10, UR4, PT ;  /* 0x000000040a007c0c */ /* 0x000fe2000bf06270 */
[----:B------:R1:W1:Y:S04]  /*fb40*/  SHFL.IDX PT, R0, R11, RZ, 0x1c1f ;  /* 0x001c1fff0b007589 */ /* 0x00026800000e0000 */
[----:B------:R1:W1:Y:S08]  /*fb50*/  SHFL.IDX PT, R2, R3, RZ, 0x1c1f ;  /* 0x001c1fff03027589 */ /* 0x00027000000e0000 */
[----:B------:R-:W-:Y:S05]  /*fb60*/  @P0 BRA `(.L_x_564) ;  /* 0x000000f000000947 */ /* 0x000fea0003800000 */
[----:B---34-:R-:W3:Y:S01]  /*fb70*/  LDS.128 R20, [R7+0x80] ;  /* 0x0000800007147984 */ /* 0x018ee20000000c00 */
[----:B-----5:R-:W-:-:S02]  /*fb80*/  ISETP.GE.AND P5, PT, R66, c[0x0][0x3c8], PT ;  /* 0x0000f20042007a0c */ /* 0x020fc40003fa6270 */
[----:B------:R-:W-:Y:S01]  /*fb90*/  ISETP.GE.AND P4, PT, R63, c[0x0][0x3c8], PT ;  /* 0x0000f2003f007a0c */ /* 0x000fe20003f86270 */
[----:B------:R-:W4:Y:S01]  /*fba0*/  LDS.128 R16, [R7+0x2080] ;  /* 0x0020800007107984 */ /* 0x000f220000000c00 */
[----:B------:R-:W-:-:S03]  /*fbb0*/  ISETP.GE.AND P3, PT, R61, c[0x0][0x3c8], PT ;  /* 0x0000f2003d007a0c */ /* 0x000fc60003f66270 */
[----:B------:R2:W1:Y:S06]  /*fbc0*/  LDS.128 R12, [R7+0x4080] ;  /* 0x00408000070c7984 */ /* 0x00046c0000000c00 */
[-C--:B-1----:R-:W-:Y:S02]  /*fbd0*/  @!P5 LEA R8, P2, R66, R0.reuse, 0x1 ;  /* 0x000000004208d211 */ /* 0x082fe400078408ff */
[-C--:B------:R-:W-:Y:S02]  /*fbe0*/  @!P4 LEA R6, P1, R63, R0.reuse, 0x1 ;  /* 0x000000003f06c211 */ /* 0x080fe400078208ff */
[----:B------:R-:W-:-:S02]  /*fbf0*/  @!P3 LEA R4, P0, R61, R0, 0x1 ;  /* 0x000000003d04b211 */ /* 0x000fc400078008ff */
[-C--:B------:R-:W-:Y:S02]  /*fc00*/  @!P5 LEA.HI.X R9, R66, R2.reuse, R67, 0x1, P2 ;  /* 0x000000024209d211 */ /* 0x080fe400010f0c43 */
[-C--:B------:R-:W-:Y:S02]  /*fc10*/  @!P3 LEA.HI.X R5, R61, R2.reuse, R62, 0x1, P0 ;  /* 0x000000023d05b211 */ /* 0x080fe400000f0c3e */
[----:B--2---:R-:W-:Y:S01]  /*fc20*/  @!P4 LEA.HI.X R7, R63, R2, R64, 0x1, P1 ;  /* 0x000000023f07c211 */ /* 0x004fe200008f0c40 */
[----:B---3--:R1:W-:Y:S04]  /*fc30*/  @!P5 ST.E.128 [R8.64], R20 ;  /* 0x000000140800d985 */ /* 0x0083e8000c101d06 */
[----:B----4-:R1:W-:Y:S04]  /*fc40*/  @!P4 ST.E.128 [R6.64], R16 ;  /* 0x000000100600c985 */ /* 0x0103e8000c101d06 */
[----:B------:R1:W-:Y:S02]  /*fc50*/  @!P3 ST.E.128 [R4.64], R12 ;  /* 0x0000000c0400b985 */ /* 0x0003e4000c101d06 */
.L_x_564:
[----:B---34-:R-:W-:Y:S05]  /*fc60*/  BSYNC B0 ;  /* 0x0000000000007941 */ /* 0x018fea0003800000 */
.L_x_563:
[----:B-1----:R-:W-:Y:S01]  /*fc70*/  IADD3 R4, R10, 0x20, RZ ;  /* 0x000000200a047810 */ /* 0x002fe20007ffe0ff */
[----:B------:R1:W3:Y:S01]  /*fc80*/  SHFL.IDX PT, R2, R3, 0x1, 0x1c1f ;  /* 0x003c1f0003027f89 */ /* 0x0002e200000e0000 */
[----:B------:R-:W-:Y:S02]  /*fc90*/  BSSY B0, `(.L_x_565) ;  /* 0x0000010000007945 */ /* 0x000fe40003800000 */
[----:B------:R-:W-:Y:S01]  /*fca0*/  ISETP.GE.AND P0, PT, R4, UR4, PT ;  /* 0x0000000404007c0c */ /* 0x000fe2000bf06270 */
[----:B------:R1:W4:-:S12]  /*fcb0*/  SHFL.IDX PT, R0, R11, 0x1, 0x1c1f ;  /* 0x003c1f000b007f89 */ /* 0x00031800000e0000 */
[----:B------:R-:W-:Y:S05]  /*fcc0*/  @P0 BRA `(.L_x_566) ;  /* 0x000000c000000947 */ /* 0x000fea0003800000 */
[----:B-----5:R-:W-:Y:S02]  /*fcd0*/  ISETP.GE.AND P2, PT, R66, c[0x0][0x3c8], PT ;  /* 0x0000f20042007a0c */ /* 0x020fe40003f46270 */
[----:B------:R-:W-:Y:S02]  /*fce0*/  ISETP.GE.AND P1, PT, R63, c[0x0][0x3c8], PT ;  /* 0x0000f2003f007a0c */ /* 0x000fe40003f26270 */
[----:B------:R-:W-:-:S09]  /*fcf0*/  ISETP.GE.AND P0, PT, R61, c[0x0][0x3c8], PT ;  /* 0x0000f2003d007a0c */ /* 0x000fd20003f06270 */
[CC--:B----4-:R-:W-:Y:S02]  /*fd00*/  @!P2 LEA R8, P5, R66.reuse, R0.reuse, 0x1 ;  /* 0x000000004208a211 */ /* 0x0d0fe400078a08ff */
[-C--:B------:R-:W-:Y:S02]  /*fd10*/  @!P1 LEA R6, P4, R63, R0.reuse, 0x1 ;  /* 0x000000003f069211 */ /* 0x080fe400078808ff */
[----:B------:R-:W-:Y:S02]  /*fd20*/  @!P0 LEA R4, P3, R61, R0, 0x1 ;  /* 0x000000003d048211 */ /* 0x000fe400078608ff */
[-C--:B---3--:R-:W-:Y:S02]  /*fd30*/  @!P2 LEA.HI.X R9, R66, R2.reuse, R67, 0x1, P5 ;  /* 0x000000024209a211 */ /* 0x088fe400028f0c43 */
[-C--:B--2---:R-:W-:Y:S02]  /*fd40*/  @!P1 LEA.HI.X R7, R63, R2.reuse, R64, 0x1, P4 ;  /* 0x000000023f079211 */ /* 0x084fe400020f0c40 */
[----:B------:R-:W-:Y:S01]  /*fd50*/  @!P0 LEA.HI.X R5, R61, R2, R62, 0x1, P3 ;  /* 0x000000023d058211 */ /* 0x000fe200018f0c3e */
[----:B------:R2:W-:Y:S04]  /*fd60*/  @!P2 ST.E.128 [R8.64], R32 ;  /* 0x000000200800a985 */ /* 0x0005e8000c101d06 */
[----:B------:R2:W-:Y:S04]  /*fd70*/  @!P1 ST.E.128 [R6.64], R28 ;  /* 0x0000001c06009985 */ /* 0x0005e8000c101d06 */
[----:B------:R2:W-:Y:S02]  /*fd80*/  @!P0 ST.E.128 [R4.64], R24 ;  /* 0x0000001804008985 */ /* 0x0005e4000c101d06 */
.L_x_566:
[----:B------:R-:W-:Y:S05]  /*fd90*/  BSYNC B0 ;  /* 0x0000000000007941 */ /* 0x000fea0003800000 */
.L_x_565:
[----:B--2---:R-:W-:Y:S01]  /*fda0*/  IADD3 R4, R10, 0x40, RZ ;  /* 0x000000400a047810 */ /* 0x004fe20007ffe0ff */
[----:B---3--:R2:W3:Y:S01]  /*fdb0*/  SHFL.IDX PT, R2, R3, 0x2, 0x1c1f ;  /* 0x005c1f0003027f89 */ /* 0x0084e200000e0000 */
[----:B------:R-:W-:Y:S02]  /*fdc0*/  BSSY B0, `(.L_x_567) ;  /* 0x0000010000007945 */ /* 0x000fe40003800000 */
[----:B------:R-:W-:Y:S01]  /*fdd0*/  ISETP.GE.AND P0, PT, R4, UR4, PT ;  /* 0x0000000404007c0c */ /* 0x000fe2000bf06270 */
[----:B----4-:R2:W4:-:S12]  /*fde0*/  SHFL.IDX PT, R0, R11, 0x2, 0x1c1f ;  /* 0x005c1f000b007f89 */ /* 0x01051800000e0000 */
        /* <DEDUP_REMOVED lines=8> */
[-C--:B------:R-:W-:Y:S02]  /*fe70*/  @!P1 LEA.HI.X R7, R63, R2.reuse, R64, 0x1, P4 ;  /* 0x000000023f079211 */ /* 0x080fe400020f0c40 */
[----:B------:R-:W-:Y:S01]  /*fe80*/  @!P0 LEA.HI.X R5, R61, R2, R62, 0x1, P3 ;  /* 0x000000023d058211 */ /* 0x000fe200018f0c3e */
[----:B------:R3:W-:Y:S04]  /*fe90*/  @!P2 ST.E.128 [R8.64], R44 ;  /* 0x0000002c0800a985 */ /* 0x0007e8000c101d06 */
[----:B------:R3:W-:Y:S04]  /*fea0*/  @!P1 ST.E.128 [R6.64], R40 ;  /* 0x0000002806009985 */ /* 0x0007e8000c101d06 */
[----:B------:R3:W-:Y:S02]  /*feb0*/  @!P0 ST.E.128 [R4.64], R36 ;  /* 0x0000002404008985 */ /* 0x0007e4000c101d06 */
.L_x_568:
[----:B------:R-:W-:Y:S05]  /*fec0*/  BSYNC B0 ;  /* 0x0000000000007941 */ /* 0x000fea0003800000 */
.L_x_567:
[----:B---3--:R3:W1:Y:S04]  /*fed0*/  SHFL.IDX PT, R2, R3, 0x3, 0x1c1f ;  /* 0x007c1f0003027f89 */ /* 0x00866800000e0000 */
[----:B----4-:R4:W2:Y:S02]  /*fee0*/  SHFL.IDX PT, R0, R11, 0x3, 0x1c1f ;  /* 0x007c1f000b007f89 */ /* 0x0108a400000e0000 */
[----:B-123--:R-:W-:-:S04]  /*fef0*/  IADD3 R3, R10, 0x60, RZ ;  /* 0x000000600a037810 */ /* 0x00efc80007ffe0ff */
[----:B------:R-:W-:-:S13]  /*ff00*/  ISETP.GE.AND P0, PT, R3, UR4, PT ;  /* 0x0000000403007c0c */ /* 0x000fda000bf06270 */
[----:B------:R-:W-:Y:S05]  /*ff10*/  @P0 BRA `(.L_x_569) ;  /* 0x00000bd000000947 */ /* 0x000fea0003800000 */
[----:B----45:R-:W-:Y:S02]  /*ff20*/  ISETP.GE.AND P1, PT, R66, c[0x0][0x3c8], PT ;  /* 0x0000f20042007a0c */ /* 0x030fe40003f26270 */
[----:B------:R-:W-:-:S11]  /*ff30*/  ISETP.GE.AND P0, PT, R63, c[0x0][0x3c8], PT ;  /* 0x0000f2003f007a0c */ /* 0x000fd60003f06270 */
[CC--:B------:R-:W-:Y:S02]  /*ff40*/  @!P1 LEA R6, P3, R66.reuse, R0.reuse, 0x1 ;  /* 0x0000000042069211 */ /* 0x0c0fe400078608ff */
[C---:B------:R-:W-:Y:S02]  /*ff50*/  @!P0 LEA R4, P2, R63.reuse, R0, 0x1 ;  /* 0x000000003f048211 */ /* 0x040fe400078408ff */
[-C--:B------:R-:W-:Y:S02]  /*ff60*/  @!P1 LEA.HI.X R7, R66, R2.reuse, R67, 0x1, P3 ;  /* 0x0000000242079211 */ /* 0x080fe400018f0c43 */
[----:B------:R-:W-:-:S03]  /*ff70*/  @!P0 LEA.HI.X R5, R63, R2, R64, 0x1, P2 ;  /* 0x000000023f058211 */ /* 0x000fc600010f0c40 */
[----:B------:R1:W-:Y:S04]  /*ff80*/  @!P1 ST.E.128 [R6.64], R52 ;  /* 0x0000003406009985 */ /* 0x0003e8000c101d06 */
[----:B------:R1:W-:Y:S01]  /*ff90*/  @!P0 ST.E.128 [R4.64], R48 ;  /* 0x0000003004008985 */ /* 0x0003e2000c101d06 */
[----:B------:R-:W-:-:S13]  /*ffa0*/  ISETP.GE.AND P0, PT, R61, c[0x0][0x3c8], PT ;  /* 0x0000f2003d007a0c */ /* 0x000fda0003f06270 */
[----:B------:R-:W-:Y:S05]  /*ffb0*/  @P0 BRA `(.L_x_569) ;  /* 0x00000b3000000947 */ /* 0x000fea0003800000 */
[----:B-1----:R-:W-:-:S04]  /*ffc0*/  LEA R4, P0, R61, R0, 0x1 ;  /* 0x000000003d047211 */ /* 0x002fc800078008ff */
[----:B------:R-:W-:-:S05]  /*ffd0*/  LEA.HI.X R5, R61, R2, R62, 0x1, P0 ;  /* 0x000000023d057211 */ /* 0x000fca00000f0c3e */
[----:B------:R1:W-:Y:S01]  /*ffe0*/  ST.E.128 [R4.64], R56 ;  /* 0x0000003804007985 */ /* 0x0003e2000c101d06 */
[----:B------:R-:W-:Y:S05]  /*fff0*/  BRA `(.L_x_569) ;  /* 0x00000af000007947 */ /* 0x000fea0003800000 */
.L_x_561:
[----:B------:R-:W2:Y:S04]  /*10000*/  LDL R0, [R1+0x48] ;  /* 0x0000480001007983 */ /* 0x000ea80000100800 */
[----:B------:R-:W3:Y:S04]  /*10010*/  LDL R14, [R1+0x4c] ;  /* 0x00004c00010e7983 */ /* 0x000ee80000100800 */
[----:B------:R-:W4:Y:S01]  /*10020*/  LDL R13, [R1+0x50] ;  /* 0x00005000010d7983 */ /* 0x000f220000100800 */
[----:B------:R-:W-:Y:S03]  /*10030*/  BSSY B0, `(.L_x_570) ;  /* 0x0000025000007945 */ /* 0x000fe60003800000 */
[----:B------:R-:W1:Y:S02]  /*10040*/  S2R R11, SR_TID.X ;  /* 0x00000000000b7919 */ /* 0x000e640000002100 */
[----:B-1----:R-:W-:Y:S01]  /*10050*/  ISETP.GE.AND P0, PT, R11, 0x80, PT ;  /* 0x000000800b00780c */ /* 0x002fe20003f06270 */
[----:B--2---:R-:W-:Y:S01]  /*10060*/  IMAD.MOV.U32 R12, RZ, RZ, R0 ;  /* 0x000000ffff0c7224 */ /* 0x004fe200078e0000 */
[----:B---3--:R-:W-:-:S02]  /*10070*/  SHF.R.S32.HI R8, RZ, 0x1f, R14 ;  /* 0x0000001fff087819 */ /* 0x008fc4000001140e */
[----:B----4-:R-:W-:-:S09]  /*10080*/  SHF.R.S32.HI R10, RZ, 0x1f, R13 ;  /* 0x0000001fff0a7819 */ /* 0x010fd2000001140d */
[----:B------:R-:W-:Y:S05]  /*10090*/  @P0 BRA `(.L_x_571) ;  /* 0x000001e000000947 */ /* 0x000fea0003800000 */
[----:B------:R-:W-:Y:S02]  /*100a0*/  MOV R2, c[0x0][0x4e8] ;  /* 0x00013a0000027a02 */ /* 0x000fe40000000f00 */
[----:B------:R-:W-:-:S03]  /*100b0*/  IADD3 R6, R12, R11, RZ ;  /* 0x0000000b0c067210 */ /* 0x000fc60007ffe0ff */
[----:B------:R-:W-:-:S05]  /*100c0*/  IMAD R0, R2, c[0x0][0x388], RZ ;  /* 0x0000e20002007a24 */ /* 0x000fca00078e02ff */
[----:B------:R-:W-:-:S13]  /*100d0*/  ISETP.GE.AND P0, PT, R6, R0, PT ;  /* 0x000000000600720c */ /* 0x000fda0003f06270 */
[----:B------:R-:W-:Y:S05]  /*100e0*/  @P0 BRA `(.L_x_571) ;  /* 0x0000019000000947 */ /* 0x000fea0003800000 */
[----:B------:R-:W-:Y:S01]  /*100f0*/  ISETP.NE.AND P0, PT, R2, 0x1, PT ;  /* 0x000000010200780c */ /* 0x000fe20003f05270 */
[----:B------:R-:W-:Y:S01]  /*10100*/  IMAD R4, R8, c[0x0][0x490], RZ ;  /* 0x0001240008047a24 */ /* 0x000fe200078e02ff */
[----:B------:R-:W-:Y:S01]  /*10110*/  MOV R0, R6 ;  /* 0x0000000600007202 */ /* 0x000fe20000000f00 */
[----:B------:R-:W-:-:S04]  /*10120*/  IMAD.WIDE.U32 R2, R14, c[0x0][0x490], RZ ;  /* 0x000124000e027a25 */ /* 0x000fc800078e00ff */
[----:B------:R-:W-:Y:S02]  /*10130*/  IMAD R4, R14, c[0x0][0x494], R4 ;  /* 0x000125000e047a24 */ /* 0x000fe400078e0204 */
[----:B------:R-:W-:-:S03]  /*10140*/  IMAD R9, R10, c[0x0][0x498], RZ ;  /* 0x000126000a097a24 */ /* 0x000fc600078e02ff */
[----:B------:R-:W-:Y:S01]  /*10150*/  IADD3 R3, R3, R4, RZ ;  /* 0x0000000403037210 */ /* 0x000fe20007ffe0ff */
[----:B------:R-:W-:-:S05]  /*10160*/  @P0 IMAD.HI.U32 R5, R6, c[0x0][0x4ec], RZ ;  /* 0x00013b0006050a27 */ /* 0x000fca00078e00ff */
[----:B------:R-:W-:Y:S01]  /*10170*/  @P0 SHF.R.U32.HI R0, RZ, c[0x0][0x4f0], R5 ;  /* 0x00013c00ff000a19 */ /* 0x000fe20000011605 */
[----:B------:R-:W-:-:S03]  /*10180*/  IMAD.WIDE.U32 R4, R13, c[0x0][0x498], R2 ;  /* 0x000126000d047a25 */ /* 0x000fc600078e0002 */
[C---:B------:R-:W-:Y:S01]  /*10190*/  IADD3 R7, -R0.reuse, RZ, RZ ;  /* 0x000000ff00077210 */ /* 0x040fe20007ffe1ff */
[----:B------:R-:W-:Y:S01]  /*101a0*/  IMAD R3, R13, c[0x0][0x49c], R9 ;  /* 0x000127000d037a24 */ /* 0x000fe200078e0209 */
[----:B------:R-:W-:-:S03]  /*101b0*/  IADD3 R4, P0, R0, R4, RZ ;  /* 0x0000000400047210 */ /* 0x000fc60007f1e0ff */
[----:B------:R-:W-:Y:S01]  /*101c0*/  IMAD R2, R7, c[0x0][0x4e8], R6 ;  /* 0x00013a0007027a24 */ /* 0x000fe200078e0206 */
[----:B------:R-:W-:-:S04]  /*101d0*/  SHF.R.S32.HI R6, RZ, 0x1f, R0 ;  /* 0x0000001fff067819 */ /* 0x000fc80000011400 */
[----:B------:R-:W-:Y:S02]  /*101e0*/  SHF.R.S32.HI R0, RZ, 0x1f, R2 ;  /* 0x0000001fff007819 */ /* 0x000fe40000011402 */
[----:B------:R-:W-:-:S03]  /*101f0*/  IADD3.X R5, R6, R5, R3, P0, !PT ;  /* 0x0000000506057210 */ /* 0x000fc600007fe403 */
[----:B------:R-:W-:-:S04]  /*10200*/  IMAD R0, R0, c[0x0][0x488], RZ ;  /* 0x0001220000007a24 */ /* 0x000fc800078e02ff */
[C---:B------:R-:W-:Y:S02]  /*10210*/  IMAD R0, R2.reuse, c[0x0][0x48c], R0 ;  /* 0x0001230002007a24 */ /* 0x040fe400078e0200 */
[----:B------:R-:W-:-:S05]  /*10220*/  IMAD.WIDE.U32 R2, R2, c[0x0][0x488], R4 ;  /* 0x0001220002027a25 */ /* 0x000fca00078e0004 */
[----:B------:R-:W-:Y:S02]  /*10230*/  IADD3 R0, R3, R0, RZ ;  /* 0x0000000003007210 */ /* 0x000fe40007ffe0ff */
[----:B------:R-:W-:-:S04]  /*10240*/  LEA R4, P0, R2, c[0x0][0x450], 0x2 ;  /* 0x0001140002047a11 */ /* 0x000fc800078010ff */
[----:B------:R-:W-:Y:S02]  /*10250*/  LEA.HI.X R5, R2, c[0x0][0x454], R0, 0x2, P0 ;  /* 0x0001150002057a11 */ /* 0x000fe400000f1400 */
[----:B------:R-:W-:-:S05]  /*10260*/  MOV R0, 0xff800000 ;  /* 0xff80000000007802 */ /* 0x000fca0000000f00 */
[----:B------:R1:W-:Y:S02]  /*10270*/  STG.E [R4.64], R0 ;  /* 0x0000000004007986 */ /* 0x0003e4000c101906 */
.L_x_571:
[----:B------:R-:W-:Y:S05]  /*10280*/  BSYNC B0 ;  /* 0x0000000000007941 */ /* 0x000fea0003800000 */
.L_x_570:
[----:B------:R-:W2:Y:S01]  /*10290*/  LDL R2, [R1+0x78] ;  /* 0x0000780001027983 */ /* 0x000ea20000100800 */
[----:B-1----:R-:W-:Y:S01]  /*102a0*/  MOV R0, c[0x0][0x4e8] ;  /* 0x00013a0000007a02 */ /* 0x002fe20000000f00 */
[----:B------:R-:W-:Y:S01]  /*102b0*/  IMAD R6, R10, c[0x0][0x3f0], RZ ;  /* 0x0000fc000a067a24 */ /* 0x000fe200078e02ff */
[----:B------:R-:W-:Y:S02]  /*102c0*/  SHF.R.S32.HI R9, RZ, 0x1f, R11 ;  /* 0x0000001fff097819 */ /* 0x000fe4000001140b */
[----:B------:R-:W-:Y:S01]  /*102d0*/  ISETP.NE.AND P0, PT, R0, 0x1, PT ;  /* 0x000000010000780c */ /* 0x000fe20003f05270 */
[----:B------:R-:W-:Y:S01]  /*102e0*/  IMAD R0, R8, c[0x0][0x3e8], RZ ;  /* 0x0000fa0008007a24 */ /* 0x000fe200078e02ff */
[----:B------:R-:W-:Y:S01]  /*102f0*/  LEA.HI R9, R9, R11, RZ, 0x2 ;  /* 0x0000000b09097211 */ /* 0x000fe200078f10ff */
[----:B------:R-:W-:Y:S02]  /*10300*/  IMAD R8, R13, c[0x0][0x3f4], R6 ;  /* 0x0000fd000d087a24 */ /* 0x000fe400078e0206 */
[----:B------:R-:W-:Y:S01]  /*10310*/  IMAD R5, R14, c[0x0][0x3ec], R0 ;  /* 0x0000fb000e057a24 */ /* 0x000fe200078e0200 */
[----:B------:R-:W-:-:S04]  /*10320*/  SHF.R.S32.HI R9, RZ, 0x2, R9 ;  /* 0x00000002ff097819 */ /* 0x000fc80000011409 */
[-C--:B------:R-:W-:Y:S02]  /*10330*/  IADD3 R10, R9, R12.reuse, RZ ;  /* 0x0000000c090a7210 */ /* 0x080fe40007ffe0ff */
[----:B--2---:R-:W-:Y:S01]  /*10340*/  IADD3 R4, R2, R12, RZ ;  /* 0x0000000c02047210 */ /* 0x004fe20007ffe0ff */
[----:B------:R-:W-:-:S03]  /*10350*/  IMAD.WIDE.U32 R2, R14, c[0x0][0x3e8], RZ ;  /* 0x0000fa000e027a25 */ /* 0x000fc600078e00ff */
[----:B------:R-:W-:Y:S01]  /*10360*/  MOV R0, R4 ;  /* 0x0000000400007202 */ /* 0x000fe20000000f00 */
[----:B------:R-:W-:-:S04]  /*10370*/  @P0 IMAD.HI.U32 R7, R4, c[0x0][0x4ec], RZ ;  /* 0x00013b0004070a27 */ /* 0x000fc800078e00ff */
[----:B------:R-:W-:Y:S01]  /*10380*/  IMAD.IADD R3, R3, 0x1, R5 ;  /* 0x0000000103037824 */ /* 0x000fe200078e0205 */
[----:B------:R-:W-:-:S03]  /*10390*/  @P0 SHF.R.U32.HI R0, RZ, c[0x0][0x4f0], R7 ;  /* 0x00013c00ff000a19 */ /* 0x000fc60000011607 */
[----:B------:R-:W-:Y:S01]  /*103a0*/  IMAD.WIDE.U32 R2, R13, c[0x0][0x3f0], R2 ;  /* 0x0000fc000d027a25 */ /* 0x000fe200078e0002 */
[----:B------:R-:W-:Y:S02]  /*103b0*/  SHF.R.S32.HI R6, RZ, 0x1f, R0 ;  /* 0x0000001fff067819 */ /* 0x000fe40000011400 */
[----:B------:R-:W-:Y:S02]  /*103c0*/  IADD3 R5, -R0, RZ, RZ ;  /* 0x000000ff00057210 */ /* 0x000fe40007ffe1ff */
[----:B------:R-:W-:Y:S01]  /*103d0*/  IADD3 R3, R3, R8, RZ ;  /* 0x0000000803037210 */ /* 0x000fe20007ffe0ff */
[----:B------:R-:W-:Y:S02]  /*103e0*/  IMAD R6, R6, c[0x0][0x3e0], RZ ;  /* 0x0000f80006067a24 */ /* 0x000fe400078e02ff */
[----:B------:R-:W-:Y:S02]  /*103f0*/  IMAD R4, R5, c[0x0][0x4e8], R4 ;  /* 0x00013a0005047a24 */ /* 0x000fe400078e0204 */
[----:B------:R-:W-:-:S02]  /*10400*/  IMAD R5, R0, c[0x0][0x3e4], R6 ;  /* 0x0000f90000057a24 */ /* 0x000fc400078e0206 */
[----:B------:R-:W-:Y:S01]  /*10410*/  IMAD.WIDE.U32 R2, R0, c[0x0][0x3e0], R2 ;  /* 0x0000f80000027a25 */ /* 0x000fe200078e0002 */
[----:B------:R-:W-:-:S03]  /*10420*/  SHF.R.S32.HI R0, RZ, 0x1f, R4 ;  /* 0x0000001fff007819 */ /* 0x000fc60000011404 */
[----:B------:R-:W-:Y:S02]  /*10430*/  IMAD.IADD R3, R3, 0x1, R5 ;  /* 0x0000000103037824 */ /* 0x000fe400078e0205 */
[----:B------:R-:W-:Y:S02]  /*10440*/  IMAD R0, R0, c[0x0][0x3d8], RZ ;  /* 0x0000f60000007a24 */ /* 0x000fe400078e02ff */
[----:B------:R-:W-:-:S04]  /*10450*/  IMAD.WIDE.U32 R2, R4, c[0x0][0x3d8], R2 ;  /* 0x0000f60004027a25 */ /* 0x000fc800078e0002 */
[----:B------:R-:W-:Y:S01]  /*10460*/  IMAD R4, R4, c[0x0][0x3dc], R0 ;  /* 0x0000f70004047a24 */ /* 0x000fe200078e0200 */
[----:B------:R-:W-:-:S04]  /*10470*/  LEA R11, P0, R2, c[0x0][0x380], 0x1 ;  /* 0x0000e000020b7a11 */ /* 0x000fc800078008ff */
[----:B------:R-:W-:-:S04]  /*10480*/  IADD3 R3, R3, R4, RZ ;  /* 0x0000000403037210 */ /* 0x000fc80007ffe0ff */
[----:B------:R-:W-:Y:S01]  /*10490*/  LEA.HI.X R3, R2, c[0x0][0x384], R3, 0x1, P0 ;  /* 0x0000e10002037a11 */ /* 0x000fe200000f0c03 */
[----:B------:R-:W-:Y:S05]  /*104a0*/  BRA.DIV ~URZ, `(.L_x_572) ;  /* 0x00000d727f007947 */ /* 0x000fea000b800000 */
[----:B------:R1:W2:Y:S02]  /*104b0*/  SHFL.IDX PT, R2, R3, RZ, 0x1c1f ;  /* 0x001c1fff03027589 */ /* 0x0002a400000e0000 */
.L_x_596:
[----:B------:R-:W-:Y:S05]  /*104c0*/  BRA.DIV ~URZ, `(.L_x_573) ;  /* 0x00000dc27f007947 */ /* 0x000fea000b800000 */
[----:B------:R3:W4:Y:S02]  /*104d0*/  SHFL.IDX PT, R0, R11, RZ, 0x1c1f ;  /* 0x001c1fff0b007589 */ /* 0x00072400000e0000 */
.L_x_597:
[----:B------:R-:W-:Y:S01]  /*104e0*/  MOV R12, c[0x0][0x4e8] ;  /* 0x00013a00000c7a02 */ /* 0x000fe20000000f00 */
[----:B------:R-:W-:Y:S04]  /*104f0*/  BSSY B0, `(.L_x_574) ;  /* 0x0000015000007945 */ /* 0x000fe80003800000 */
[----:B------:R-:W-:-:S05]  /*10500*/  IMAD R12, R12, c[0x0][0x388], RZ ;  /* 0x0000e2000c0c7a24 */ /* 0x000fca00078e02ff */
[----:B------:R-:W-:-:S13]  /*10510*/  ISETP.GE.AND P0, PT, R10, R12, PT ;  /* 0x0000000c0a00720c */ /* 0x000fda0003f06270 */
[----:B------:R-:W-:Y:S05]  /*10520*/  @P0 BRA `(.L_x_575) ;  /* 0x0000011000000947 */ /* 0x000fea0003800000 */
[----:B------:R-:W5:Y:S04]  /*10530*/  LDL.64 R18, [R1+0x38] ;  /* 0x0000380001127983 */ /* 0x000f680000100a00 */
[----:B---3--:R-:W3:Y:S04]  /*10540*/  LDL R15, [R1+0x40] ;  /* 0x00004000010f7983 */ /* 0x008ee80000100800 */
[----:B----4-:R-:W4:Y:S04]  /*10550*/  LDL R13, [R1+0x44] ;  /* 0x00004400010d7983 */ /* 0x010f280000100800 */
[----:B--2---:R-:W2:Y:S04]  /*10560*/  LDL R16, [R1+0x70] ;  /* 0x0000700001107983 */ /* 0x004ea80000100800 */
[----:B------:R-:W2:Y:S01]  /*10570*/  LDL R14, [R1+0x6c] ;  /* 0x00006c00010e7983 */ /* 0x000ea20000100800 */
[----:B-----5:R-:W-:-:S02]  /*10580*/  ISETP.GE.AND P2, PT, R18, c[0x0][0x3c8], PT ;  /* 0x0000f20012007a0c */ /* 0x020fc40003f46270 */
[----:B---3--:R-:W-:Y:S02]  /*10590*/  ISETP.GE.AND P1, PT, R15, c[0x0][0x3c8], PT ;  /* 0x0000f2000f007a0c */ /* 0x008fe40003f26270 */
[----:B----4-:R-:W-:-:S09]  /*105a0*/  ISETP.GE.AND P0, PT, R13, c[0x0][0x3c8], PT ;  /* 0x0000f2000d007a0c */ /* 0x010fd20003f06270 */
[CC--:B------:R-:W-:Y:S02]  /*105b0*/  @!P2 LEA R8, P5, R18.reuse, R0.reuse, 0x1 ;  /* 0x000000001208a211 */ /* 0x0c0fe400078a08ff */
[----:B------:R-:W-:Y:S02]  /*105c0*/  @!P1 LEA R6, P4, R15, R0, 0x1 ;  /* 0x000000000f069211 */ /* 0x000fe400078808ff */
[----:B------:R-:W-:Y:S02]  /*105d0*/  @!P2 LEA.HI.X R9, R18, R2, R19, 0x1, P5 ;  /* 0x000000021209a211 */ /* 0x000fe400028f0c13 */
[----:B------:R-:W-:Y:S02]  /*105e0*/  @!P0 LEA R4, P3, R13, R0, 0x1 ;  /* 0x000000000d048211 */ /* 0x000fe400078608ff */
[-C--:B--2---:R-:W-:Y:S02]  /*105f0*/  @!P1 LEA.HI.X R7, R15, R2.reuse, R16, 0x1, P4 ;  /* 0x000000020f079211 */ /* 0x084fe400020f0c10 */
[----:B------:R-:W-:Y:S01]  /*10600*/  @!P0 LEA.HI.X R5, R13, R2, R14, 0x1, P3 ;  /* 0x000000020d058211 */ /* 0x000fe200018f0c0e */
[----:B------:R2:W-:Y:S04]  /*10610*/  @!P2 ST.E.128 [R8.64], RZ ;  /* 0x000000ff0800a985 */ /* 0x0005e8000c101d06 */
[----:B------:R2:W-:Y:S04]  /*10620*/  @!P1 ST.E.128 [R6.64], RZ ;  /* 0x000000ff06009985 */ /* 0x0005e8000c101d06 */
[----:B------:R2:W-:Y:S02]  /*10630*/  @!P0 ST.E.128 [R4.64], RZ ;  /* 0x000000ff04008985 */ /* 0x0005e4000c101d06 */
.L_x_575:
[----:B------:R-:W-:Y:S05]  /*10640*/  BSYNC B0 ;  /* 0x0000000000007941 */ /* 0x000fea0003800000 */
.L_x_574:
[----:B------:R-:W-:Y:S05]  /*10650*/  BRA.DIV ~URZ, `(.L_x_576) ;  /* 0x00000c927f007947 */ /* 0x000fea000b800000 */
[----:B--2---:R2:W1:Y:S04]  /*10660*/  SHFL.IDX PT, R2, R3, 0x1, 0x1c1f ;  /* 0x003c1f0003027f89 */ /* 0x00446800000e0000 */
[----:B----4-:R2:W4:Y:S02]  /*10670*/  SHFL.IDX PT, R0, R11, 0x1, 0x1c1f ;  /* 0x003c1f000b007f89 */ /* 0x01052400000e0000 */
.L_x_598:
        /* <DEDUP_REMOVED lines=8> */
[----:B------:R-:W4:Y:S01]  /*10700*/  LDL R14, [R1+0x6c] ;  /* 0x00006c00010e7983 */ /* 0x000f220000100800 */
[----:B-----5:R-:W-:-:S02]  /*10710*/  ISETP.GE.AND P2, PT, R18, c[0x0][0x3c8], PT ;  /* 0x0000f20012007a0c */ /* 0x020fc40003f46270 */
[----:B--2---:R-:W-:Y:S02]  /*10720*/  ISETP.GE.AND P1, PT, R15, c[0x0][0x3c8], PT ;  /* 0x0000f2000f007a0c */ /* 0x004fe40003f26270 */
[----:B---3--:R-:W-:-:S09]  /*10730*/  ISETP.GE.AND P0, PT, R13, c[0x0][0x3c8], PT ;  /* 0x0000f2000d007a0c */ /* 0x008fd20003f06270 */
[CC--:B------:R-:W-:Y:S02]  /*10740*/  @!P2 LEA R8, P5, R18.reuse, R0.reuse, 0x1 ;  /* 0x000000001208a211 */ /* 0x0c0fe400078a08ff */
[----:B------:R-:W-:Y:S02]  /*10750*/  @!P1 LEA R6, P4, R15, R0, 0x1 ;  /* 0x000000000f069211 */ /* 0x000fe400078808ff */
[----:B-1----:R-:W-:Y:S02]  /*10760*/  @!P2 LEA.HI.X R9, R18, R2, R19, 0x1, P5 ;  /* 0x000000021209a211 */ /* 0x002fe400028f0c13 */
[----:B------:R-:W-:Y:S02]  /*10770*/  @!P0 LEA R4, P3, R13, R0, 0x1 ;  /* 0x000000000d048211 */ /* 0x000fe400078608ff */
[-C--:B----4-:R-:W-:Y:S02]  /*10780*/  @!P1 LEA.HI.X R7, R15, R2.reuse, R16, 0x1, P4 ;  /* 0x000000020f079211 */ /* 0x090fe400020f0c10 */
[----:B------:R-:W-:Y:S01]  /*10790*/  @!P0 LEA.HI.X R5, R13, R2, R14, 0x1, P3 ;  /* 0x000000020d058211 */ /* 0x000fe200018f0c0e */
[----:B------:R1:W-:Y:S04]  /*107a0*/  @!P2 ST.E.128 [R8.64], RZ ;  /* 0x000000ff0800a985 */ /* 0x0003e8000c101d06 */
[----:B------:R1:W-:Y:S04]  /*107b0*/  @!P1 ST.E.128 [R6.64], RZ ;  /* 0x000000ff06009985 */ /* 0x0003e8000c101d06 */
[----:B------:R1:W-:Y:S02]  /*107c0*/  @!P0 ST.E.128 [R4.64], RZ ;  /* 0x000000ff04008985 */ /* 0x0003e4000c101d06 */
.L_x_578:
[----:B------:R-:W-:Y:S05]  /*107d0*/  BSYNC B0 ;  /* 0x0000000000007941 */ /* 0x000fea0003800000 */
.L_x_577:
[----:B------:R-:W-:Y:S05]  /*107e0*/  BRA.DIV ~URZ, `(.L_x_579) ;  /* 0x00000bc27f007947 */ /* 0x000fea000b800000 */
[----:B-1----:R1:W2:Y:S02]  /*107f0*/  SHFL.IDX PT, R2, R3, 0x2, 0x1c1f ;  /* 0x005c1f0003027f89 */ /* 0x0022a400000e0000 */
.L_x_599:
[----:B------:R-:W-:Y:S05]  /*10800*/  BRA.DIV ~URZ, `(.L_x_580) ;  /* 0x00000c127f007947 */ /* 0x000fea000b800000 */
[----:B----4-:R4:W1:Y:S02]  /*10810*/  SHFL.IDX PT, R0, R11, 0x2, 0x1c1f ;  /* 0x005c1f000b007f89 */ /* 0x01086400000e0000 */
.L_x_600:
[----:B------:R-:W-:Y:S01]  /*10820*/  IADD3 R4, R10, 0x40, RZ ;  /* 0x000000400a047810 */ /* 0x000fe20007ffe0ff */
[----:B------:R-:W-:Y:S03]  /*10830*/  BSSY B0, `(.L_x_581) ;  /* 0x0000014000007945 */ /* 0x000fe60003800000 */
        /* <DEDUP_REMOVED lines=10> */
[CC--:B-1----:R-:W-:Y:S02]  /*108e0*/  @!P2 LEA R8, P5, R18.reuse, R0.reuse, 0x1 ;  /* 0x000000001208a211 */ /* 0x0c2fe400078a08ff */
        /* <DEDUP_REMOVED lines=8> */
.L_x_582:
[----:B------:R-:W-:Y:S05]  /*10970*/  BSYNC B0 ;  /* 0x0000000000007941 */ /* 0x000fea0003800000 */
.L_x_581:
[----:B------:R-:W-:Y:S05]  /*10980*/  BRA.DIV ~URZ, `(.L_x_583) ;  /* 0x00000af27f007947 */ /* 0x000fea000b800000 */
[----:B--2---:R2:W3:Y:S04]  /*10990*/  SHFL.IDX PT, R2, R3, 0x3, 0x1c1f ;  /* 0x007c1f0003027f89 */ /* 0x0044e800000e0000 */
[----:B-1----:R2:W1:Y:S02]  /*109a0*/  SHFL.IDX PT, R0, R11, 0x3, 0x1c1f ;  /* 0x007c1f000b007f89 */ /* 0x00246400000e0000 */
.L_x_601:
[----:B------:R-:W-:-:S04]  /*109b0*/  IADD3 R10, R10, 0x60, RZ ;  /* 0x000000600a0a7810 */ /* 0x000fc80007ffe0ff */
[----:B------:R-:W-:-:S13]  /*109c0*/  ISETP.GE.AND P0, PT, R10, R12, PT ;  /* 0x0000000c0a00720c */ /* 0x000fda0003f06270 */
[----:B------:R-:W-:Y:S05]  /*109d0*/  @P0 BRA `(.L_x_569) ;  /* 0x0000011000000947 */ /* 0x000fea0003800000 */
[----:B------:R-:W5:Y:S04]  /*109e0*/  LDL.64 R16, [R1+0x38] ;  /* 0x0000380001107983 */ /* 0x000f680000100a00 */
[----:B--2---:R-:W2:Y:S04]  /*109f0*/  LDL R13, [R1+0x40] ;  /* 0x00004000010d7983 */ /* 0x004ea80000100800 */
[----:B----4-:R-:W4:Y:S04]  /*10a00*/  LDL R3, [R1+0x44] ;  /* 0x0000440001037983 */ /* 0x010f280000100800 */
[----:B---3--:R-:W3:Y:S04]  /*10a10*/  LDL R14, [R1+0x70] ;  /* 0x00007000010e7983 */ /* 0x008ee80000100800 */
[----:B------:R-:W3:Y:S01]  /*10a20*/  LDL R11, [R1+0x6c] ;  /* 0x00006c00010b7983 */ /* 0x000ee20000100800 */
[----:B-----5:R-:W-:-:S02]  /*10a30*/  ISETP.GE.AND P2, PT, R16, c[0x0][0x3c8], PT ;  /* 0x0000f20010007a0c */ /* 0x020fc40003f46270 */
[----:B--2---:R-:W-:Y:S02]  /*10a40*/  ISETP.GE.AND P1, PT, R13, c[0x0][0x3c8], PT ;  /* 0x0000f2000d007a0c */ /* 0x004fe40003f26270 */
[----:B----4-:R-:W-:-:S09]  /*10a50*/  ISETP.GE.AND P0, PT, R3, c[0x0][0x3c8], PT ;  /* 0x0000f20003007a0c */ /* 0x010fd20003f06270 */
[CC--:B-1----:R-:W-:Y:S02]  /*10a60*/  @!P2 LEA R8, P5, R16.reuse, R0.reuse, 0x1 ;  /* 0x000000001008a211 */ /* 0x0c2fe400078a08ff */
[----:B------:R-:W-:Y:S02]  /*10a70*/  @!P1 LEA R6, P4, R13, R0, 0x1 ;  /* 0x000000000d069211 */ /* 0x000fe400078808ff */
[----:B------:R-:W-:Y:S02]  /*10a80*/  @!P2 LEA.HI.X R9, R16, R2, R17, 0x1, P5 ;  /* 0x000000021009a211 */ /* 0x000fe400028f0c11 */
[----:B------:R-:W-:Y:S02]  /*10a90*/  @!P0 LEA R4, P3, R3, R0, 0x1 ;  /* 0x0000000003048211 */ /* 0x000fe400078608ff */
[-C--:B---3--:R-:W-:Y:S02]  /*10aa0*/  @!P1 LEA.HI.X R7, R13, R2.reuse, R14, 0x1, P4 ;  /* 0x000000020d079211 */ /* 0x088fe400020f0c0e */
[----:B------:R-:W-:Y:S01]  /*10ab0*/  @!P0 LEA.HI.X R5, R3, R2, R11, 0x1, P3 ;  /* 0x0000000203058211 */ /* 0x000fe200018f0c0b */
[----:B------:R1:W-:Y:S04]  /*10ac0*/  @!P2 ST.E.128 [R8.64], RZ ;  /* 0x000000ff0800a985 */ /* 0x0003e8000c101d06 */
[----:B------:R1:W-:Y:S04]  /*10ad0*/  @!P1 ST.E.128 [R6.64], RZ ;  /* 0x000000ff06009985 */ /* 0x0003e8000c101d06 */
[----:B------:R1:W-:Y:S02]  /*10ae0*/  @!P0 ST.E.128 [R4.64], RZ ;  /* 0x000000ff04008985 */ /* 0x0003e4000c101d06 */
.L_x_569:
[----:B----4-:R-:W-:Y:S05]  /*10af0*/  BSYNC B1 ;  /* 0x0000000000017941 */ /* 0x010fea0003800000 */
.L_x_560:
[----:B-1----:R-:W4:Y:S02]  /*10b00*/  LDL R0, [R1+0x7c] ;  /* 0x00007c0001007983 */ /* 0x002f240000100800 */
[----:B----4-:R-:W-:-:S13]  /*10b10*/  ISETP.NE.AND P0, PT, R0, RZ, PT ;  /* 0x000000ff0000720c */ /* 0x010fda0003f05270 */
[----:B------:R-:W-:Y:S01]  /*10b20*/  @P0 WARPSYNC 0xffffffff ;  /* 0xffffffff00000948 */ /* 0x000fe20003800000 */
[----:B------:R-:W-:Y:S06]  /*10b30*/  @P0 BAR.SYNC.DEFER_BLOCKING 0x5, 0x80 ;  /* 0x0142000000000b1d */ /* 0x000fec0000010000 */
[----:B------:R-:W1:Y:S04]  /*10b40*/  @P0 LDS R0, [0xc100] ;  /* 0x00c10000ff000984 */ /* 0x000e680000000800 */
[----:B-1----:R1:W-:Y:S04]  /*10b50*/  @P0 STL [R1+0x74], R0 ;  /* 0x0000740001000387 */ /* 0x0023e80000100800 */
[----:B------:R-:W-:Y:S06]  /*10b60*/  @P0 BAR.ARV 0x4, 0x80 ;  /* 0x0102000000000b1d */ /* 0x000fec0000002000 */
[----:B------:R-:W-:Y:S05]  /*10b70*/  @P0 BRA `(.L_x_584) ;  /* 0x0000007000000947 */ /* 0x000fea0003800000 */
[----:B------:R-:W-:Y:S05]  /*10b80*/  BRA.DIV ~URZ, `(.L_x_585) ;  /* 0x000009b27f007947 */ /* 0x000fea000b800000 */
[----:B-1----:R1:W4:Y:S02]  /*10b90*/  SHFL.IDX PT, R0, R60, RZ, 0x1f ;  /* 0x00001fff3c007589 */ /* 0x00232400000e0000 */
.L_x_602:
[----:B------:R-:W-:Y:S01]  /*10ba0*/  WARPSYNC 0xffffffff ;  /* 0xffffffff00007948 */ /* 0x000fe20003800000 */
[----:B------:R-:W-:Y:S06]  /*10bb0*/  BAR.SYNC.DEFER_BLOCKING 0x4, 0x80 ;  /* 0x0102000000007b1d */ /* 0x000fec0000010000 */
[----:B----4-:R4:W-:Y:S04]  /*10bc0*/  STL [R1+0x74], R0 ;  /* 0x0000740001007387 */ /* 0x0109e80000100800 */
[----:B------:R4:W-:Y:S04]  /*10bd0*/  @!P6 STS [0xc100], R60 ;  /* 0x00c1003cff00e388 */ /* 0x0009e80000000800 */
[----:B------:R-:W-:Y:S06]  /*10be0*/  BAR.ARV 0x5, 0x80 ;  /* 0x0142000000007b1d */ /* 0x000fec0000002000 */
.L_x_584:
[----:B-1--4-:R-:W4:Y:S02]  /*10bf0*/  LDL R0, [R1+0x74] ;  /* 0x0000740001007983 */ /* 0x012f240000100800 */
[----:B----4-:R-:W-:-:S13]  /*10c00*/  ISETP.GE.AND P0, PT, R0, c[0x0][0x538], PT ;  /* 0x00014e0000007a0c */ /* 0x010fda0003f06270 */
[----:B--23-5:R-:W-:Y:S01]  /*10c10*/  @P0 CALL.REL.NOINC `(.L_x_586) ;  /* 0x0000001000000944 */ /* 0x02cfe20003c00000 */
[----:B------:R-:W-:Y:S05]  /*10c20*/  BRA `(.L_x_587) ;  /* 0xfffefe0000007947 */ /* 0x000fea000383ffff */
.L_x_586:
[----:B------:R-:W-:Y:S05]  /*10c30*/  EXIT ;  /* 0x000000000000794d */ /* 0x000fea0003800000 */
.L_x_538:
[----:B------:R-:W-:Y:S01]  /*10c40*/  IMAD.MOV.U32 R7, RZ, RZ, R10 ;  /* 0x000000ffff077224 */ /* 0x000fe200078e000a */
[----:B--2---:R-:W-:Y:S01]  /*10c50*/  MOV R4, RZ ;  /* 0x000000ff00047202 */ /* 0x004fe20000000f00 */
[----:B------:R-:W-:Y:S01]  /*10c60*/  IMAD.MOV.U32 R0, RZ, RZ, 0x1c1f ;  /* 0x00001c1fff007424 */ /* 0x000fe200078e00ff */
[----:B------:R-:W-:Y:S02]  /*10c70*/  MOV R5, 0x10c90 ;  /* 0x00010c9000057802 */ /* 0x000fe40000000f00 */
[----:B------:R-:W-:Y:S05]  /*10c80*/  CALL.REL.NOINC `($__internal_1_$__cuda_sm70_shflsync_idx_p) ;  /* 0x0000095000007944 */ /* 0x000fea0003c00000 */
[----:B------:R-:W-:Y:S01]  /*10c90*/  MOV R2, R0 ;  /* 0x0000000000027202 */ /* 0x000fe20000000f00 */
[----:B------:R-:W-:Y:S05]  /*10ca0*/  BRA `(.L_x_588) ;  /* 0xffff0b6000007947 */ /* 0x000fea000383ffff */
.L_x_539:
[----:B------:R-:W-:Y:S01]  /*10cb0*/  IMAD.MOV.U32 R7, RZ, RZ, R12 ;  /* 0x000000ffff077224 */ /* 0x000fe200078e000c */
[----:B--2---:R-:W-:Y:S01]  /*10cc0*/  MOV R4, RZ ;  /* 0x000000ff00047202 */ /* 0x004fe20000000f00 */
[----:B------:R-:W-:Y:S01]  /*10cd0*/  IMAD.MOV.U32 R0, RZ, RZ, 0x1c1f ;  /* 0x00001c1fff007424 */ /* 0x000fe200078e00ff */
[----:B------:R-:W-:Y:S02]  /*10ce0*/  MOV R5, 0x10d00 ;  /* 0x00010d0000057802 */ /* 0x000fe40000000f00 */
[----:B-1-3--:R-:W-:Y:S05]  /*10cf0*/  CALL.REL.NOINC `($__internal_1_$__cuda_sm70_shflsync_idx_p) ;  /* 0x000008e000007944 */ /* 0x00afea0003c00000 */
[----:B------:R-:W-:Y:S05]  /*10d00*/  BRA `(.L_x_589) ;  /* 0xffff0b2000007947 */ /* 0x000fea000383ffff */
.L_x_542:
[----:B--2---:R-:W-:Y:S01]  /*10d10*/  IMAD.MOV.U32 R7, RZ, RZ, R10 ;  /* 0x000000ffff077224 */ /* 0x004fe200078e000a */
[----:B------:R-:W-:Y:S01]  /*10d20*/  MOV R4, 0x1 ;  /* 0x0000000100047802 */ /* 0x000fe20000000f00 */
[----:B----4-:R-:W-:Y:S01]  /*10d30*/  IMAD.MOV.U32 R0, RZ, RZ, 0x1c1f ;  /* 0x00001c1fff007424 */ /* 0x010fe200078e00ff */
[----:B------:R-:W-:-:S02]  /*10d40*/  MOV R5, 0x10d60 ;  /* 0x00010d6000057802 */ /* 0x000fc40000000f00 */
[----:B-1-3--:R-:W-:Y:S05]  /*10d50*/  CALL.REL.NOINC `($__internal_1_$__cuda_sm70_shflsync_idx_p) ;  /* 0x0000088000007944 */ /* 0x00afea0003c00000 */
[----:B------:R-:W-:Y:S01]  /*10d60*/  IMAD.MOV.U32 R2, RZ, RZ, R0 ;  /* 0x000000ffff027224 */ /* 0x000fe200078e0000 */
[----:B------:R-:W-:Y:S01]  /*10d70*/  MOV R4, 0x1 ;  /* 0x0000000100047802 */ /* 0x000fe20000000f00 */
[----:B------:R-:W-:Y:S01]  /*10d80*/  IMAD.MOV.U32 R7, RZ, RZ, R12 ;  /* 0x000000ffff077224 */ /* 0x000fe200078e000c */
[----:B------:R-:W-:-:S02]  /*10d90*/  MOV R0, 0x1c1f ;  /* 0x00001c1f00007802 */ /* 0x000fc40000000f00 */
[----:B------:R-:W-:Y:S02]  /*10da0*/  MOV R5, 0x10dc0 ;  /* 0x00010dc000057802 */ /* 0x000fe40000000f00 */
[----:B------:R-:W-:Y:S05]  /*10db0*/  CALL.REL.NOINC `($__internal_1_$__cuda_sm70_shflsync_idx_p) ;  /* 0x0000082000007944 */ /* 0x000fea0003c00000 */
[----:B------:R-:W-:Y:S05]  /*10dc0*/  BRA `(.L_x_590) ;  /* 0xffff0c4000007947 */ /* 0x000fea000383ffff */
.L_x_545:
[----:B-1----:R-:W-:Y:S01]  /*10dd0*/  IMAD.MOV.U32 R7, RZ, RZ, R10 ;  /* 0x000000ffff077224 */ /* 0x002fe200078e000a */
[----:B------:R-:W-:Y:S01]  /*10de0*/  MOV R4, 0x2 ;  /* 0x0000000200047802 */ /* 0x000fe20000000f00 */
[----:B--2---:R-:W-:Y:S01]  /*10df0*/  IMAD.MOV.U32 R0, RZ, RZ, 0x1c1f ;  /* 0x00001c1fff007424 */ /* 0x004fe200078e00ff */
[----:B------:R-:W-:Y:S02]  /*10e00*/  MOV R5, 0x10e20 ;  /* 0x00010e2000057802 */ /* 0x000fe40000000f00 */
[----:B---3--:R-:W-:Y:S05]  /*10e10*/  CALL.REL.NOINC `($__internal_1_$__cuda_sm70_shflsync_idx_p) ;  /* 0x000007c000007944 */ /* 0x008fea0003c00000 */
[----:B------:R-:W-:Y:S01]  /*10e20*/  MOV R2, R0 ;  /* 0x0000000000027202 */ /* 0x000fe20000000f00 */
[----:B------:R-:W-:Y:S05]  /*10e30*/  BRA `(.L_x_591) ;  /* 0xffff0d9000007947 */ /* 0x000fea000383ffff */
.L_x_546:
[----:B------:R-:W-:Y:S01]  /*10e40*/  IMAD.MOV.U32 R7, RZ, RZ, R12 ;  /* 0x000000ffff077224 */ /* 0x000fe200078e000c */
[----:B------:R-:W-:Y:S01]  /*10e50*/  MOV R4, 0x2 ;  /* 0x0000000200047802 */ /* 0x000fe20000000f00 */
[----:B--2---:R-:W-:Y:S01]  /*10e60*/  IMAD.MOV.U32 R0, RZ, RZ, 0x1c1f ;  /* 0x00001c1fff007424 */ /* 0x004fe200078e00ff */
[----:B------:R-:W-:Y:S02]  /*10e70*/  MOV R5, 0x10e90 ;  /* 0x00010e9000057802 */ /* 0x000fe40000000f00 */
[----:B-1-34-:R-:W-:Y:S05]  /*10e80*/  CALL.REL.NOINC `($__internal_1_$__cuda_sm70_shflsync_idx_p) ;  /* 0x0000075000007944 */ /* 0x01afea0003c00000 */
[----:B------:R-:W-:Y:S05]  /*10e90*/  BRA `(.L_x_592) ;  /* 0xffff0d5000007947 */ /* 0x000fea000383ffff */
.L_x_549:
[----:B-1----:R-:W-:Y:S01]  /*10ea0*/  IMAD.MOV.U32 R7, RZ, RZ, R10 ;  /* 0x000000ffff077224 */ /* 0x002fe200078e000a */
[----:B------:R-:W-:Y:S01]  /*10eb0*/  MOV R4, 0x3 ;  /* 0x0000000300047802 */ /* 0x000fe20000000f00 */
[----:B------:R-:W-:Y:S01]  /*10ec0*/  IMAD.MOV.U32 R0, RZ, RZ, 0x1c1f ;  /* 0x00001c1fff007424 */ /* 0x000fe200078e00ff */
[----:B------:R-:W-:-:S02]  /*10ed0*/  MOV R5, 0x10ef0 ;  /* 0x00010ef000057802 */ /* 0x000fc40000000f00 */
[----:B--234-:R-:W-:Y:S05]  /*10ee0*/  CALL.REL.NOINC `($__internal_1_$__cuda_sm70_shflsync_idx_p) ;  /* 0x000006f000007944 */ /* 0x01cfea0003c00000 */
[----:B------:R-:W-:Y:S01]  /*10ef0*/  IMAD.MOV.U32 R2, RZ, RZ, R0 ;  /* 0x000000ffff027224 */ /* 0x000fe200078e0000 */
[----:B------:R-:W-:Y:S01]  /*10f00*/  MOV R4, 0x3 ;  /* 0x0000000300047802 */ /* 0x000fe20000000f00 */
[----:B------:R-:W-:Y:S01]  /*10f10*/  IMAD.MOV.U32 R7, RZ, RZ, R12 ;  /* 0x000000ffff077224 */ /* 0x000fe200078e000c */
[----:B------:R-:W-:-:S02]  /*10f20*/  MOV R0, 0x1c1f ;  /* 0x00001c1f00007802 */ /* 0x000fc40000000f00 */
[----:B------:R-:W-:Y:S02]  /*10f30*/  MOV R5, 0x10f50 ;  /* 0x00010f5000057802 */ /* 0x000fe40000000f00 */
[----:B------:R-:W-:Y:S05]  /*10f40*/  CALL.REL.NOINC `($__internal_1_$__cuda_sm70_shflsync_idx_p) ;  /* 0x0000069000007944 */ /* 0x000fea0003c00000 */
[----:B------:R-:W-:Y:S05]  /*10f50*/  BRA `(.L_x_593) ;  /* 0xffff0e6000007947 */ /* 0x000fea000383ffff */
.L_x_556:
[----:B---3--:R1:W5:Y:S01]  /*10f60*/  LDL R0, [R1+0x20] ;  /* 0x0000200001007983 */ /* 0x0083620000100800 */
[----:B------:R-:W-:Y:S02]  /*10f70*/  MOV R3, 0x2 ;  /* 0x0000000200037802 */ /* 0x000fe40000000f00 */
[----:B------:R-:W-:Y:S02]  /*10f80*/  MOV R2, 0x10fa0 ;  /* 0x00010fa000027802 */ /* 0x000fe40000000f00 */
[----:B-1---5:R-:W-:Y:S05]  /*10f90*/  CALL.REL.NOINC `($__internal_0_$__cuda_sm70_shflsync_bfly_p) ;  /* 0x0000060000007944 */ /* 0x022fea0003c00000 */
[----:B------:R-:W-:Y:S01]  /*10fa0*/  MOV R4, R8 ;  /* 0x0000000800047202 */ /* 0x000fe20000000f00 */
[----:B------:R-:W-:Y:S05]  /*10fb0*/  BRA `(.L_x_594) ;  /* 0xffffd25000007947 */ /* 0x000fea000383ffff */
.L_x_557:
[----:B------:R-:W-:Y:S01]  /*10fc0*/  IMAD.MOV.U32 R0, RZ, RZ, R4 ;  /* 0x000000ffff007224 */ /* 0x000fe200078e0004 */
[----:B------:R-:W-:Y:S02]  /*10fd0*/  MOV R3, 0x1 ;  /* 0x0000000100037802 */ /* 0x000fe40000000f00 */
[----:B------:R-:W-:Y:S02]  /*10fe0*/  MOV R2, 0x11000 ;  /* 0x0001100000027802 */ /* 0x000fe40000000f00 */
[----:B------:R-:W-:Y:S05]  /*10ff0*/  CALL.REL.NOINC `($__internal_0_$__cuda_sm70_shflsync_bfly_p) ;  /* 0x000005a000007944 */ /* 0x000fea0003c00000 */
[----:B------:R1:W5:Y:S01]  /*11000*/  LDL R0, [R1+0x24] ;  /* 0x0000240001007983 */ /* 0x0003620000100800 */
[----:B------:R-:W-:Y:S01]  /*11010*/  FADD.FTZ R4, R4, R8 ;  /* 0x0000000804047221 */ /* 0x000fe20000010000 */
[----:B------:R-:W-:Y:S02]  /*11020*/  MOV R3, 0x2 ;  /* 0x0000000200037802 */ /* 0x000fe40000000f00 */
[----:B------:R-:W-:-:S02]  /*11030*/  MOV R2, 0x11050 ;  /* 0x0001105000027802 */ /* 0x000fc40000000f00 */
[----:B-1---5:R-:W-:Y:S05]  /*11040*/  CALL.REL.NOINC `($__internal_0_$__cuda_sm70_shflsync_bfly_p) ;  /* 0x0000055000007944 */ /* 0x022fea0003c00000 */
[----:B------:R-:W2:Y:S01]  /*11050*/  LDL.LU R0, [R1+0x24] ;  /* 0x0000240001007983 */ /* 0x000ea20000300800 */
[----:B------:R-:W-:-:S02]  /*11060*/  MOV R3, 0x1 ;  /* 0x0000000100037802 */ /* 0x000fc40000000f00 */
[----:B------:R-:W-:Y:S01]  /*11070*/  MOV R2, 0x110b0 ;  /* 0x000110b000027802 */ /* 0x000fe20000000f00 */
[----:B--2---:R-:W-:-:S05]  /*11080*/  FADD.FTZ R5, R0, R8 ;  /* 0x0000000800057221 */ /* 0x004fca0000010000 */
[----:B------:R-:W-:Y:S02]  /*11090*/  MOV R0, R5 ;  /* 0x0000000500007202 */ /* 0x000fe40000000f00 */
[----:B------:R-:W-:Y:S05]  /*110a0*/  CALL.REL.NOINC `($__internal_0_$__cuda_sm70_shflsync_bfly_p) ;  /* 0x000004f000007944 */ /* 0x000fea0003c00000 */
[----:B------:R1:W5:Y:S01]  /*110b0*/  LDL R0, [R1+0x28] ;  /* 0x0000280001007983 */ /* 0x0003620000100800 */
[----:B------:R-:W-:Y:S01]  /*110c0*/  FADD.FTZ R5, R5, R8 ;  /* 0x0000000805057221 */ /* 0x000fe20000010000 */
[----:B------:R-:W-:Y:S02]  /*110d0*/  MOV R3, 0x2 ;  /* 0x0000000200037802 */ /* 0x000fe40000000f00 */
[----:B------:R-:W-:Y:S02]  /*110e0*/  MOV R2, 0x11100 ;  /* 0x0001110000027802 */ /* 0x000fe40000000f00 */
[----:B-1---5:R-:W-:Y:S05]  /*110f0*/  CALL.REL.NOINC `($__internal_0_$__cuda_sm70_shflsync_bfly_p) ;  /* 0x000004a000007944 */ /* 0x022fea0003c00000 */
[----:B------:R-:W2:Y:S01]  /*11100*/  LDL.LU R0, [R1+0x28] ;  /* 0x0000280001007983 */ /* 0x000ea20000300800 */
[----:B------:R-:W-:Y:S02]  /*11110*/  MOV R3, 0x1 ;  /* 0x0000000100037802 */ /* 0x000fe40000000f00 */
        /* <DEDUP_REMOVED lines=15> */
[----:B------:R-:W-:Y:S05]  /*11210*/  BRA `(.L_x_595) ;  /* 0xffffd12000007947 */ /* 0x000fea000383ffff */
.L_x_572:
[----:B------:R-:W-:Y:S01]  /*11220*/  IMAD.MOV.U32 R7, RZ, RZ, R3 ;  /* 0x000000ffff077224 */ /* 0x000fe200078e0003 */
[----:B------:R-:W-:Y:S01]  /*11230*/  MOV R4, RZ ;  /* 0x000000ff00047202 */ /* 0x000fe20000000f00 */
[----:B------:R-:W-:Y:S01]  /*11240*/  IMAD.MOV.U32 R0, RZ, RZ, 0x1c1f ;  /* 0x00001c1fff007424 */ /* 0x000fe200078e00ff */
[----:B------:R-:W-:Y:S02]  /*11250*/  MOV R5, 0x11270 ;  /* 0x0001127000057802 */ /* 0x000fe40000000f00 */
[----:B------:R-:W-:Y:S05]  /*11260*/  CALL.REL.NOINC `($__internal_1_$__cuda_sm70_shflsync_idx_p) ;  /* 0x0000037000007944 */ /* 0x000fea0003c00000 */
[----:B------:R-:W-:Y:S01]  /*11270*/  MOV R2, R0 ;  /* 0x0000000000027202 */ /* 0x000fe20000000f00 */
[----:B------:R-:W-:Y:S05]  /*11280*/  BRA `(.L_x_596) ;  /* 0xfffff23000007947 */ /* 0x000fea000383ffff */
.L_x_573:
[----:B------:R-:W-:Y:S01]  /*11290*/  IMAD.MOV.U32 R7, RZ, RZ, R11 ;  /* 0x000000ffff077224 */ /* 0x000fe200078e000b */
[----:B------:R-:W-:Y:S01]  /*112a0*/  MOV R4, RZ ;  /* 0x000000ff00047202 */ /* 0x000fe20000000f00 */
[----:B------:R-:W-:Y:S01]  /*112b0*/  IMAD.MOV.U32 R0, RZ, RZ, 0x1c1f ;  /* 0x00001c1fff007424 */ /* 0x000fe200078e00ff */
[----:B------:R-:W-:Y:S02]  /*112c0*/  MOV R5, 0x112e0 ;  /* 0x000112e000057802 */ /* 0x000fe40000000f00 */
[----:B-12---:R-:W-:Y:S05]  /*112d0*/  CALL.REL.NOINC `($__internal_1_$__cuda_sm70_shflsync_idx_p) ;  /* 0x0000030000007944 */ /* 0x006fea0003c00000 */
[----:B------:R-:W-:Y:S05]  /*112e0*/  BRA `(.L_x_597) ;  /* 0xfffff1f000007947 */ /* 0x000fea000383ffff */
.L_x_576:
        /* <DEDUP_REMOVED lines=12> */
.L_x_579:
[----:B-1----:R-:W-:Y:S01]  /*113b0*/  IMAD.MOV.U32 R7, RZ, RZ, R3 ;  /* 0x000000ffff077224 */ /* 0x002fe200078e0003 */
[----:B------:R-:W-:Y:S01]  /*113c0*/  MOV R4, 0x2 ;  /* 0x0000000200047802 */ /* 0x000fe20000000f00 */
[----:B----4-:R-:W-:Y:S01]  /*113d0*/  IMAD.MOV.U32 R0, RZ, RZ, 0x1c1f ;  /* 0x00001c1fff007424 */ /* 0x010fe200078e00ff */
[----:B------:R-:W-:Y:S02]  /*113e0*/  MOV R5, 0x11400 ;  /* 0x0001140000057802 */ /* 0x000fe40000000f00 */
[----:B--23--:R-:W-:Y:S05]  /*113f0*/  CALL.REL.NOINC `($__internal_1_$__cuda_sm70_shflsync_idx_p) ;  /* 0x000001e000007944 */ /* 0x00cfea0003c00000 */
[----:B------:R-:W-:Y:S01]  /*11400*/  MOV R2, R0 ;  /* 0x0000000000027202 */ /* 0x000fe20000000f00 */
[----:B------:R-:W-:Y:S05]  /*11410*/  BRA `(.L_x_599) ;  /* 0xfffff3e000007947 */ /* 0x000fea000383ffff */
.L_x_580:
[----:B------:R-:W-:Y:S01]  /*11420*/  IMAD.MOV.U32 R7, RZ, RZ, R11 ;  /* 0x000000ffff077224 */ /* 0x000fe200078e000b */
[----:B------:R-:W-:Y:S01]  /*11430*/  MOV R4, 0x2 ;  /* 0x0000000200047802 */ /* 0x000fe20000000f00 */
[----:B----4-:R-:W-:Y:S01]  /*11440*/  IMAD.MOV.U32 R0, RZ, RZ, 0x1c1f ;  /* 0x00001c1fff007424 */ /* 0x010fe200078e00ff */
[----:B------:R-:W-:Y:S02]  /*11450*/  MOV R5, 0x11470 ;  /* 0x0001147000057802 */ /* 0x000fe40000000f00 */
[----:B-123--:R-:W-:Y:S05]  /*11460*/  CALL.REL.NOINC `($__internal_1_$__cuda_sm70_shflsync_idx_p) ;  /* 0x0000017000007944 */ /* 0x00efea0003c00000 */
[----:B------:R-:W-:Y:S05]  /*11470*/  BRA `(.L_x_600) ;  /* 0xfffff3a000007947 */ /* 0x000fea000383ffff */
.L_x_583:
        /* <DEDUP_REMOVED lines=12> */
.L_x_585:
[----:B------:R-:W-:Y:S01]  /*11540*/  IMAD.MOV.U32 R7, RZ, RZ, R60 ;  /* 0x000000ffff077224 */ /* 0x000fe200078e003c */
[----:B------:R-:W-:Y:S01]  /*11550*/  MOV R4, RZ ;  /* 0x000000ff00047202 */ /* 0x000fe20000000f00 */
[----:B-1----:R-:W-:Y:S01]  /*11560*/  IMAD.MOV.U32 R0, RZ, RZ, 0x1f ;  /* 0x0000001fff007424 */ /* 0x002fe200078e00ff */
[----:B------:R-:W-:Y:S02]  /*11570*/  MOV R5, 0x11590 ;  /* 0x0001159000057802 */ /* 0x000fe40000000f00 */
[----:B--23-5:R-:W-:Y:S05]  /*11580*/  CALL.REL.NOINC `($__internal_1_$__cuda_sm70_shflsync_idx_p) ;  /* 0x0000005000007944 */ /* 0x02cfea0003c00000 */
[----:B------:R-:W-:Y:S05]  /*11590*/  BRA `(.L_x_602) ;  /* 0xfffff60000007947 */ /* 0x000fea000383ffff */
        .weak           $__internal_0_$__cuda_sm70_shflsync_bfly_p
        .type           $__internal_0_$__cuda_sm70_shflsync_bfly_p,@function
        .size           $__internal_0_$__cuda_sm70_shflsync_bfly_p,($__internal_1_$__cuda_sm70_shflsync_idx_p - $__internal_0_$__cuda_sm70_shflsync_bfly_p)
$__internal_0_$__cuda_sm70_shflsync_bfly_p:
[----:B------:R-:W-:Y:S04]  /*115a0*/  WARPSYNC R9 ;  /* 0x0000000900007348 */ /* 0x000fe80003800000 */
[----:B------:R1:W2:Y:S02]  /*115b0*/  SHFL.BFLY PT, R8, R0, R3, R10 ;  /* 0x0c00000300087389 */ /* 0x0002a400000e000a */
[----:B-1----:R-:W-:-:S04]  /*115c0*/  MOV R3, 0x0 ;  /* 0x0000000000037802 */ /* 0x002fc80000000f00 */
[----:B--2---:R-:W-:Y:S05]  /*115d0*/  RET.REL.NODEC R2 `(_ZN7cutlass13device_kernelIN5flash19enable_sm80_to_sm89INS1_16FlashAttnFwdSm80INS1_25CollectiveMainloopFwdSm80ILi4ELi1ELb0EN4cute5tupleIJNS5_1CILi128EEENS7_ILi64EEENS7_ILi96EEEEEELi96ENS_10bfloat16_tEfNS_4arch4Sm80ELb1ELb0ELb1ELb0ELb0ELb0ELb1ELb0EEENS1_21CollectiveEpilogueFwdINS6_IJS8_SA_S9_EEENS6_IJNS7_ILi1EEESI_SI_EEESC_SE_Li128ELb0ELb1ELb0ELb0EEENS1_30DynamicPersistentTileSchedulerILi128ELi128ELb0ELb1ELb0EEEEEEEEEvNT_6ParamsE) ;  /* 0xfffeea2002007950 */ /* 0x004fea0003c3ffff */
        .weak           $__internal_1_$__cuda_sm70_shflsync_idx_p
        .type           $__internal_1_$__cuda_sm70_shflsync_idx_p,@function
        .size           $__internal_1_$__cuda_sm70_shflsync_idx_p,(.L_x_760 - $__internal_1_$__cuda_sm70_shflsync_idx_p)
$__internal_1_$__cuda_sm70_shflsync_idx_p:
[----:B------:R-:W-:-:S04]  /*115e0*/  MOV R6, 0xffffffff ;  /* 0xffffffff00067802 */ /* 0x000fc80000000f00 */
[----:B------:R-:W-:Y:S04]  /*115f0*/  WARPSYNC R6 ;  /* 0x0000000600007348 */ /* 0x000fe80003800000 */
[----:B------:R1:W2:Y:S02]  /*11600*/  SHFL.IDX PT, R0, R7, R4, R0 ;  /* 0x0000000407007389 */ /* 0x0002a400000e0000 */
[----:B-1----:R-:W-:Y:S02]  /*11610*/  MOV R4, R5 ;  /* 0x0000000500047202 */ /* 0x002fe40000000f00 */
[----:B------:R-:W-:-:S04]  /*11620*/  MOV R5, 0x0 ;  /* 0x0000000000057802 */ /* 0x000fc80000000f00 */
[----:B--2---:R-:W-:Y:S05]  /*11630*/  RET.REL.NODEC R4 `(_ZN7cutlass13device_kernelIN5flash19enable_sm80_to_sm89INS1_16FlashAttnFwdSm80INS1_25CollectiveMainloopFwdSm80ILi4ELi1ELb0EN4cute5tupleIJNS5_1CILi128EEENS7_ILi64EEENS7_ILi96EEEEEELi96ENS_10bfloat16_tEfNS_4arch4Sm80ELb1ELb0ELb1ELb0ELb0ELb0ELb1ELb0EEENS1_21CollectiveEpilogueFwdINS6_IJS8_SA_S9_EEENS6_IJNS7_ILi1EEESI_SI_EEESC_SE_Li128ELb0ELb1ELb0ELb0EEENS1_30DynamicPersistentTileSchedulerILi128ELi128ELb0ELb1ELb0EEEEEEEEEvNT_6ParamsE) ;  /* 0xfffee9c004007950 */ /* 0x004fea0003c3ffff */
.L_x_603:
        /* <DEDUP_REMOVED lines=12> */
.L_x_760:


//--------------------- .text._ZN7cutlass13device_kernelIN5flash19enable_sm80_to_sm89INS1_16FlashAttnFwdSm80INS1_25CollectiveMainloopFwdSm80ILi4ELi1ELb0EN4cute5tupleIJNS5_1CILi128EEENS7_ILi64EEENS7_ILi96EEEEEELi96ENS_10bfloat16_tEfNS_4arch4Sm80ELb1ELb0ELb1ELb1ELb0ELb0ELb1ELb0EEENS1_21CollectiveEpilogueFwdINS6_IJS8_SA_S9_EEENS6_IJNS7_ILi1EEESI_SI_EEESC_SE_Li128ELb1ELb1ELb0ELb0EEENS1_19SingleTileSchedulerILb1ELb0ELb1ELi128EEEEEEEEEvNT_6ParamsE --------------------------
	.section	.text._ZN7cutlass13device_kernelIN5flash19enable_sm80_to_sm89INS1_16FlashAttnFwdSm80INS1_25CollectiveMainloopFwdSm80ILi4ELi1ELb0EN4cute5tupleIJNS5_1CILi128EEENS7_ILi64EEENS7_ILi96EEEEEELi96ENS_10bfloat16_tEfNS_4arch4Sm80ELb1ELb0ELb1ELb1ELb0ELb0ELb1ELb0EEENS1_21CollectiveEpilogueFwdINS6_IJS8_SA_S9_EEENS6_IJNS7_ILi1EEESI_SI_EEESC_SE_Li128ELb1ELb1ELb0ELb0EEENS1_19SingleTileSchedulerILb1ELb0ELb1ELi128EEEEEEEEEvNT_6ParamsE,"ax",@progbits
	.sectioninfo	@"SHI_REGISTERS=255"
	.align	128
.text._ZN7cutlass13device_kernelIN5flash19enable_sm80_to_sm89INS1_16FlashAttnFwdSm80INS1_25CollectiveMainloopFwdSm80ILi4ELi1ELb0EN4cute5tupleIJNS5_1CILi128EEENS7_ILi64EEENS7_ILi96EEEEEELi96ENS_10bfloat16_tEfNS_4arch4Sm80ELb1ELb0ELb1ELb1ELb0ELb0ELb1ELb0EEENS1_21CollectiveEpilogueFwdINS6_IJS8_SA_S9_EEENS6_IJNS7_ILi1EEESI_SI_EEESC_SE_Li128ELb1ELb1ELb0ELb0EEENS1_19SingleTileSchedulerILb1ELb0ELb1ELi128EEEEEEEEEvNT_6ParamsE:
        .type           _ZN7cutlass13device_kernelIN5flash19enable_sm80_to_sm89INS1_16FlashAttnFwdSm80INS1_25CollectiveMainloopFwdSm80ILi4ELi1ELb0EN4cute5tupleIJNS5_1CILi128EEENS7_ILi64EEENS7_ILi96EEEEEELi96ENS_10bfloat16_tEfNS_4arch4Sm80ELb1ELb0ELb1ELb1ELb0ELb0ELb1ELb0EEENS1_21CollectiveEpilogueFwdINS6_IJS8_SA_S9_EEENS6_IJNS7_ILi1EEESI_SI_EEESC_SE_Li128ELb1ELb1ELb0ELb0EEENS1_19SingleTileSchedulerILb1ELb0ELb1ELi128EEEEEEEEEvNT_6ParamsE,@function
        .size           _ZN7cutlass13device_kernelIN5flash19enable_sm80_to_sm89INS1_16FlashAttnFwdSm80INS1_25CollectiveMainloopFwdSm80ILi4ELi1ELb0EN4cute5tupleIJNS5_1CILi128EEENS7_ILi64EEENS7_ILi96EEEEEELi96ENS_10bfloat16_tEfNS_4arch4Sm80ELb1ELb0ELb1ELb1ELb0ELb0ELb1ELb0EEENS1_21CollectiveEpilogueFwdINS6_IJS8_SA_S9_EEENS6_IJNS7_ILi1EEESI_SI_EEESC_SE_Li128ELb1ELb1ELb0ELb0EEENS1_19SingleTileSchedulerILb1ELb0ELb1ELi128EEEEEEEEEvNT_6ParamsE,(.L_x_763 - _ZN7cutlass13device_kernelIN5flash19enable_sm80_to_sm89INS1_16FlashAttnFwdSm80INS1_25CollectiveMainloopFwdSm80ILi4ELi1ELb0EN4cute5tupleIJNS5_1CILi128EEENS7_ILi64EEENS7_ILi96EEEEEELi96ENS_10bfloat16_tEfNS_4arch4Sm80ELb1ELb0ELb1ELb1ELb0ELb0ELb1ELb0EEENS1_21CollectiveEpilogueFwdINS6_IJS8_SA_S9_EEENS6_IJNS7_ILi1EEESI_SI_EEESC_SE_Li128ELb1ELb1ELb0ELb0EEENS1_19SingleTileSchedulerILb1ELb0ELb1ELi128EEEEEEEEEvNT_6ParamsE)
        .other          _ZN7cutlass13device_kernelIN5flash19enable_sm80_to_sm89INS1_16FlashAttnFwdSm80INS1_25CollectiveMainloopFwdSm80ILi4ELi1ELb0EN4cute5tupleIJNS5_1CILi128EEENS7_ILi64EEENS7_ILi96EEEEEELi96ENS_10bfloat16_tEfNS_4arch4Sm80ELb1ELb0ELb1ELb1ELb0ELb0ELb1ELb0EEENS1_21CollectiveEpilogueFwdINS6_IJS8_SA_S9_EEENS6_IJNS7_ILi1EEESI_SI_EEESC_SE_Li128ELb1ELb1ELb0ELb0EEENS1_19SingleTileSchedulerILb1ELb0ELb1ELi128EEEEEEEEEvNT_6ParamsE,@"STO_CUDA_ENTRY STV_DEFAULT"
_ZN7cutlass13device_kernelIN5flash19enable_sm80_to_sm89INS1_16FlashAttnFwdSm80INS1_25CollectiveMainloopFwdSm80ILi4ELi1ELb0EN4cute5tupleIJNS5_1CILi128EEENS7_ILi64EEENS7_ILi96EEEEEELi96ENS_10bfloat16_tEfNS_4arch4Sm80ELb1ELb0ELb1ELb1ELb0ELb0ELb1ELb0EEENS1_21CollectiveEpilogueFwdINS6_IJS8_SA_S9_EEENS6_IJNS7_ILi1EEESI_SI_EEESC_SE_Li128ELb1ELb1ELb0ELb0EEENS1_19SingleTileSchedulerILb1ELb0ELb1ELi128EEEEEEEEEvNT_6ParamsE:
        /* <DEDUP_REMOVED lines=17> */
.L_x_605:
        /* <DEDUP_REMOVED lines=8> */
.L_x_607:
[----:B------:R-:W-:-:S04]  /*0190*/  MOV R0, c[0x0][0x54c] ;  /* 0x0001530000007a02 */ /* 0x000fc80000000f00 */
.L_x_606:
[----:B------:R-:W-:Y:S01]  /*01a0*/  USHF.L.U32 UR4, UR4, 0x7, URZ ;  /* 0x0000000704047899 */ /* 0x000fe2000800063f */
[----:B-----5:R-:W-:-:S05]  /*01b0*/  IMAD R0, R0, c[0x0][0x548], RZ ;  /* 0x0001520000007a24 */ /* 0x020fca00078e02ff */
[----:B------:R-:W-:-:S04]  /*01c0*/  MOV R10, UR4 ;  /* 0x00000004000a7c02 */ /* 0x000fc80008000f00 */
[----:B------:R-:W-:-:S04]  /*01d0*/  ISETP.GE.AND P0, PT, R10, R0, PT ;  /* 0x000000000a00720c */ /* 0x000fc80003f06270 */
[----:B------:R-:W-:-:S05]  /*01e0*/  SEL R0, R5, 0xffffffff, !P0 ;  /* 0xffffffff05007807 */ /* 0x000fca0004000000 */
[----:B------:R2:W-:Y:S01]  /*01f0*/  STL [R1+0x78], R0 ;  /* 0x0000780001007387 */ /* 0x0005e20000100800 */
[----:B------:R-:W-:Y:S05]  /*0200*/  BRA `(.L_x_608) ;  /* 0x0000014000007947 */ /* 0x000fea0003800000 */
.L_x_604:
[----:B------:R-:W-:-:S04]  /*0210*/  ISETP.NE.U32.AND P0, PT, RZ, c[0x0][0x568], PT ;  /* 0x00015a00ff007a0c */ /* 0x000fc80003f05070 */
[----:B------:R-:W-:-:S13]  /*0220*/  ISETP.NE.AND.EX P0, PT, RZ, c[0x0][0x56c], PT, P0 ;  /* 0x00015b00ff007a0c */ /* 0x000fda0003f05300 */
[----:B------:R-:W-:Y:S05]  /*0230*/  @!P0 BRA `(.L_x_609) ;  /* 0x0000002000008947 */ /* 0x000fea0003800000 */
[----:B------:R1:W5:Y:S01]  /*0240*/  LDG.E R0, [R2.64] ;  /* 0x0000000602007981 */ /* 0x000362000c1e1900 */
[----:B------:R-:W-:Y:S05]  /*0250*/  BRA `(.L_x_610) ;  /* 0x0000009000007947 */ /* 0x000fea0003800000 */
.L_x_609:
        /* <DEDUP_REMOVED lines=8> */
.L_x_611:
[----:B------:R-:W-:-:S04]  /*02e0*/  MOV R0, c[0x0][0x54c] ;  /* 0x0001530000007a02 */ /* 0x000fc80000000f00 */
.L_x_610:
[----:B------:R-:W-:Y:S01]  /*02f0*/  USHF.L.U32 UR4, UR4, 0x7, URZ ;  /* 0x0000000704047899 */ /* 0x000fe2000800063f */
[----:B-----5:R-:W-:-:S05]  /*0300*/  IMAD R0, R0, c[0x0][0x548], RZ ;  /* 0x0001520000007a24 */ /* 0x020fca00078e02ff */
[----:B------:R-:W-:-:S04]  /*0310*/  MOV R10, UR4 ;  /* 0x00000004000a7c02 */ /* 0x000fc80008000f00 */
[----:B------:R-:W-:-:S04]  /*0320*/  ISETP.GE.AND P0, PT, R10, R0, PT ;  /* 0x000000000a00720c */ /* 0x000fc80003f06270 */
[----:B------:R-:W-:-:S05]  /*0330*/  SEL R0, R5, 0xffffffff, !P0 ;  /* 0xffffffff05007807 */ /* 0x000fca0004000000 */
[----:B------:R2:W-:Y:S04]  /*0340*/  STL [R1+0x78], R0 ;  /* 0x0000780001007387 */ /* 0x0005e80000100800 */
.L_x_608:
[----:B------:R-:W3:Y:S02]  /*0350*/  LDL R48, [R1+0x78] ;  /* 0x0000780001307983 */ /* 0x000ee40000100800 */
[----:B---3--:R-:W-:-:S13]  /*0360*/  ISETP.GE.AND P0, PT, R48, RZ, PT ;  /* 0x000000ff3000720c */ /* 0x008fda0003f06270 */
[----:B------:R-:W-:Y:S05]  /*0370*/  @!P0 EXIT ;  /* 0x000000000000894d */ /* 0x000fea0003800000 */
[----:B------:R-:W-:Y:S01]  /*0380*/  ISETP.NE.U32.AND P0, PT, RZ, c[0x0][0x360], PT ;  /* 0x0000d800ff007a0c */ /* 0x000fe20003f05070 */
[----:B--2---:R-:W-:Y:S01]  /*0390*/  IMAD.MOV.U32 R0, RZ, RZ, c[0x0][0x168] ;  /* 0x00005a00ff007624 */ /* 0x004fe200078e00ff */
        /* <DEDUP_REMOVED lines=8> */
[----:B-1----:R-:W-:Y:S01]  /*0420*/  IMAD.WIDE R2, R48, R29, c[0x0][0x350] ;  /* 0x0000d40030027625 */ /* 0x002fe200078e021d */
[----:B------:R-:W-:-:S02]  /*0430*/  ISETP.NE.AND.EX P3, PT, RZ, c[0x0][0x34c], PT, P3 ;  /* 0x0000d300ff007a0c */ /* 0x000fc40003f65330 */
[----:B------:R-:W-:-:S03]  /*0440*/  ISETP.NE.AND.EX P1, PT, RZ, c[0x0][0x354], PT, P1 ;  /* 0x0000d500ff007a0c */ /* 0x000fc60003f25310 */
[----:B------:R-:W-:-:S04]  /*0450*/  @P0 IMAD.WIDE R6, R48, R29, c[0x0][0x360] ;  /* 0x0000d80030060625 */ /* 0x000fc800078e021d */
[----:B------:R-:W-:Y:S01]  /*0460*/  @P2 IMAD.WIDE R8, R48, R29, c[0x0][0x370] ;  /* 0x0000dc0030082625 */ /* 0x000fe200078e021d */
[----:B------:R1:W2:Y:S04]  /*0470*/  @P0 LDG.E R0, [R6.64] ;  /* 0x0000000606000981 */ /* 0x0002a8000c1e1900 */
[----:B------:R3:W5:Y:S04]  /*0480*/  @P2 LDG.E R12, [R8.64] ;  /* 0x00000006080c2981 */ /* 0x000768000c1e1900 */
[----:B------:R3:W5:Y:S04]  /*0490*/  @P3 LDG.E R11, [R4.64] ;  /* 0x00000006040b3981 */ /* 0x000768000c1e1900 */
[----:B------:R3:W5:Y:S01]  /*04a0*/  @P1 LDG.E R13, [R2.64] ;  /* 0x00000006020d1981 */ /* 0x000762000c1e1900 */
[----:B-1----:R-:W-:-:S03]  /*04b0*/  IMAD.MOV.U32 R6, RZ, RZ, c[0x0][0x1d0] ;  /* 0x00007400ff067624 */ /* 0x002fc600078e00ff */
[----:B--2---:R3:W-:Y:S01]  /*04c0*/  STL [R1+0x74], R0 ;  /* 0x0000740001007387 */ /* 0x0047e20000100800 */
[----:B------:R-:W-:Y:S01]  /*04d0*/  IMAD.MOV.U32 R161, RZ, RZ, R0 ;  /* 0x000000ffffa17224 */ /* 0x000fe200078e0000 */
[----:B------:R-:W-:Y:S05]  /*04e0*/  @P0 BRA `(.L_x_612) ;  /* 0x0000005000000947 */ /* 0x000fea0003800000 */
[----:B------:R-:W-:Y:S05]  /*04f0*/  @!P3 BRA `(.L_x_612) ;  /* 0x000000400000b947 */ /* 0x000fea0003800000 */
[----:B---3--:R1:W2:Y:S04]  /*0500*/  LDG.E R0, [R4.64] ;  /* 0x0000000604007981 */ /* 0x0082a8000c1e1900 */
[----:B-1----:R-:W2:Y:S02]  /*0510*/  LDG.E R4, [R4.64+0x4] ;  /* 0x0000040604047981 */ /* 0x002ea4000c1e1900 */
[----:B--2---:R-:W-:-:S05]  /*0520*/  IADD3 R161, -R0, R4, RZ ;  /* 0x0000000400a17210 */ /* 0x004fca0007ffe1ff */
[----:B------:R1:W-:Y:S02]  /*0530*/  STL [R1+0x74], R161 ;  /* 0x000074a101007387 */ /* 0x0003e40000100800 */
.L_x_612:
[----:B------:R-:W-:-:S04]  /*0540*/  ISETP.NE.U32.AND P0, PT, RZ, c[0x0][0x368], PT ;  /* 0x0000da00ff007a0c */ /* 0x000fc80003f05070 */
[----:B------:R-:W-:-:S13]  /*0550*/  ISETP.NE.AND.EX P0, PT, RZ, c[0x0][0x36c], PT, P0 ;  /* 0x0000db00ff007a0c */ /* 0x000fda0003f05300 */
[----:B------:R-:W-:Y:S05]  /*0560*/  @!P0 BRA `(.L_x_613) ;  /* 0x0000003000008947 */ /* 0x000fea0003800000 */
[----:B---3--:R-:W-:-:S05]  /*0570*/  IMAD.WIDE R2, R48, R29, c[0x0][0x368] ;  /* 0x0000da0030027625 */ /* 0x008fca00078e021d */
[----:B------:R2:W5:Y:S01]  /*0580*/  LDG.E R6, [R2.64] ;  /* 0x0000000602067981 */ /* 0x000562000c1e1900 */
[----:B------:R-:W-:Y:S05]  /*0590*/  BRA `(.L_x_614) ;  /* 0x0000004000007947 */ /* 0x000fea0003800000 */
.L_x_613:
[----:B------:R-:W-:Y:S05]  /*05a0*/  @!P1 BRA `(.L_x_614) ;  /* 0x0000003000009947 */ /* 0x000fea0003800000 */
[----:B------:R2:W4:Y:S04]  /*05b0*/  LDG.E R6, [R2.64] ;  /* 0x0000000602067981 */ /* 0x000528000c1e1900 */
[----:B--23--:R-:W4:Y:S02]  /*05c0*/  LDG.E R2, [R2.64+0x4] ;  /* 0x0000040602027981 */ /* 0x00cf24000c1e1900 */
[----:B----4-:R-:W-:-:S03]  /*05d0*/  IADD3 R6, -R6, R2, RZ ;  /* 0x0000000206067210 */ /* 0x010fc60007ffe1ff */
.L_x_614:
[----:B---3--:R-:W-:Y:S01]  /*05e0*/  IMAD.MOV.U32 R0, RZ, RZ, c[0x0][0x2c4] ;  /* 0x0000b100ff007624 */ /* 0x008fe200078e00ff */
[----:B-----5:R-:W-:Y:S01]  /*05f0*/  IADD3 R159, -R12, R6, RZ ;  /* 0x000000060c9f7210 */ /* 0x020fe20007ffe1ff */
[----:B------:R-:W-:Y:S01]  /*0600*/  IMAD.MOV.U32 R236, RZ, RZ, R10 ;  /* 0x000000ffffec7224 */ /* 0x000fe200078e000a */
[----:B--2---:R-:W-:Y:S01]  /*0610*/  IADD3 R3, R10, 0x7f, RZ ;  /* 0x0000007f0a037810 */ /* 0x004fe20007ffe0ff */
[----:B------:R-:W-:Y:S01]  /*0620*/  CS2R R94, SRZ ;  /* 0x00000000005e7805 */ /* 0x000fe2000001ff00 */
[----:B------:R-:W-:Y:S01]  /*0630*/  ISETP.NE.AND P2, PT, R0, 0x1, PT ;  /* 0x000000010000780c */ /* 0x000fe20003f45270 */
[----:B------:R2:W-:Y:S01]  /*0640*/  STL [R1+0x50], R159 ;  /* 0x0000509f01007387 */ /* 0x0005e20000100800 */
[C---:B------:R-:W-:Y:S01]  /*0650*/  IADD3 R4, R159.reuse, 0x40, -R161 ;  /* 0x000000409f047810 */ /* 0x040fe20007ffe8a1 */
[----:B------:R-:W-:Y:S01]  /*0660*/  CS2R R92, SRZ ;  /* 0x00000000005c7805 */ /* 0x000fe2000001ff00 */
[----:B------:R-:W-:Y:S01]  /*0670*/  IADD3 R2, R159, 0x3f, RZ ;  /* 0x0000003f9f027810 */ /* 0x000fe20007ffe0ff */
[----:B------:R-:W-:Y:S01]  /*0680*/  CS2R R98, SRZ ;  /* 0x0000000000627805 */ /* 0x000fe2000001ff00 */
[----:B------:R-:W-:Y:S01]  /*0690*/  PLOP3.LUT P0, PT, PT, PT, PT, 0x80, 0x0 ;  /* 0x000000000000781c */ /* 0x000fe20003f0f070 */
[----:B------:R-:W-:Y:S01]  /*06a0*/  CS2R R96, SRZ ;  /* 0x0000000000607805 */ /* 0x000fe2000001ff00 */
[----:B------:R-:W-:Y:S01]  /*06b0*/  IMAD.MOV.U32 R90, RZ, RZ, RZ ;  /* 0x000000ffff5a7224 */ /* 0x000fe200078e00ff */
[----:B------:R-:W-:Y:S01]  /*06c0*/  CS2R R88, SRZ ;  /* 0x0000000000587805 */ /* 0x000fe2000001ff00 */
[----:B------:R-:W-:Y:S01]  /*06d0*/  CS2R R86, SRZ ;  /* 0x0000000000567805 */ /* 0x000fe2000001ff00 */
[----:B------:R-:W-:Y:S01]  /*06e0*/  CS2R R84, SRZ ;  /* 0x0000000000547805 */ /* 0x000fe2000001ff00 */
[----:B------:R-:W-:Y:S01]  /*06f0*/  CS2R R14, SRZ ;  /* 0x00000000000e7805 */ /* 0x000fe2000001ff00 */
[----:B------:R-:W-:Y:S01]  /*0700*/  @P2 IADD3 R0, R236, 0x7f, RZ ;  /* 0x0000007fec002810 */ /* 0x000fe20007ffe0ff */
[----:B------:R-:W-:Y:S01]  /*0710*/  IMAD.MOV.U32 R78, RZ, RZ, RZ ;  /* 0x000000ffff4e7224 */ /* 0x000fe200078e00ff */
[----:B------:R-:W-:Y:S01]  /*0720*/  MOV R76, RZ ;  /* 0x000000ff004c7202 */ /* 0x000fe20000000f00 */
[----:B------:R-:W-:Y:S01]  /*0730*/  CS2R R16, SRZ ;  /* 0x0000000000107805 */ /* 0x000fe2000001ff00 */
[----:B------:R-:W-:Y:S01]  /*0740*/  IMAD.MOV.U32 R82, RZ, RZ, RZ ;  /* 0x000000ffff527224 */ /* 0x000fe200078e00ff */
[----:B------:R-:W-:Y:S01]  /*0750*/  CS2R R18, SRZ ;  /* 0x0000000000127805 */ /* 0x000fe2000001ff00 */
[----:B------:R-:W-:Y:S01]  /*0760*/  @P2 IMAD.HI.U32 R0, R0, c[0x0][0x2c8], RZ ;  /* 0x0000b20000002a27 */ /* 0x000fe200078e00ff */
[----:B------:R-:W-:Y:S01]  /*0770*/  MOV R74, RZ ;  /* 0x000000ff004a7202 */ /* 0x000fe20000000f00 */
[----:B------:R-:W-:Y:S01]  /*0780*/  CS2R R20, SRZ ;  /* 0x0000000000147805 */ /* 0x000fe2000001ff00 */
[----:B------:R-:W-:Y:S01]  /*0790*/  MOV R68, RZ ;  /* 0x000000ff00447202 */ /* 0x000fe20000000f00 */
[----:B------:R-:W-:Y:S01]  /*07a0*/  IMAD.MOV.U32 R80, RZ, RZ, RZ ;  /* 0x000000ffff507224 */ /* 0x000fe200078e00ff */
[----:B------:R-:W-:Y:S01]  /*07b0*/  @P2 SHF.R.U32.HI R3, RZ, c[0x0][0x2cc], R0 ;  /* 0x0000b300ff032a19 */ /* 0x000fe20000011600 */
[----:B------:R-:W-:Y:S01]  /*07c0*/  IMAD.MOV.U32 R72, RZ, RZ, RZ ;  /* 0x000000ffff487224 */ /* 0x000fe200078e00ff */
[----:B------:R-:W-:Y:S01]  /*07d0*/  CS2R R22, SRZ ;  /* 0x0000000000167805 */ /* 0x000fe2000001ff00 */
[----:B------:R-:W-:Y:S01]  /*07e0*/  IMAD.MOV.U32 R70, RZ, RZ, RZ ;  /* 0x000000ffff467224 */ /* 0x000fe200078e00ff */
[----:B------:R-:W-:Y:S01]  /*07f0*/  CS2R R24, SRZ ;  /* 0x0000000000187805 */ /* 0x000fe2000001ff00 */
[----:B------:R-:W-:Y:S01]  /*0800*/  IMAD.IADD R0, R4, 0x1, R3 ;  /* 0x0000000104007824 */ /* 0x000fe200078e0203 */
[----:B------:R-:W-:Y:S01]  /*0810*/  SHF.R.S32.HI R3, RZ, 0x1f, R2 ;  /* 0x0000001fff037819 */ /* 0x000fe20000011402 */
[----:B------:R-:W-:Y:S01]  /*0820*/  IMAD.MOV.U32 R170, RZ, RZ, RZ ;  /* 0x000000ffffaa7224 */ /* 0x000fe200078e00ff */
[----:B------:R-:W-:Y:S01]  /*0830*/  MOV R174, RZ ;  /* 0x000000ff00ae7202 */ /* 0x000fe20000000f00 */
[----:B------:R-:W-:Y:S01]  /*0840*/  IMAD.MOV.U32 R168, RZ, RZ, RZ ;  /* 0x000000ffffa87224 */ /* 0x000fe200078e00ff */
[----:B------:R-:W-:Y:S01]  /*0850*/  SHF.R.S32.HI R4, RZ, 0x1f, R0 ;  /* 0x0000001fff047819 */ /* 0x000fe20000011400 */
[----:B------:R-:W-:Y:S01]  /*0860*/  IMAD.MOV.U32 R172, RZ, RZ, RZ ;  /* 0x000000ffffac7224 */ /* 0x000fe200078e00ff */
[----:B------:R-:W-:Y:S01]  /*0870*/  LEA.HI R2, R3, R2, RZ, 0x6 ;  /* 0x0000000203027211 */ /* 0x000fe200078f30ff */
[----:B------:R-:W-:Y:S01]  /*0880*/  CS2R R166, SRZ ;  /* 0x0000000000a67805 */ /* 0x000fe2000001ff00 */
[----:B------:R-:W-:Y:S01]  /*0890*/  LEA.HI R0, R4, R0, RZ, 0x6 ;  /* 0x0000000004007211 */ /* 0x000fe200078f30ff */
[----:B------:R-:W-:Y:S01]  /*08a0*/  IMAD.IADD R4, R13, 0x1, R12 ;  /* 0x000000010d047824 */ /* 0x000fe200078e020c */
[----:B------:R-:W-:Y:S01]  /*08b0*/  SHF.R.S32.HI R2, RZ, 0x6, R2 ;  /* 0x00000006ff027819 */ /* 0x000fe20000011402 */
[----:B------:R-:W-:Y:S01]  /*08c0*/  CS2R R26, SRZ ;  /* 0x00000000001a7805 */ /* 0x000fe2000001ff00 */
[----:B------:R-:W-:Y:S01]  /*08d0*/  SHF.R.S32.HI R0, RZ, 0x6, R0 ;  /* 0x00000006ff007819 */ /* 0x000fe20000011400 */
[----:B------:R-:W-:Y:S01]  /*08e0*/  IMAD.MOV.U32 R164, RZ, RZ, RZ ;  /* 0x000000ffffa47224 */ /* 0x000fe200078e00ff */
[----:B------:R-:W-:Y:S01]  /*08f0*/  MOV R12, RZ ;  /* 0x000000ff000c7202 */ /* 0x000fe20000000f00 */
[----:B------:R-:W-:Y:S01]  /*0900*/  IMAD.MOV.U32 R28, RZ, RZ, RZ ;  /* 0x000000ffff1c7224 */ /* 0x000fe200078e00ff */
[----:B------:R-:W-:Y:S01]  /*0910*/  IMNMX R204, R2, R0, PT ;  /* 0x0000000002cc7217 */ /* 0x000fe20003800200 */
[----:B------:R-:W-:Y:S01]  /*0920*/  IMAD.MOV.U32 R160, RZ, RZ, RZ ;  /* 0x000000ffffa07224 */ /* 0x000fe200078e00ff */
[----:B------:R-:W-:Y:S01]  /*0930*/  MOV R162, RZ ;  /* 0x000000ff00a27202 */ /* 0x000fe20000000f00 */
[----:B------:R-:W-:Y:S01]  /*0940*/  CS2R R154, SRZ ;  /* 0x00000000009a7805 */ /* 0x000fe2000001ff00 */
[----:B------:R-:W-:Y:S01]  /*0950*/  ISETP.GE.AND P4, PT, R204, 0x1, PT ;  /* 0x00000001cc00780c */ /* 0x000fe20003f86270 */
[----:B------:R-:W-:Y:S01]  /*0960*/  CS2R R30, SRZ ;  /* 0x00000000001e7805 */ /* 0x000fe2000001ff00 */
[----:B------:R-:W-:Y:S01]  /*0970*/  MOV R152, RZ ;  /* 0x000000ff00987202 */ /* 0x000fe20000000f00 */
[----:B------:R-:W-:Y:S01]  /*0980*/  IMAD.MOV.U32 R158, RZ, RZ, RZ ;  /* 0x000000ffff9e7224 */ /* 0x000fe200078e00ff */
[----:B------:R-:W-:Y:S01]  /*0990*/  CS2R R32, SRZ ;  /* 0x0000000000207805 */ /* 0x000fe2000001ff00 */
[----:B------:R-:W-:Y:S01]  /*09a0*/  IMAD.MOV.U32 R156, RZ, RZ, RZ ;  /* 0x000000ffff9c7224 */ /* 0x000fe200078e00ff */
[----:B------:R-:W-:Y:S01]  /*09b0*/  CS2R R150, SRZ ;  /* 0x0000000000967805 */ /* 0x000fe2000001ff00 */
[----:B------:R-:W-:Y:S01]  /*09c0*/  MOV R148, RZ ;  /* 0x000000ff00947202 */ /* 0x000fe20000000f00 */
[----:B------:R-:W-:Y:S01]  /*09d0*/  CS2R R34, SRZ ;  /* 0x0000000000227805 */ /* 0x000fe2000001ff00 */
[----:B------:R-:W-:Y:S01]  /*09e0*/  IMAD.MOV.U32 R146, RZ, RZ, RZ ;  /* 0x000000ffff927224 */ /* 0x000fe200078e00ff */
[----:B------:R-:W-:Y:S01]  /*09f0*/  CS2R R138, SRZ ;  /* 0x00000000008a7805 */ /* 0x000fe2000001ff00 */
[----:B------:R-:W-:Y:S01]  /*0a00*/  IMAD.MOV.U32 R144, RZ, RZ, RZ ;  /* 0x000000ffff907224 */ /* 0x000fe200078e00ff */
        /* <DEDUP_REMOVED lines=25> */
[----:B--2---:R-:W-:-:S04]  /*0ba0*/  ISETP.NE.U32.AND P0, PT, RZ, c[0x0][0x340], PT ;  /* 0x0000d000ff007a0c */ /* 0x004fc80003f05070 */
[----:B------:R-:W-:-:S13]  /*0bb0*/  ISETP.NE.AND.EX P0, PT, RZ, c[0x0][0x344], PT, P0 ;  /* 0x0000d100ff007a0c */ /* 0x000fda0003f05300 */
[----:B------:R-:W-:-:S05]  /*0bc0*/  @P0 IMAD.WIDE R2, R48, R29, c[0x0][0x340] ;  /* 0x0000d00030020625 */ /* 0x000fca00078e021d */
[----:B------:R2:W3:Y:S01]  /*0bd0*/  @P0 LDG.E R22, [R2.64] ;  /* 0x0000000602160981 */ /* 0x0004e2000c1e1900 */
[----:B------:R-:W-:Y:S01]  /*0be0*/  SHF.R.S32.HI R0, RZ, 0x1f, R11 ;  /* 0x0000001fff007819 */ /* 0x000fe2000001140b */
[----:B------:R-:W-:Y:S01]  /*0bf0*/  BSSY B0, `(.L_x_616) ;  /* 0x000008d000007945 */ /* 0x000fe20003800000 */
[----:B------:R-:W-:Y:S01]  /*0c00*/  SHF.R.S32.HI R14, RZ, 0x1f, R157 ;  /* 0x0000001fff0e7819 */ /* 0x000fe2000001149d */
[----:B------:R-:W4:Y:S01]  /*0c10*/  S2R R30, SR_CTAID.Y ;  /* 0x00000000001e7919 */ /* 0x000f220000002600 */
[----:B------:R-:W-:Y:S01]  /*0c20*/  SHF.R.S32.HI R7, RZ, 0x1f, R4 ;  /* 0x0000001fff077819 */ /* 0x000fe20000011404 */
[----:B------:R-:W-:Y:S01]  /*0c30*/  IMAD R0, R0, c[0x0][0x178], RZ ;  /* 0x00005e0000007a24 */ /* 0x000fe200078e02ff */
[CC--:B------:R-:W-:Y:S02]  /*0c40*/  LEA.HI R10, R14.reuse, R157.reuse, RZ, 0x2 ;  /* 0x0000009d0e0a7211 */ /* 0x0c0fe400078f10ff */
[----:B------:R-:W-:Y:S01]  /*0c50*/  LEA.HI R28, R14, R157, RZ, 0x3 ;  /* 0x0000009d0e1c7211 */ /* 0x000fe200078f18ff */
[----:B------:R-:W-:Y:S01]  /*0c60*/  IMAD R0, R11, c[0x0][0x17c], R0 ;  /* 0x00005f000b007a24 */ /* 0x000fe200078e0200 */
[----:B------:R-:W-:-:S02]  /*0c70*/  LOP3.LUT R5, R10, 0xfffffffc, RZ, 0xc0, !PT ;  /* 0xfffffffc0a057812 */ /* 0x000fc400078ec0ff */
[----:B------:R-:W-:Y:S02]  /*0c80*/  SHF.R.S32.HI R26, RZ, 0x3, R28 ;  /* 0x00000003ff1a7819 */ /* 0x000fe4000001141c */
[----:B------:R-:W-:Y:S01]  /*0c90*/  SHF.R.S32.HI R24, RZ, 0x2, R10 ;  /* 0x00000002ff187819 */ /* 0x000fe2000001140a */
[----:B------:R-:W-:Y:S01]  /*0ca0*/  IMAD.IADD R84, R157, 0x1, -R5 ;  /* 0x000000019d547824 */ /* 0x000fe200078e0a05 */
[----:B------:R-:W-:Y:S02]  /*0cb0*/  LEA.HI R27, R14, R157, RZ, 0x4 ;  /* 0x0000009d0e1b7211 */ /* 0x000fe400078f20ff */
[----:B------:R-:W-:Y:S02]  /*0cc0*/  IADD3 R4, P4, R4, R24, RZ ;  /* 0x0000001804047210 */ /* 0x000fe40007f9e0ff */
[----:B------:R-:W-:Y:S02]  /*0cd0*/  SHF.L.U32 R12, R84, 0x3, RZ ;  /* 0x00000003540c7819 */ /* 0x000fe400000006ff */
[----:B------:R-:W-:Y:S01]  /*0ce0*/  LEA.HI.X.SX32 R7, R24, R7, 0x1, P4 ;  /* 0x0000000718077211 */ /* 0x000fe200020f0eff */
[----:B--2---:R-:W-:Y:S01]  /*0cf0*/  IMAD.WIDE.U32 R2, R11, c[0x0][0x178], RZ ;  /* 0x00005e000b027a25 */ /* 0x004fe200078e00ff */
[----:B------:R-:W-:-:S02]  /*0d00*/  SHF.R.S32.HI R13, RZ, 0x1f, R12 ;  /* 0x0000001fff0d7819 */ /* 0x000fc4000001140c */
[----:B----4-:R-:W-:Y:S01]  /*0d10*/  SHF.R.S32.HI R29, RZ, 0x1f, R30 ;  /* 0x0000001fff1d7819 */ /* 0x010fe2000001141e */
[----:B------:R-:W-:Y:S01]  /*0d20*/  IMAD.IADD R3, R3, 0x1, R0 ;  /* 0x0000000103037824 */ /* 0x000fe200078e0200 */
[----:B------:R-:W-:Y:S01]  /*0d30*/  LEA.HI R153, R14, R157, RZ, 0x5 ;  /* 0x0000009d0e997211 */ /* 0x000fe200078f28ff */
[----:B------:R-:W-:Y:S01]  /*0d40*/  IMAD.SHL.U32 R0, R26, 0x40, RZ ;  /* 0x000000401a007824 */ /* 0x000fe200078e00ff */
[----:B------:R-:W-:Y:S01]  /*0d50*/  SHF.R.S32.HI R19, RZ, 0x1f, R48 ;  /* 0x0000001fff137819 */ /* 0x000fe20000011430 */
[----:B------:R-:W-:Y:S01]  /*0d60*/  IMAD R8, R29, c[0x0][0x1b8], RZ ;  /* 0x00006e001d087a24 */ /* 0x000fe200078e02ff */
[----:B------:R-:W-:Y:S01]  /*0d70*/  SHF.R.S32.HI R152, RZ, 0x5, R153 ;  /* 0x00000005ff987819 */ /* 0x000fe20000011499 */
[----:B------:R-:W-:Y:S01]  /*0d80*/  IMAD.WIDE.U32 R16, R4, c[0x0][0x208], R12 ;  /* 0x0000820004107a25 */ /* 0x000fe200078e000c */
[----:B------:R-:W-:Y:S02]  /*0d90*/  LOP3.LUT R0, R0, 0xc0, RZ, 0xc0, !PT ;  /* 0x000000c000007812 */ /* 0x000fe400078ec0ff */
[----:B------:R-:W-:Y:S01]  /*0da0*/  ISETP.GE.AND P6, PT, R12, c[0x0][0x1d4], PT ;  /* 0x000075000c007a0c */ /* 0x000fe20003fc6270 */
[----:B------:R-:W-:Y:S01]  /*0db0*/  IMAD.WIDE.U32 R2, R30, c[0x0][0x1b8], R2 ;  /* 0x00006e001e027a25 */ /* 0x000fe200078e0002 */
[----:B------:R-:W-:-:S02]  /*0dc0*/  LOP3.LUT R6, R0, 0x18, R12, 0xf8, !PT ;  /* 0x0000001800067812 */ /* 0x000fc400078ef80c */
[----:B------:R-:W-:Y:S02]  /*0dd0*/  SHF.R.U32.HI R5, RZ, 0x3, R0 ;  /* 0x00000003ff057819 */ /* 0x000fe40000011600 */
[----:B------:R-:W-:Y:S02]  /*0de0*/  IADD3 R0, R12, 0x40, RZ ;  /* 0x000000400c007810 */ /* 0x000fe40007ffe0ff */
[----:B------:R-:W-:Y:S01]  /*0df0*/  LOP3.LUT R18, R6, R5, RZ, 0x3c, !PT ;  /* 0x0000000506127212 */ /* 0x000fe200078e3cff */
[----:B------:R-:W-:Y:S01]  /*0e00*/  IMAD R5, R30, c[0x0][0x1bc], R8 ;  /* 0x00006f001e057a24 */ /* 0x000fe200078e0208 */
[----:B------:R-:W-:Y:S01]  /*0e10*/  ISETP.GE.AND P4, PT, R0, c[0x0][0x1d4], PT ;  /* 0x0000750000007a0c */ /* 0x000fe20003f86270 */
[C---:B------:R-:W-:Y:S01]  /*0e20*/  IMAD R0, R7.reuse, c[0x0][0x1e0], RZ ;  /* 0x0000780007007a24 */ /* 0x040fe200078e02ff */
[----:B------:R-:W-:Y:S01]  /*0e30*/  SEL R6, R48, RZ, !P3 ;  /* 0x000000ff30067207 */ /* 0x000fe20005800000 */
[----:B------:R-:W-:Y:S02]  /*0e40*/  IMAD R7, R7, c[0x0][0x208], RZ ;  /* 0x0000820007077a24 */ /* 0x000fe400078e02ff */
[C---:B------:R-:W-:Y:S01]  /*0e50*/  IMAD R20, R4.reuse, c[0x0][0x1e4], R0 ;  /* 0x0000790004147a24 */ /* 0x040fe200078e0200 */
[----:B------:R-:W-:Y:S01]  /*0e60*/  LOP3.LUT R0, R27, 0xfffffff0, RZ, 0xc0, !PT ;  /* 0xfffffff01b007812 */ /* 0x000fe200078ec0ff */
[----:B------:R-:W-:-:S02]  /*0e70*/  IMAD R21, R4, c[0x0][0x20c], R7 ;  /* 0x0000830004157a24 */ /* 0x000fc400078e0207 */
[----:B------:R-:W-:Y:S01]  /*0e80*/  IMAD.WIDE.U32 R8, R4, c[0x0][0x1e0], R12 ;  /* 0x0000780004087a25 */ /* 0x000fe200078e000c */
[----:B------:R-:W-:Y:S02]  /*0e90*/  LEA.HI R4, R10, R24, RZ, 0x1 ;  /* 0x000000180a047211 */ /* 0x000fe400078f08ff */
[----:B------:R-:W-:Y:S01]  /*0ea0*/  SEL R10, R19, RZ, !P3 ;  /* 0x000000ff130a7207 */ /* 0x000fe20005800000 */
[----:B------:R-:W-:Y:S02]  /*0eb0*/  IMAD R7, R84, 0x20, R24 ;  /* 0x0000002054077824 */ /* 0x000fe400078e0218 */
[----:B------:R-:W-:Y:S01]  /*0ec0*/  IMAD.IADD R23, R157, 0x1, -R0 ;  /* 0x000000019d177824 */ /* 0x000fe200078e0a00 */
[----:B------:R-:W-:Y:S01]  /*0ed0*/  LOP3.LUT R0, R4, 0x7fffffe, RZ, 0xc0, !PT ;  /* 0x07fffffe04007812 */ /* 0x000fe200078ec0ff */
[----:B------:R-:W-:Y:S01]  /*0ee0*/  IMAD.IADD R3, R3, 0x1, R5 ;  /* 0x0000000103037824 */ /* 0x000fe200078e0205 */
[----:B------:R-:W-:Y:S01]  /*0ef0*/  IADD3 R7, R236, R7, RZ ;  /* 0x00000007ec077210 */ /* 0x000fe20007ffe0ff */
[----:B------:R-:W-:Y:S01]  /*0f00*/  IMAD.IADD R9, R9, 0x1, R20 ;  /* 0x0000000109097824 */ /* 0x000fe200078e0214 */
[----:B------:R-:W-:Y:S01]  /*0f10*/  LEA.HI R25, R23, R23, RZ, 0x1 ;  /* 0x0000001717197211 */ /* 0x000fe200078f08ff */
[----:B------:R-:W-:-:S02]  /*0f20*/  IMAD.IADD R0, R24, 0x1, -R0 ;  /* 0x0000000118007824 */ /* 0x000fc400078e0a00 */
[----:B------:R-:W-:Y:S01]  /*0f30*/  @P2 IMAD.HI.U32 R11, R7, c[0x0][0x2c8], RZ ;  /* 0x0000b200070b2a27 */ /* 0x000fe200078e00ff */
[--C-:B------:R-:W-:Y:S02]  /*0f40*/  SHF.R.S32.HI R15, RZ, 0x1, R25.reuse ;  /* 0x00000001ff0f7819 */ /* 0x100fe40000011419 */
[----:B------:R-:W-:Y:S01]  /*0f50*/  SHF.R.S32.HI R14, RZ, 0x1f, R25 ;  /* 0x0000001fff0e7819 */ /* 0x000fe20000011419 */
[----:B------:R-:W-:Y:S02]  /*0f60*/  IMAD R5, R152, 0x8, R0 ;  /* 0x0000000898057824 */ /* 0x000fe400078e0200 */
[----:B------:R-:W-:Y:S01]  /*0f70*/  IMAD.MOV.U32 R4, RZ, RZ, R7 ;  /* 0x000000ffff047224 */ /* 0x000fe200078e0007 */
[----:B------:R-:W-:Y:S01]  /*0f80*/  @P2 SHF.R.U32.HI R4, RZ, c[0x0][0x2cc], R11 ;  /* 0x0000b300ff042a19 */ /* 0x000fe2000001160b */
[----:B------:R-:W-:Y:S01]  /*0f90*/  IMAD R0, R10, c[0x0][0x1c0], RZ ;  /* 0x000070000a007a24 */ /* 0x000fe200078e02ff */
[----:B------:R-:W-:Y:S01]  /*0fa0*/  LEA.HI R10, R14, R15, RZ, 0x2 ;  /* 0x0000000f0e0a7211 */ /* 0x000fe200078f10ff */
[----:B------:R-:W-:Y:S01]  /*0fb0*/  IMAD.WIDE.U32 R2, R6, c[0x0][0x1c0], R2 ;  /* 0x0000700006027a25 */ /* 0x000fe200078e0002 */
[----:B------:R-:W-:-:S02]  /*0fc0*/  LEA R226, R5, R18, 0x5 ;  /* 0x0000001205e27211 */ /* 0x000fc400078e28ff */
[----:B------:R-:W-:Y:S01]  /*0fd0*/  LOP3.LUT R5, R10, 0xfffffffc, RZ, 0xc0, !PT ;  /* 0xfffffffc0a057812 */ /* 0x000fe200078ec0ff */
[----:B------:R-:W-:Y:S01]  /*0fe0*/  IMAD R11, R6, c[0x0][0x1c4], R0 ;  /* 0x00007100060b7a24 */ /* 0x000fe200078e0200 */
[--C-:B------:R-:W-:Y:S01]  /*0ff0*/  SHF.R.S32.HI R0, RZ, 0x1f, R4.reuse ;  /* 0x0000001fff007819 */ /* 0x100fe20000011404 */
[----:B------:R-:W-:Y:S01]  /*1000*/  IMAD.MOV R6, RZ, RZ, -R4 ;  /* 0x000000ffff067224 */ /* 0x000fe200078e0a04 */
[----:B------:R-:W-:Y:S01]  /*1010*/  IADD3 R20, R15, -R5, RZ ;  /* 0x800000050f147210 */ /* 0x000fe20007ffe0ff */
[----:B------:R-:W-:Y:S01]  /*1020*/  IMAD.IADD R3, R3, 0x1, R11 ;  /* 0x0000000103037824 */ /* 0x000fe200078e020b */
        /* <DEDUP_REMOVED lines=8> */
[----:B------:R-:W-:Y:S02]  /*10b0*/  IMAD R11, R29, c[0x0][0x1e8], RZ ;  /* 0x00007a001d0b7a24 */ /* 0x000fe400078e02ff */
[C---:B------:R-:W-:Y:S02]  /*10c0*/  IMAD R10, R0.reuse, c[0x0][0x1ac], R4 ;  /* 0x00006b00000a7a24 */ /* 0x040fe400078e0204 */
[----:B------:R-:W-:-:S04]  /*10d0*/  IMAD.WIDE.U32 R2, R0, c[0x0][0x1a8], R2 ;  /* 0x00006a0000027a25 */ /* 0x000fc800078e0002 */
[----:B------:R-:W-:Y:S02]  /*10e0*/  IMAD.IADD R7, R17, 0x1, R21 ;  /* 0x0000000111077824 */ /* 0x000fe400078e0215 */
[----:B------:R-:W-:Y:S02]  /*10f0*/  IMAD R14, R29, c[0x0][0x210], RZ ;  /* 0x000084001d0e7a24 */ /* 0x000fe400078e02ff */
[----:B------:R-:W-:Y:S02]  /*1100*/  IMAD.MOV.U32 R6, RZ, RZ, R16 ;  /* 0x000000ffff067224 */ /* 0x000fe400078e0010 */
[C---:B------:R-:W-:Y:S02]  /*1110*/  IMAD R11, R30.reuse, c[0x0][0x1ec], R11 ;  /* 0x00007b001e0b7a24 */ /* 0x040fe400078e020b */
[----:B------:R-:W-:-:S04]  /*1120*/  IMAD.WIDE.U32 R8, R30, c[0x0][0x1e8], R8 ;  /* 0x00007a001e087a25 */ /* 0x000fc800078e0008 */
[----:B------:R-:W-:Y:S01]  /*1130*/  IMAD.IADD R3, R3, 0x1, R10 ;  /* 0x0000000103037824 */ /* 0x000fe200078e020a */
[----:B------:R-:W-:Y:S01]  /*1140*/  IADD3 R9, R9, R11, RZ ;  /* 0x0000000b09097210 */ /* 0x000fe20007ffe0ff */
[----:B------:R-:W-:Y:S01]  /*1150*/  IMAD R14, R30, c[0x0][0x214], R14 ;  /* 0x000085001e0e7a24 */ /* 0x000fe200078e020e */
[----:B------:R-:W-:Y:S01]  /*1160*/  IADD3 R10, R12, 0x20, RZ ;  /* 0x000000200c0a7810 */ /* 0x000fe20007ffe0ff */
[----:B------:R-:W-:-:S03]  /*1170*/  IMAD.WIDE.U32 R6, R30, c[0x0][0x210], R6 ;  /* 0x000084001e067a25 */ /* 0x000fc600078e0006 */
[----:B------:R-:W-:Y:S01]  /*1180*/  ISETP.GE.AND P5, PT, R10, c[0x0][0x1d4], PT ;  /* 0x000075000a007a0c */ /* 0x000fe20003fa6270 */
[----:B------:R-:W-:Y:S02]  /*1190*/  IMAD.IADD R7, R7, 0x1, R14 ;  /* 0x0000000107077824 */ /* 0x000fe400078e020e */
[----:B------:R-:W-:Y:S02]  /*11a0*/  IMAD R16, R161, c[0x0][0x2c4], RZ ;  /* 0x0000b100a1107a24 */ /* 0x000fe400078e02ff */
[----:B------:R-:W-:-:S05]  /*11b0*/  IMAD.SHL.U32 R14, R84, 0x8, RZ ;  /* 0x00000008540e7824 */ /* 0x000fca00078e00ff */
[----:B------:R-:W-:Y:S02]  /*11c0*/  ISETP.GE.AND P3, PT, R14, c[0x0][0x198], PT ;  /* 0x000066000e007a0c */ /* 0x000fe40003f66270 */
[----:B---3--:R-:W-:Y:S01]  /*11d0*/  @P0 SHF.R.S32.HI R5, RZ, 0x1f, R22 ;  /* 0x0000001fff050819 */ /* 0x008fe20000011416 */
[----:B------:R-:W-:Y:S01]  /*11e0*/  @!P0 IMAD.MOV.U32 R5, RZ, RZ, R19 ;  /* 0x000000ffff058224 */ /* 0x000fe200078e0013 */
[----:B------:R-:W-:Y:S01]  /*11f0*/  @P0 MOV R4, R22 ;  /* 0x0000001600040202 */ /* 0x000fe20000000f00 */
[----:B------:R-:W-:Y:S01]  /*1200*/  @!P0 IMAD.MOV.U32 R4, RZ, RZ, R48 ;  /* 0x000000ffff048224 */ /* 0x000fe200078e0030 */
[C---:B------:R-:W-:Y:S02]  /*1210*/  LEA R18, P0, R2.reuse, c[0x0][0x160], 0x1 ;  /* 0x0000580002127a11 */ /* 0x040fe400078008ff */
[----:B------:R-:W-:Y:S02]  /*1220*/  SEL R0, R5, RZ, !P1 ;  /* 0x000000ff05007207 */ /* 0x000fe40004800000 */
[----:B------:R-:W-:-:S02]  /*1230*/  LEA.HI.X R17, R2, c[0x0][0x164], R3, 0x1, P0 ;  /* 0x0000590002117a11 */ /* 0x000fc400000f0c03 */
[----:B------:R-:W-:Y:S01]  /*1240*/  SEL R4, R4, RZ, !P1 ;  /* 0x000000ff04047207 */ /* 0x000fe20004800000 */
[C---:B------:R-:W-:Y:S01]  /*1250*/  IMAD R2, R0.reuse, c[0x0][0x1f0], RZ ;  /* 0x00007c0000027a24 */ /* 0x040fe200078e02ff */
[----:B------:R-:W-:Y:S01]  /*1260*/  ISETP.GE.AND P0, PT, R15, R16, PT ;  /* 0x000000100f00720c */ /* 0x000fe20003f06270 */
[----:B------:R-:W-:Y:S01]  /*1270*/  IMAD R0, R0, c[0x0][0x218], RZ ;  /* 0x0000860000007a24 */ /* 0x000fe200078e02ff */
[----:B------:R-:W-:Y:S01]  /*1280*/  LOP3.LUT P1, RZ, R20, 0x2, RZ, 0xc0, !PT ;  /* 0x0000000214ff7812 */ /* 0x000fe2000782c0ff */
[C---:B------:R-:W-:Y:S01]  /*1290*/  IMAD R11, R4.reuse, c[0x0][0x1f4], R2 ;  /* 0x00007d00040b7a24 */ /* 0x040fe200078e0202 */
[----:B------:R2:W3:Y:S01]  /*12a0*/  SHFL.IDX PT, R5, R17, RZ, 0x1c1f ;  /* 0x001c1fff11057589 */ /* 0x0004e200000e0000 */
[----:B------:R-:W-:-:S04]  /*12b0*/  IMAD.WIDE.U32 R34, R4, c[0x0][0x1f0], R8 ;  /* 0x00007c0004227a25 */ /* 0x000fc800078e0008 */
[C---:B------:R-:W-:Y:S01]  /*12c0*/  IMAD R2, R4.reuse, c[0x0][0x21c], R0 ;  /* 0x0000870004027a24 */ /* 0x040fe200078e0200 */
[----:B------:R-:W-:Y:S01]  /*12d0*/  IADD3 R37, R35, R11, RZ ;  /* 0x0000000b23257210 */ /* 0x000fe20007ffe0ff */
[----:B------:R-:W-:Y:S01]  /*12e0*/  IMAD.WIDE.U32 R30, R4, c[0x0][0x218], R6 ;  /* 0x00008600041e7a25 */ /* 0x000fe200078e0006 */
[----:B------:R2:W-:Y:S01]  /*12f0*/  STL.64 [R1+0x58], R34 ;  /* 0x0000582201007387 */ /* 0x0005e20000100a00 */
[----:B------:R-:W-:Y:S02]  /*1300*/  IADD3 R0, R14, 0x40, RZ ;  /* 0x000000400e007810 */ /* 0x000fe40007ffe0ff */
[----:B------:R-:W-:Y:S01]  /*1310*/  IMAD.IADD R33, R31, 0x1, R2 ;  /* 0x000000011f217824 */ /* 0x000fe200078e0202 */
[----:B------:R2:W-:Y:S01]  /*1320*/  STL.64 [R1+0x60], R30 ;  /* 0x0000601e01007387 */ /* 0x0005e20000100a00 */
[----:B------:R-:W-:Y:S01]  /*1330*/  IMAD.MOV.U32 R6, RZ, RZ, 0x10 ;  /* 0x00000010ff067424 */ /* 0x000fe200078e00ff */
[----:B------:R-:W-:Y:S02]  /*1340*/  ISETP.GE.AND P3, PT, R0, c[0x0][0x198], PT ;  /* 0x0000660000007a0c */ /* 0x000fe40003f66270 */
[----:B------:R2:W-:Y:S02]  /*1350*/  STL [R1+0x4c], R37 ;  /* 0x00004c2501007387 */ /* 0x0005e40000100800 */
[----:B------:R-:W-:-:S02]  /*1360*/  SEL R3, R6, 0xfffffff0, !P1 ;  /* 0xfffffff006037807 */ /* 0x000fc40004800000 */
[----:B------:R2:W-:Y:S01]  /*1370*/  STL [R1+0x54], R33 ;  /* 0x0000542101007387 */ /* 0x0005e20000100800 */
[----:B------:R-:W-:-:S03]  /*1380*/  ISETP.GE.AND P1, PT, R10, c[0x0][0x198], PT ;  /* 0x000066000a007a0c */ /* 0x000fc60003f26270 */
[----:B------:R2:W4:Y:S01]  /*1390*/  SHFL.IDX PT, R4, R18, RZ, 0x1c1f ;  /* 0x001c1fff12047589 */ /* 0x00052200000e0000 */
[----:B------:R-:W-:Y:S01]  /*13a0*/  P2R R11, PR, RZ, 0x2 ;  /* 0x00000002ff0b7803 */ /* 0x000fe20000000000 */
[----:B------:R-:W-:Y:S05]  /*13b0*/  @P0 BRA `(.L_x_617) ;  /* 0x0000010000000947 */ /* 0x000fea0003800000 */
[C---:B---34-:R-:W-:Y:S02]  /*13c0*/  LEA R6, P0, R14.reuse, R4, 0x1 ;  /* 0x000000040e067211 */ /* 0x058fe400078008ff */
[----:B------:R-:W-:Y:S02]  /*13d0*/  SHF.R.S32.HI R2, RZ, 0x1f, R10 ;  /* 0x0000001fff027819 */ /* 0x000fe4000001140a */
[----:B------:R-:W-:Y:S02]  /*13e0*/  SHF.R.S32.HI R8, RZ, 0x1f, R0 ;  /* 0x0000001fff087819 */ /* 0x000fe40000011400 */
[----:B------:R-:W-:Y:S02]  /*13f0*/  LEA.HI.X R7, R14, R5, R13, 0x1, P0 ;  /* 0x000000050e077211 */ /* 0x000fe400000f0c0d */
[----:B------:R-:W-:-:S02]  /*1400*/  LEA.HI R2, R2, R10, RZ, 0x3 ;  /* 0x0000000a02027211 */ /* 0x000fc400078f18ff */
[----:B------:R-:W-:Y:S02]  /*1410*/  ISETP.GE.AND P0, PT, R14, c[0x0][0x198], PT ;  /* 0x000066000e007a0c */ /* 0x000fe40003f06270 */
[----:B------:R-:W-:Y:S02]  /*1420*/  LEA.HI R0, R8, R0, RZ, 0x3 ;  /* 0x0000000008007211 */ /* 0x000fe400078f18ff */
[----:B------:R-:W-:Y:S02]  /*1430*/  LOP3.LUT R8, R2, 0xfffffff8, RZ, 0xc0, !PT ;  /* 0xfffffff802087812 */ /* 0x000fe400078ec0ff */
[----:B------:R-:W-:Y:S01]  /*1440*/  LOP3.LUT R2, R0, 0xfffffff8, RZ, 0xc0, !PT ;  /* 0xfffffff800027812 */ /* 0x000fe200078ec0ff */
[----:B------:R-:W-:Y:S02]  /*1450*/  IMAD.SHL.U32 R0, R226, 0x2, RZ ;  /* 0x00000002e2007824 */ /* 0x000fe400078e00ff */
[----:B------:R-:W-:-:S04]  /*1460*/  IMAD.WIDE R8, R8, 0x2, R4 ;  /* 0x0000000208087825 */ /* 0x000fc800078e0204 */
[----:B------:R-:W-:Y:S01]  /*1470*/  IMAD.WIDE R4, R2, 0x2, R4 ;  /* 0x0000000202047825 */ /* 0x000fe200078e0204 */
[----:B------:R-:W-:Y:S01]  /*1480*/  @!PT LDS RZ, [RZ] ;  /* 0x00000000fffff984 */ /* 0x000fe20000000800 */
[----:B------:R3:W-:Y:S04]  /*1490*/  LDGSTS.E.BYPASS.LTC128B.128 [R0+0x6100], [R6.64], !P0 ;  /* 0x0610000006007fae */ /* 0x0007e8000c101d46 */
[----:B------:R3:W-:Y:S04]  /*14a0*/  LDGSTS.E.BYPASS.LTC128B.128 [R0+0x8100], [R8.64], !P1 ;  /* 0x0810000008007fae */ /* 0x0007e8000c901d46 */
[----:B------:R3:W-:Y:S02]  /*14b0*/  LDGSTS.E.BYPASS.LTC128B.128 [R0+0xa100], [R4.64], !P3 ;  /* 0x0a10000004007fae */ /* 0x0007e4000d901d46 */
.L_x_617:
[----:B---3--:R-:W-:Y:S05]  /*14c0*/  BSYNC B0 ;  /* 0x0000000000007941 */ /* 0x008fea0003800000 */
.L_x_616:
[----:B------:R-:W-:Y:S01]  /*14d0*/  IADD3 R0, R15, 0x20, RZ ;  /* 0x000000200f007810 */ /* 0x000fe20007ffe0ff */
[----:B------:R3:W1:Y:S01]  /*14e0*/  SHFL.IDX PT, R5, R17, 0x1, 0x1c1f ;  /* 0x003c1f0011057f89 */ /* 0x00066200000e0000 */
[----:B------:R-:W-:Y:S02]  /*14f0*/  BSSY B0, `(.L_x_618) ;  /* 0x0000015000007945 */ /* 0x000fe40003800000 */
[----:B------:R-:W-:Y:S01]  /*1500*/  ISETP.GE.AND P0, PT, R0, R16, PT ;  /* 0x000000100000720c */ /* 0x000fe20003f06270 */
[----:B----4-:R3:W4:-:S12]  /*1510*/  SHFL.IDX PT, R4, R18, 0x1, 0x1c1f ;  /* 0x003c1f0012047f89 */ /* 0x01071800000e0000 */
[----:B------:R-:W-:Y:S05]  /*1520*/  @P0 BRA `(.L_x_619) ;  /* 0x0000011000000947 */ /* 0x000fea0003800000 */
[C---:B------:R-:W-:Y:S02]  /*1530*/  IADD3 R0, R14.reuse, 0x40, RZ ;  /* 0x000000400e007810 */ /* 0x040fe40007ffe0ff */
[C---:B----4-:R-:W-:Y:S02]  /*1540*/  LEA R6, P0, R14.reuse, R4, 0x1 ;  /* 0x000000040e067211 */ /* 0x050fe400078008ff */
[----:B------:R-:W-:Y:S02]  /*1550*/  SHF.R.S32.HI R8, RZ, 0x1f, R10 ;  /* 0x0000001fff087819 */ /* 0x000fe4000001140a */
[----:B------:R-:W-:Y:S02]  /*1560*/  SHF.R.S32.HI R2, RZ, 0x1f, R0 ;  /* 0x0000001fff027819 */ /* 0x000fe40000011400 */
[----:B-1----:R-:W-:Y:S02]  /*1570*/  LEA.HI.X R7, R14, R5, R13, 0x1, P0 ;  /* 0x000000050e077211 */ /* 0x002fe400000f0c0d */
        /* <DEDUP_REMOVED lines=12> */
.L_x_619:
[----:B------:R-:W-:Y:S05]  /*1640*/  BSYNC B0 ;  /* 0x0000000000007941 */ /* 0x000fea0003800000 */
.L_x_618:
[----:B-1----:R-:W-:Y:S01]  /*1650*/  IADD3 R0, R15, 0x40, RZ ;  /* 0x000000400f007810 */ /* 0x002fe20007ffe0ff */
[----:B------:R1:W2:Y:S01]  /*1660*/  SHFL.IDX PT, R5, R17, 0x2, 0x1c1f ;  /* 0x005c1f0011057f89 */ /* 0x0002a200000e0000 */
        /* <DEDUP_REMOVED lines=8> */
[----:B--2---:R-:W-:Y:S02]  /*16f0*/  LEA.HI.X R7, R14, R5, R13, 0x1, P0 ;  /* 0x000000050e077211 */ /* 0x004fe400000f0c0d */
        /* <DEDUP_REMOVED lines=12> */
.L_x_621:
[----:B------:R-:W-:Y:S05]  /*17c0*/  BSYNC B0 ;  /* 0x0000000000007941 */ /* 0x000fea0003800000 */
.L_x_620:
[----:B--2-4-:R-:W2:Y:S01]  /*17d0*/  SHFL.IDX PT, R4, R18, 0x3, 0x1c1f ;  /* 0x007c1f0012047f89 */ /* 0x014ea200000e0000 */
[----:B------:R-:W-:Y:S01]  /*17e0*/  IADD3 R0, R15, 0x60, RZ ;  /* 0x000000600f007810 */ /* 0x000fe20007ffe0ff */
[----:B------:R-:W-:Y:S01]  /*17f0*/  IMAD.SHL.U32 R226, R226, 0x2, RZ ;  /* 0x00000002e2e27824 */ /* 0x000fe200078e00ff */
[----:B------:R-:W-:Y:S01]  /*1800*/  P2R R2, PR, RZ, 0x4 ;  /* 0x00000004ff027803 */ /* 0x000fe20000000000 */
[----:B------:R-:W4:Y:S01]  /*1810*/  SHFL.IDX PT, R5, R17, 0x3, 0x1c1f ;  /* 0x007c1f0011057f89 */ /* 0x000f2200000e0000 */
[----:B------:R-:W-:Y:S01]  /*1820*/  ISETP.GE.AND P1, PT, R0, R16, PT ;  /* 0x000000100000720c */ /* 0x000fe20003f26270 */
[----:B------:R-:W-:Y:S01]  /*1830*/  IMAD.IADD R8, R159, 0x1, -R24 ;  /* 0x000000019f087824 */ /* 0x000fe200078e0a18 */
[----:B------:R-:W-:Y:S01]  /*1840*/  ISETP.GE.AND P2, PT, R14, c[0x0][0x198], PT ;  /* 0x000066000e007a0c */ /* 0x000fe20003f46270 */
[----:B------:R-:W-:Y:S01]  /*1850*/  IMAD.MOV.U32 R9, RZ, RZ, c[0x0][0x1e0] ;  /* 0x00007800ff097624 */ /* 0x000fe200078e00ff */
[----:B------:R-:W-:Y:S01]  /*1860*/  IADD3 R148, R204, -0x1, RZ ;  /* 0xffffffffcc947810 */ /* 0x000fe20007ffe0ff */
[----:B------:R-:W-:Y:S01]  /*1870*/  IMAD.MOV.U32 R162, RZ, RZ, R36 ;  /* 0x000000ffffa27224 */ /* 0x000fe200078e0024 */
[----:B------:R-:W-:Y:S01]  /*1880*/  SHF.R.S32.HI R12, RZ, 0x4, R27 ;  /* 0x00000004ff0c7819 */ /* 0x000fe2000001141b */
[----:B------:R-:W-:-:S02]  /*1890*/  IMAD.MOV.U32 R163, RZ, RZ, R37 ;  /* 0x000000ffffa37224 */ /* 0x000fc400078e0025 */
[C---:B------:R-:W-:Y:S02]  /*18a0*/  IMAD.SHL.U32 R155, R9.reuse, 0x40, RZ ;  /* 0x00000040099b7824 */ /* 0x040fe400078e00ff */
[----:B------:R-:W-:Y:S02]  /*18b0*/  IMAD.MOV.U32 R162, RZ, RZ, R34 ;  /* 0x000000ffffa27224 */ /* 0x000fe400078e0022 */
[----:B------:R-:W-:Y:S01]  /*18c0*/  @!P1 IADD3 R0, R14, 0x40, RZ ;  /* 0x000000400e009810 */ /* 0x000fe20007ffe0ff */
[----:B------:R-:W-:Y:S02]  /*18d0*/  IMAD.SHL.U32 R156, R9, 0x20, RZ ;  /* 0x00000020099c7824 */ /* 0x000fe400078e00ff */
[----:B------:R-:W-:Y:S01]  /*18e0*/  IMAD R86, R148, -0x40, R159 ;  /* 0xffffffc094567824 */ /* 0x000fe200078e029f */
[----:B------:R-:W-:Y:S01]  /*18f0*/  STL.64 [R1+0x48], R162 ;  /* 0x000048a201007387 */ /* 0x000fe20000100a00 */
[----:B--2---:R-:W-:-:S04]  /*1900*/  @!P1 LEA R6, P0, R14, R4, 0x1 ;  /* 0x000000040e069211 */ /* 0x004fc800078008ff */
[----:B----4-:R-:W-:Y:S01]  /*1910*/  @!P1 LEA.HI.X R7, R14, R5, R13, 0x1, P0 ;  /* 0x000000050e079211 */ /* 0x010fe200000f0c0d */
[----:B------:R-:W-:Y:S01]  /*1920*/  IMAD.MOV.U32 R14, RZ, RZ, 0x6 ;  /* 0x00000006ff0e7424 */ /* 0x000fe200078e00ff */
[----:B------:R-:W-:Y:S02]  /*1930*/  ISETP.NE.AND P0, PT, R11, RZ, PT ;  /* 0x000000ff0b00720c */ /* 0x000fe40003f05270 */
[----:B------:R-:W-:Y:S01]  /*1940*/  SHF.R.S32.HI R13, RZ, 0x1f, R148 ;  /* 0x0000001fff0d7819 */ /* 0x000fe20000011494 */
[----:B------:R-:W-:Y:S01]  /*1950*/  @!PT LDS RZ, [RZ] ;  /* 0x00000000fffff984 */ /* 0x000fe20000000800 */
[----:B------:R2:W-:Y:S01]  /*1960*/  @!P1 LDGSTS.E.BYPASS.LTC128B.128 [R226+0x7900], [R6.64], !P2 ;  /* 0x0790000006e29fae */ /* 0x0005e2000d101d46 */
[----:B------:R-:W-:Y:S02]  /*1970*/  ISETP.NE.AND P2, PT, R2, RZ, PT ;  /* 0x000000ff0200720c */ /* 0x000fe40003f45270 */
[----:B------:R-:W-:Y:S02]  /*1980*/  @!P1 SHF.R.S32.HI R2, RZ, 0x1f, R0 ;  /* 0x0000001fff029819 */ /* 0x000fe40000011400 */
[----:B------:R-:W-:-:S02]  /*1990*/  SHF.L.U64.HI R154, R9, R14, c[0x0][0x1e4] ;  /* 0x00007900099a7619 */ /* 0x000fc4000001020e */
[----:B------:R-:W-:Y:S02]  /*19a0*/  @!P1 LEA.HI R0, R2, R0, RZ, 0x3 ;  /* 0x0000000002009211 */ /* 0x000fe400078f18ff */
[----:B------:R-:W-:Y:S02]  /*19b0*/  SHF.R.S32.HI R11, RZ, 0x1f, R23 ;  /* 0x0000001fff0b7819 */ /* 0x000fe40000011417 */
[----:B------:R-:W-:Y:S01]  /*19c0*/  @!P1 LOP3.LUT R2, R0, 0xfffffff8, RZ, 0xc0, !PT ;  /* 0xfffffff800029812 */ /* 0x000fe200078ec0ff */
[----:B------:R-:W-:Y:S01]  /*19d0*/  IMAD R0, R148, -0x40, R8 ;  /* 0xffffffc094007824 */ /* 0x000fe200078e0208 */
[----:B------:R-:W-:Y:S02]  /*19e0*/  LEA.HI R11, R11, R23, RZ, 0x3 ;  /* 0x000000170b0b7211 */ /* 0x000fe400078f18ff */
[----:B--2---:R-:W-:-:S04]  /*19f0*/  @!P1 SHF.R.S32.HI R6, RZ, 0x1f, R10 ;  /* 0x0000001fff069819 */ /* 0x004fc8000001140a */
[----:B------:R-:W-:-:S04]  /*1a00*/  @!P1 LEA.HI R6, R6, R10, RZ, 0x3 ;  /* 0x0000000a06069211 */ /* 0x000fc800078f18ff */
[----:B------:R-:W-:-:S05]  /*1a10*/  @!P1 LOP3.LUT R6, R6, 0xfffffff8, RZ, 0xc0, !PT ;  /* 0xfffffff806069812 */ /* 0x000fca00078ec0ff */
[----:B------:R-:W-:-:S04]  /*1a20*/  @!P1 IMAD.WIDE R6, R6, 0x2, R4 ;  /* 0x0000000206069825 */ /* 0x000fc800078e0204 */
[----:B------:R-:W-:Y:S01]  /*1a30*/  @!P1 IMAD.WIDE R4, R2, 0x2, R4 ;  /* 0x0000000202049825 */ /* 0x000fe200078e0204 */
[----:B------:R2:W-:Y:S01]  /*1a40*/  @!P1 LDGSTS.E.BYPASS.LTC128B.128 [R226+0x9900], [R6.64], !P0 ;  /* 0x0990000006e29fae */ /* 0x0005e2000c101d46 */
[----:B------:R-:W-:Y:S02]  /*1a50*/  ISETP.GE.AND P0, PT, R0, 0x1, PT ;  /* 0x000000010000780c */ /* 0x000fe40003f06270 */
[----:B------:R-:W-:Y:S01]  /*1a60*/  LOP3.LUT R2, R28, 0xfffffff8, RZ, 0xc0, !PT ;  /* 0xfffffff81c027812 */ /* 0x000fe200078ec0ff */
[----:B------:R4:W-:Y:S01]  /*1a70*/  @!P1 LDGSTS.E.BYPASS.LTC128B.128 [R226+0xb900], [R4.64], !P3 ;  /* 0x0b90000004e29fae */ /* 0x0009e2000d901d46 */
[----:B------:R-:W-:Y:S01]  /*1a80*/  ISETP.GE.AND P3, PT, R0, 0x21, PT ;  /* 0x000000210000780c */ /* 0x000fe20003f66270 */
[----:B------:R-:W-:Y:S02]  /*1a90*/  IMAD R0, R154, R148, RZ ;  /* 0x000000949a007224 */ /* 0x000fe400078e02ff */
[----:B------:R-:W0:Y:S01]  /*1aa0*/  LDGDEPBAR ;  /* 0x00000000000079af */ /* 0x000e220000000000 */
[----:B------:R-:W-:-:S02]  /*1ab0*/  IMAD.IADD R2, R157, 0x1, -R2 ;  /* 0x000000019d027824 */ /* 0x000fc400078e0a02 */
[----:B------:R-:W-:-:S03]  /*1ac0*/  IMAD R0, R13, R155, R0 ;  /* 0x0000009b0d007224 */ /* 0x000fc600078e0200 */
[----:B------:R-:W-:-:S04]  /*1ad0*/  LEA.HI R8, R2, R2, RZ, 0x1 ;  /* 0x0000000202087211 */ /* 0x000fc800078f08ff */
[----:B------:R-:W-:-:S05]  /*1ae0*/  LOP3.LUT R10, R8, 0x3fffffe, RZ, 0xc0, !PT ;  /* 0x03fffffe080a7812 */ /* 0x000fca00078ec0ff */
[----:B------:R-:W-:Y:S02]  /*1af0*/  IMAD.IADD R10, R2, 0x1, -R10 ;  /* 0x00000001020a7824 */ /* 0x000fe400078e0a0a */
[----:B------:R-:W-:Y:S02]  /*1b00*/  IMAD.SHL.U32 R2, R20, 0x40, RZ ;  /* 0x0000004014027824 */ /* 0x000fe400078e00ff */
[----:B--2---:R-:W-:-:S03]  /*1b10*/  IMAD.MOV.U32 R6, RZ, RZ, 0x5 ;  /* 0x00000005ff067424 */ /* 0x004fc600078e00ff */
[----:B------:R-:W-:Y:S01]  /*1b20*/  LOP3.LUT R2, R2, 0xc0, RZ, 0xc0, !PT ;  /* 0x000000c002027812 */ /* 0x000fe200078ec0ff */
[----:B----4-:R-:W-:Y:S01]  /*1b30*/  IMAD.WIDE.U32 R4, R148, R155, R162 ;  /* 0x0000009b94047225 */ /* 0x010fe200078e00a2 */
[----:B------:R-:W-:Y:S02]  /*1b40*/  SHF.L.U64.HI R158, R9, R6, c[0x0][0x1e4] ;  /* 0x00007900099e7619 */ /* 0x000fe40000010206 */
[----:B------:R-:W-:Y:S01]  /*1b50*/  LEA.HI R9, R27, R12, RZ, 0x1 ;  /* 0x0000000c1b097211 */ /* 0x000fe200078f08ff */
[----:B------:R-:W-:Y:S01]  /*1b60*/  IMAD.IADD R0, R5, 0x1, R0 ;  /* 0x0000000105007824 */ /* 0x000fe200078e0200 */
[----:B------:R-:W-:Y:S01]  /*1b70*/  BAR.SYNC.DEFER_BLOCKING 0x0 ;  /* 0x0000000000007b1d */ /* 0x000fe20000010000 */
[C---:B------:R-:W-:Y:S02]  /*1b80*/  @P0 LEA R6, P1, R4.reuse, c[0x0][0x1c8], 0x1 ;  /* 0x0000720004060a11 */ /* 0x040fe400078208ff */
[----:B------:R-:W-:Y:S02]  /*1b90*/  LOP3.LUT R9, R9, 0xfffffffe, RZ, 0xc0, !PT ;  /* 0xfffffffe09097812 */ /* 0x000fe400078ec0ff */
[----:B------:R-:W-:-:S02]  /*1ba0*/  @P0 LEA.HI.X R7, R4, c[0x0][0x1cc], R0, 0x1, P1 ;  /* 0x0000730004070a11 */ /* 0x000fc400008f0c00 */
[----:B------:R-:W-:Y:S01]  /*1bb0*/  @P3 IADD3 R5, P1, R156, R4, RZ ;  /* 0x000000049c053210 */ /* 0x000fe20007f3e0ff */
[----:B------:R-:W-:Y:S01]  /*1bc0*/  IMAD.IADD R9, R12, 0x1, -R9 ;  /* 0x000000010c097824 */ /* 0x000fe200078e0a09 */
[----:B------:R-:W-:Y:S02]  /*1bd0*/  LOP3.LUT R4, R25, 0x7fffffe, RZ, 0xc0, !PT ;  /* 0x07fffffe19047812 */ /* 0x000fe400078ec0ff */
[----:B------:R-:W-:Y:S01]  /*1be0*/  SHF.R.S32.HI R12, RZ, 0x1, R8 ;  /* 0x00000001ff0c7819 */ /* 0x000fe20000011408 */
[----:B------:R-:W-:Y:S02]  /*1bf0*/  @P3 IMAD.X R0, R158, 0x1, R0, P1 ;  /* 0x000000019e003824 */ /* 0x000fe400008e0600 */
[----:B------:R-:W-:Y:S01]  /*1c00*/  IMAD.IADD R151, R23, 0x1, -R4 ;  /* 0x0000000117977824 */ /* 0x000fe200078e0a04 */
[----:B------:R-:W-:Y:S01]  /*1c10*/  @P3 LEA R4, P1, R5, c[0x0][0x1c8], 0x1 ;  /* 0x0000720005043a11 */ /* 0x000fe200078208ff */
[----:B------:R-:W-:-:S03]  /*1c20*/  IMAD R10, R9, 0x8, R10 ;  /* 0x00000008090a7824 */ /* 0x000fc600078e020a */
[----:B------:R-:W-:Y:S01]  /*1c30*/  @P3 LEA.HI.X R5, R5, c[0x0][0x1cc], R0, 0x1, P1 ;  /* 0x0000730005053a11 */ /* 0x000fe200008f0c00 */
[C---:B------:R-:W-:Y:S01]  /*1c40*/  IMAD.SHL.U32 R0, R12.reuse, 0x40, RZ ;  /* 0x000000400c007824 */ /* 0x040fe200078e00ff */
[----:B------:R-:W-:Y:S01]  /*1c50*/  LOP3.LUT P1, RZ, R12, 0x2, RZ, 0xc0, !PT ;  /* 0x000000020cff7812 */ /* 0x000fe2000782c0ff */
[----:B------:R-:W-:Y:S01]  /*1c60*/  @!PT LDS RZ, [RZ] ;  /* 0x00000000fffff984 */ /* 0x000fe20000000800 */
[----:B------:R-:W-:Y:S01]  /*1c70*/  @!PT LDS RZ, [RZ] ;  /* 0x00000000fffff984 */ /* 0x000fe20000000800 */
[----:B------:R-:W-:Y:S01]  /*1c80*/  @!PT LDS RZ, [RZ] ;  /* 0x00000000fffff984 */ /* 0x000fe20000000800 */
[----:B------:R2:W-:Y:S03]  /*1c90*/  @P0 LDGSTS.E.BYPASS.LTC128B.128 [R226+0x3100], [R6.64], !P6 ;  /* 0x0310000006e20fae */ /* 0x0005e6000f101d46 */
[----:B------:R-:W-:Y:S01]  /*1ca0*/  LOP3.LUT R0, R0, 0xc0, RZ, 0xc0, !PT ;  /* 0x000000c000007812 */ /* 0x000fe200078ec0ff */
[----:B------:R2:W-:Y:S04]  /*1cb0*/  @P0 LDGSTS.E.BYPASS.LTC128B.128 [R226+0x4100], [R6.64+0x40], !P5 ;  /* 0x0410004006e20fae */ /* 0x0005e8000e901d46 */
[----:B------:R2:W-:Y:S04]  /*1cc0*/  @P0 LDGSTS.E.BYPASS.LTC128B.128 [R226+0x5100], [R6.64+0x80], !P4 ;  /* 0x0510008006e20fae */ /* 0x0005e8000e101d46 */
[----:B------:R4:W-:Y:S04]  /*1cd0*/  @P3 LDGSTS.E.BYPASS.LTC128B.128 [R226+0x3900], [R4.64], !P6 ;  /* 0x0390000004e23fae */ /* 0x0009e8000f101d46 */
[----:B------:R4:W-:Y:S04]  /*1ce0*/  @P3 LDGSTS.E.BYPASS.LTC128B.128 [R226+0x4900], [R4.64+0x40], !P5 ;  /* 0x0490004004e23fae */ /* 0x0009e8000e901d46 */
[----:B------:R4:W-:Y:S04]  /*1cf0*/  @P3 LDGSTS.E.BYPASS.LTC128B.128 [R226+0x5900], [R4.64+0x80], !P4 ;  /* 0x0590008004e23fae */ /* 0x0009e8000e101d46 */
[----:B------:R-:W0:Y:S01]  /*1d00*/  LDGDEPBAR ;  /* 0x00000000000079af */ /* 0x000e220000000000 */
[----:B--2---:R-:W-:-:S02]  /*1d10*/  IMAD.SHL.U32 R7, R26, 0x8, RZ ;  /* 0x000000081a077824 */ /* 0x004fc400078e00ff */
[----:B----4-:R-:W-:Y:S01]  /*1d20*/  IMAD.SHL.U32 R5, R11, 0x20, RZ ;  /* 0x000000200b057824 */ /* 0x010fe200078e00ff */
[----:B------:R-:W-:-:S04]  /*1d30*/  DEPBAR.LE SB0, 0x1 ;  /* 0x000080400000791a */ /* 0x000fc80000000000 */
[----:B------:R-:W-:Y:S01]  /*1d40*/  IMAD.SHL.U32 R4, R9, 0x8, RZ ;  /* 0x0000000809047824 */ /* 0x000fe200078e00ff */
[----:B------:R-:W-:Y:S01]  /*1d50*/  LOP3.LUT R149, R5, 0xffffff00, RZ, 0xc0, !PT ;  /* 0xffffff0005957812 */ /* 0x000fe200078ec0ff */
[----:B------:R-:W-:-:S04]  /*1d60*/  DEPBAR.LE SB0, 0x0 ;  /* 0x000080000000791a */ /* 0x000fc80000000000 */
[----:B------:R-:W-:Y:S01]  /*1d70*/  LOP3.LUT R6, R2, 0x8, R4, 0xf8, !PT ;  /* 0x0000000802067812 */ /* 0x000fe200078ef804 */
[----:B------:R-:W-:Y:S01]  /*1d80*/  IMAD R4, R152, 0x200, R149 ;  /* 0x0000020098047824 */ /* 0x000fe200078e0295 */
[----:B------:R-:W-:Y:S02]  /*1d90*/  SHF.R.U32.HI R5, RZ, 0x3, R2 ;  /* 0x00000003ff057819 */ /* 0x000fe40000011602 */
[----:B------:R-:W-:Y:S02]  /*1da0*/  LOP3.LUT R2, R0, 0x8, R7, 0xf8, !PT ;  /* 0x0000000800027812 */ /* 0x000fe400078ef807 */
[----:B------:R-:W-:Y:S02]  /*1db0*/  SHF.R.U32.HI R0, RZ, 0x3, R0 ;  /* 0x00000003ff007819 */ /* 0x000fe40000011600 */
[----:B------:R-:W-:Y:S01]  /*1dc0*/  LOP3.LUT R150, R6, R5, RZ, 0x3c, !PT ;  /* 0x0000000506967212 */ /* 0x000fe200078e3cff */
[----:B------:R-:W-:Y:S01]  /*1dd0*/  IMAD R5, R13, c[0x0][0x208], RZ ;  /* 0x000082000d057a24 */ /* 0x000fe200078e02ff */
[----:B------:R-:W-:Y:S01]  /*1de0*/  LOP3.LUT R0, R2, R0, RZ, 0x3c, !PT ;  /* 0x0000000002007212 */ /* 0x000fe200078e3cff */
[----:B------:R-:W-:-:S04]  /*1df0*/  IMAD.WIDE.U32 R6, R148, c[0x0][0x208], RZ ;  /* 0x0000820094067a25 */ /* 0x000fc800078e00ff */
[----:B------:R-:W-:Y:S02]  /*1e00*/  IMAD R5, R148, c[0x0][0x20c], R5 ;  /* 0x0000830094057a24 */ /* 0x000fe400078e0205 */
[----:B------:R-:W-:Y:S01]  /*1e10*/  IMAD R2, R151, 0x20, R4 ;  /* 0x0000002097027824 */ /* 0x000fe200078e0204 */
[----:B------:R-:W-:Y:S01]  /*1e20*/  BAR.SYNC.DEFER_BLOCKING 0x0 ;  /* 0x0000000000007b1d */ /* 0x000fe20000010000 */
[----:B------:R-:W-:Y:S01]  /*1e30*/  IMAD.U32 R0, R10, 0x20, R0 ;  /* 0x000000200a007824 */ /* 0x000fe200078e0000 */
[----:B------:R-:W-:Y:S01]  /*1e40*/  LEA R4, P0, R6, R30, 0x6 ;  /* 0x0000001e06047211 */ /* 0x000fe200078030ff */
[----:B------:R-:W-:Y:S02]  /*1e50*/  IMAD.IADD R5, R7, 0x1, R5 ;  /* 0x0000000107057824 */ /* 0x000fe400078e0205 */
[----:B------:R-:W-:Y:S02]  /*1e60*/  IMAD.SHL.U32 R208, R0, 0x2, RZ ;  /* 0x0000000200d07824 */ /* 0x000fe400078e00ff */
[----:B------:R-:W-:Y:S01]  /*1e70*/  IMAD.IADD R2, R150, 0x1, R2 ;  /* 0x0000000196027824 */ /* 0x000fe200078e0202 */
[----:B------:R-:W-:-:S02]  /*1e80*/  LEA.HI.X R0, R6, R33, R5, 0x6, P0 ;  /* 0x0000002106007211 */ /* 0x000fc400000f3405 */
[----:B------:R-:W-:Y:S01]  /*1e90*/  LEA R16, P0, R4, c[0x0][0x1f8], 0x1 ;  /* 0x00007e0004107a11 */ /* 0x000fe200078008ff */
[----:B------:R-:W-:Y:S01]  /*1ea0*/  IMAD.SHL.U32 R211, R2, 0x2, RZ ;  /* 0x0000000202d37824 */ /* 0x000fe200078e00ff */
[----:B------:R-:W-:Y:S02]  /*1eb0*/  SEL R2, RZ, 0x1, P6 ;  /* 0x00000001ff027807 */ /* 0x000fe40003000000 */
[----:B-1-3--:R-:W-:Y:S01]  /*1ec0*/  LEA.HI.X R17, R4, c[0x0][0x1fc], R0, 0x1, P0 ;  /* 0x00007f0004117a11 */ /* 0x00afe200000f0c00 */
[----:B------:R-:W-:Y:S01]  /*1ed0*/  IMAD.MOV.U32 R0, RZ, RZ, c[0x0][0x208] ;  /* 0x00008200ff007624 */ /* 0x000fe200078e00ff */
[----:B------:R-:W-:Y:S01]  /*1ee0*/  SEL R6, RZ, 0x2, P5 ;  /* 0x00000002ff067807 */ /* 0x000fe20002800000 */
[----:B------:R-:W-:Y:S01]  /*1ef0*/  IMAD R212, R3, 0x2, R211 ;  /* 0x0000000203d47824 */ /* 0x000fe200078e02d3 */
[----:B------:R-:W-:Y:S01]  /*1f00*/  SEL R5, RZ, 0x4, P4 ;  /* 0x00000004ff057807 */ /* 0x000fe20002000000 */
[C---:B------:R-:W-:Y:S01]  /*1f10*/  IMAD.SHL.U32 R12, R0.reuse, 0x40, RZ ;  /* 0x00000040000c7824 */ /* 0x040fe200078e00ff */
[----:B------:R-:W-:Y:S01]  /*1f20*/  SHF.L.U64.HI R21, R0, R14, c[0x0][0x20c] ;  /* 0x0000830000157619 */ /* 0x000fe2000001020e */
[----:B------:R-:W-:Y:S01]  /*1f30*/  IMAD.IADD R0, R86, 0x1, -R24 ;  /* 0x0000000156007824 */ /* 0x000fe200078e0a18 */
[----:B------:R-:W-:-:S02]  /*1f40*/  IADD3 R20, R5, R6, R2 ;  /* 0x0000000605147210 */ /* 0x000fc40007ffe002 */
[C---:B------:R-:W-:Y:S01]  /*1f50*/  IADD3 R2, R208.reuse, 0x3100, RZ ;  /* 0x00003100d0027810 */ /* 0x040fe20007ffe0ff */
[----:B------:R-:W-:Y:S01]  /*1f60*/  LDSM.16.M88.4 R8, [R211+0x7100] ;  /* 0x00710000d308783b */ /* 0x000fe20000000200 */
[----:B------:R-:W-:Y:S02]  /*1f70*/  IADD3 R213, R208, 0x3120, RZ ;  /* 0x00003120d0d57810 */ /* 0x000fe40007ffe0ff */
[----:B------:R-:W-:Y:S01]  /*1f80*/  IADD3 R18, P0, R12, R16, RZ ;  /* 0x000000100c127210 */ /* 0x000fe20007f1e0ff */
[----:B------:R-:W1:Y:S01]  /*1f90*/  LDSM.16.M88.4 R28, [R208+0x3100] ;  /* 0x00310000d01c783b */ /* 0x000e620000000200 */
[----:B------:R-:W-:Y:S02]  /*1fa0*/  @P1 IADD3 R213, R2, -0x20, RZ ;  /* 0xffffffe002d51810 */ /* 0x000fe40007ffe0ff */
[----:B------:R-:W-:Y:S01]  /*1fb0*/  LOP3.LUT P1, RZ, R20, 0x2, RZ, 0xc0, !PT ;  /* 0x0000000214ff7812 */ /* 0x000fe2000782c0ff */
[----:B------:R-:W2:Y:S01]  /*1fc0*/  LDSM.16.M88.4 R32, [R208+0x3500] ;  /* 0x00350000d020783b */ /* 0x000ea20000000200 */
[C---:B------:R-:W-:Y:S01]  /*1fd0*/  ISETP.LT.OR P3, PT, R0.reuse, 0x1, P6 ;  /* 0x000000010000780c */ /* 0x040fe20003761670 */
[----:B------:R-:W-:Y:S01]  /*1fe0*/  IMAD.X R19, R21, 0x1, R17, P0 ;  /* 0x0000000115137824 */ /* 0x000fe200000e0611 */
[C---:B------:R-:W-:Y:S01]  /*1ff0*/  ISETP.LT.OR P0, PT, R0.reuse, 0x1, !P1 ;  /* 0x000000010000780c */ /* 0x040fe20004f01670 */
[----:B------:R-:W3:Y:S01]  /*2000*/  LDSM.16.M88.4 R44, [R208+0x3900] ;  /* 0x00390000d02c783b */ /* 0x000ee20000000200 */
[----:B------:R-:W-:-:S02]  /*2010*/  ISETP.LT.OR P1, PT, R0, 0x21, !P1 ;  /* 0x000000210000780c */ /* 0x000fc40004f21670 */
[----:B------:R-:W-:Y:S01]  /*2020*/  LOP3.LUT R2, R153, 0xffffffe0, RZ, 0xc0, !PT ;  /* 0xffffffe099027812 */ /* 0x000fe200078ec0ff */
[----:B------:R-:W4:Y:S04]  /*2030*/  LDSM.16.M88.4 R40, [R208+0x3d00] ;  /* 0x003d0000d028783b */ /* 0x000f280000000200 */
[----:B------:R-:W5:Y:S01]  /*2040*/  LDSM.16.M88.4 R12, [R211+0x6100] ;  /* 0x00610000d30c783b */ /* 0x000f620000000200 */
[----:B------:R-:W-:-:S03]  /*2050*/  IMAD.IADD R2, R157, 0x1, -R2 ;  /* 0x000000019d027824 */ /* 0x000fc600078e0a02 */
[----:B------:R-:W-:Y:S04]  /*2060*/  LDSM.16.M88.4 R24, [R212+0x6100] ;  /* 0x00610000d418783b */ /* 0x000fe80000000200 */
[----:B------:R-:W-:Y:S04]  /*2070*/  LDSM.16.M88.4 R4, [R212+0x7100] ;  /* 0x00710000d404783b */ /* 0x000fe80000000200 */
[----:B------:R-:W5:Y:S04]  /*2080*/  LDSM.16.M88.4 R48, [R213] ;  /* 0x00000000d530783b */ /* 0x000f680000000200 */
[----:B------:R-:W-:Y:S04]  /*2090*/  LDSM.16.M88.4 R72, [R213+0x400] ;  /* 0x00040000d548783b */ /* 0x000fe80000000200 */
[----:B------:R-:W-:Y:S04]  /*20a0*/  LDSM.16.M88.4 R68, [R213+0x800] ;  /* 0x00080000d544783b */ /* 0x000fe80000000200 */
        /* <DEDUP_REMOVED lines=11> */
[----:B---3--:R-:W-:Y:S04]  /*2160*/  HMMA.16816.F32.BF16 R76, R8, R44, RZ ;  /* 0x0000002c084c723c */ /* 0x008fe800000418ff */
[----:B------:R1:W-:Y:S01]  /*2170*/  LDGSTS.E.BYPASS.LTC128B.128 [R226+0x2100], [R16.64+0x80], !P0 ;  /* 0x0210008010e27fae */ /* 0x0003e2000c101d46 */
[----:B------:R-:W-:-:S03]  /*2180*/  ISETP.LT.OR P0, PT, R0, 0x21, P6 ;  /* 0x000000210000780c */ /* 0x000fc60003701670 */
[C---:B----4-:R-:W-:Y:S08]  /*2190*/  HMMA.16816.F32.BF16 R56, R8.reuse, R40, RZ ;  /* 0x000000280838723c */ /* 0x050ff000000418ff */
[----:B------:R-:W-:Y:S02]  /*21a0*/  HMMA.16816.F32.BF16 R88, R8, R30, RZ ;  /* 0x0000001e0858723c */ /* 0x000fe400000418ff */
[----:B------:R1:W-:Y:S01]  /*21b0*/  LDGSTS.E.BYPASS.LTC128B.128 [R226+0x900], [R18.64], !P0 ;  /* 0x0090000012e27fae */ /* 0x0003e2000c101d46 */
[----:B------:R-:W-:-:S02]  /*21c0*/  ISETP.GE.AND P0, PT, R204, 0x2, PT ;  /* 0x00000002cc00780c */ /* 0x000fc40003f06270 */
[----:B------:R-:W-:Y:S01]  /*21d0*/  IADD3 R204, R204, -0x2, RZ ;  /* 0xfffffffecccc7810 */ /* 0x000fe20007ffe0ff */
[----:B------:R1:W-:Y:S02]  /*21e0*/  LDGSTS.E.BYPASS.LTC128B.128 [R226+0x1900], [R18.64+0x40], !P1 ;  /* 0x0190004012e27fae */ /* 0x0003e4000c901d46 */
[C---:B------:R-:W-:Y:S02]  /*21f0*/  HMMA.16816.F32.BF16 R100, R8.reuse, R34, RZ ;  /* 0x000000220864723c */ /* 0x040fe400000418ff */
[----:B------:R1:W-:Y:S04]  /*2200*/  LDGSTS.E.BYPASS.LTC128B.128 [R226+0x2900], [R18.64+0x80], !P3 ;  /* 0x0290008012e27fae */ /* 0x0003e8000d901d46 */
[----:B------:R-:W-:Y:S02]  /*2210*/  LDSM.16.M88.4 R36, [R208+0x4100] ;  /* 0x00410000d024783b */ /* 0x000fe40000000200 */
[C---:B------:R-:W-:Y:S02]  /*2220*/  HMMA.16816.F32.BF16 R96, R8.reuse, R46, RZ ;  /* 0x0000002e0860723c */ /* 0x040fe400000418ff */
[----:B------:R-:W-:Y:S04]  /*2230*/  LDSM.16.M88.4 R20, [R211+0x9100] ;  /* 0x00910000d314783b */ /* 0x000fe80000000200 */
[----:B------:R-:W0:Y:S02]  /*2240*/  LDGDEPBAR ;  /* 0x00000000000079af */ /* 0x000e240000000000 */
[----:B------:R-:W-:Y:S08]  /*2250*/  HMMA.16816.F32.BF16 R60, R8, R42, RZ ;  /* 0x0000002a083c723c */ /* 0x000ff000000418ff */
[C---:B-----5:R-:W-:Y:S01]  /*2260*/  HMMA.16816.F32.BF16 R8, R12.reuse, R28, RZ ;  /* 0x0000001c0c08723c */ /* 0x060fe200000418ff */
[----:B-1----:R-:W-:Y:S07]  /*2270*/  LDSM.16.M88.4 R16, [R212+0x8100] ;  /* 0x00810000d410783b */ /* 0x002fee0000000200 */
[C---:B------:R-:W-:Y:S01]  /*2280*/  HMMA.16816.F32.BF16 R108, R12.reuse, R30, RZ ;  /* 0x0000001e0c6c723c */ /* 0x040fe200000418ff */
[----:B------:R-:W1:Y:S07]  /*2290*/  LDSM.16.M88.4 R28, [R211+0x8100] ;  /* 0x00810000d31c783b */ /* 0x000e6e0000000200 */
[C---:B------:R-:W-:Y:S08]  /*22a0*/  HMMA.16816.F32.BF16 R92, R12.reuse, R44, RZ ;  /* 0x0000002c0c5c723c */ /* 0x040ff000000418ff */
[C---:B------:R-:W-:Y:S08]  /*22b0*/  HMMA.16816.F32.BF16 R116, R12.reuse, R46, RZ ;  /* 0x0000002e0c74723c */ /* 0x040ff000000418ff */
[C---:B------:R-:W-:Y:S08]  /*22c0*/  HMMA.16816.F32.BF16 R44, R12.reuse, R40, RZ ;  /* 0x000000280c2c723c */ /* 0x040ff000000418ff */
[----:B------:R-:W-:Y:S08]  /*22d0*/  HMMA.16816.F32.BF16 R112, R12, R42, RZ ;  /* 0x0000002a0c70723c */ /* 0x000ff000000418ff */
[----:B------:R-:W-:Y:S08]  /*22e0*/  HMMA.16816.F32.BF16 R40, R24, R48, R8 ;  /* 0x000000301828723c */ /* 0x000ff00000041808 */
[C---:B------:R-:W-:Y:S08]  /*22f0*/  HMMA.16816.F32.BF16 R128, R4.reuse, R64, R56 ;  /* 0x000000400480723c */ /* 0x040ff00000041838 */
[----:B------:R-:W-:Y:S08]  /*2300*/  HMMA.16816.F32.BF16 R56, R4, R50, R88 ;  /* 0x000000320438723c */ /* 0x000ff00000041858 */
[C---:B------:R-:W-:Y:S08]  /*2310*/  HMMA.16816.F32.BF16 R104, R12.reuse, R32, RZ ;  /* 0x000000200c68723c */ /* 0x040ff000000418ff */
[----:B------:R-:W-:Y:S01]  /*2320*/  HMMA.16816.F32.BF16 R120, R12, R34, RZ ;  /* 0x000000220c78723c */ /* 0x000fe200000418ff */
[----:B------:R-:W2:Y:S04]  /*2330*/  LDSM.16.M88.4 R32, [R213+0x1000] ;  /* 0x00100000d520783b */ /* 0x000ea80000000200 */
[----:B------:R-:W3:Y:S03]  /*2340*/  LDSM.16.M88.4 R12, [R212+0x9100] ;  /* 0x00910000d40c783b */ /* 0x000ee60000000200 */
[C---:B------:R-:W-:Y:S01]  /*2350*/  HMMA.16816.F32.BF16 R8, R4.reuse, R48, R52 ;  /* 0x000000300408723c */ /* 0x040fe20000041834 */
[----:B------:R-:W-:Y:S07]  /*2360*/  LDSM.16.M88.4 R52, [R208+0x4500] ;  /* 0x00450000d034783b */ /* 0x000fee0000000200 */
[----:B------:R-:W-:Y:S08]  /*2370*/  HMMA.16816.F32.BF16 R132, R4, R68, R76 ;  /* 0x000000440484723c */ /* 0x000ff0000004184c */
[----:B------:R-:W-:Y:S01]  /*2380*/  HMMA.16816.F32.BF16 R76, R24, R50, R108 ;  /* 0x00000032184c723c */ /* 0x000fe2000004186c */
[----:B------:R-:W-:Y:S07]  /*2390*/  LDSM.16.M88.4 R48, [R208+0x4900] ;  /* 0x00490000d030783b */ /* 0x000fee0000000200 */
[----:B-1----:R-:W-:Y:S08]  /*23a0*/  HMMA.16816.F32.BF16 R40, R28, R36, R40 ;  /* 0x000000241c28723c */ /* 0x002ff00000041828 */
[C---:B------:R-:W-:Y:S08]  /*23b0*/  HMMA.16816.F32.BF16 R136, R4.reuse, R72, R80 ;  /* 0x000000480488723c */ /* 0x040ff00000041850 */
[C---:B------:R-:W-:Y:S08]  /*23c0*/  HMMA.16816.F32.BF16 R100, R4.reuse, R74, R100 ;  /* 0x0000004a0464723c */ /* 0x040ff00000041864 */
[C---:B------:R-:W-:Y:S08]  /*23d0*/  HMMA.16816.F32.BF16 R124, R4.reuse, R70, R96 ;  /* 0x00000046047c723c */ /* 0x040ff00000041860 */
[----:B------:R-:W-:Y:S08]  /*23e0*/  HMMA.16816.F32.BF16 R80, R4, R66, R60 ;  /* 0x000000420450723c */ /* 0x000ff0000004183c */
[----:B------:R-:W-:Y:S01]  /*23f0*/  HMMA.16816.F32.BF16 R4, R20, R38, R56 ;  /* 0x000000261404723c */ /* 0x000fe20000041838 */
[----:B------:R-:W-:Y:S07]  /*2400*/  LDSM.16.M88.4 R56, [R208+0x4d00] ;  /* 0x004d0000d038783b */ /* 0x000fee0000000200 */
[----:B------:R-:W-:Y:S01]  /*2410*/  HMMA.16816.F32.BF16 R144, R24, R64, R44 ;  /* 0x000000401890723c */ /* 0x000fe2000004182c */
[----:B------:R-:W-:Y:S07]  /*2420*/  LDSM.16.M88.4 R44, [R208+0x5100] ;  /* 0x00510000d02c783b */ /* 0x000fee0000000200 */
[----:B------:R-:W-:Y:S01]  /*2430*/  HMMA.16816.F32.BF16 R60, R20, R36, R8 ;  /* 0x00000024143c723c */ /* 0x000fe20000041808 */
[----:B------:R-:W1:Y:S07]  /*2440*/  LDSM.16.M88.4 R8, [R211+0xa100] ;  /* 0x00a10000d308783b */ /* 0x000e6e0000000200 */
[----:B------:R-:W-:Y:S01]  /*2450*/  HMMA.16816.F32.BF16 R76, R28, R38, R76 ;  /* 0x000000261c4c723c */ /* 0x000fe2000004184c */
[----:B------:R-:W-:Y:S07]  /*2460*/  LDSM.16.M88.4 R36, [R213+0x2000] ;  /* 0x00200000d524783b */ /* 0x000fee0000000200 */
[----:B--2---:R-:W-:Y:S08]  /*2470*/  HMMA.16816.F32.BF16 R40, R16, R32, R40 ;  /* 0x000000201028723c */ /* 0x004ff00000041828 */
[C---:B------:R-:W-:Y:S08]  /*2480*/  HMMA.16816.F32.BF16 R140, R24.reuse, R68, R92 ;  /* 0x00000044188c723c */ /* 0x040ff0000004185c */
[----:B------:R-:W-:Y:S08]  /*2490*/  HMMA.16816.F32.BF16 R92, R24, R66, R112 ;  /* 0x00000042185c723c */ /* 0x000ff00000041870 */
[----:B---3--:R-:W-:Y:S01]  /*24a0*/  HMMA.16816.F32.BF16 R64, R12, R34, R4 ;  /* 0x000000220c40723c */ /* 0x008fe20000041804 */
[----:B------:R-:W2:Y:S07]  /*24b0*/  LDSM.16.M88.4 R4, [R211+0xb100] ;  /* 0x00b10000d304783b */ /* 0x000eae0000000200 */
[C---:B------:R-:W-:Y:S08]  /*24c0*/  HMMA.16816.F32.BF16 R104, R24.reuse, R72, R104 ;  /* 0x000000481868723c */ /* 0x040ff00000041868 */
[C---:B------:R-:W-:Y:S08]  /*24d0*/  HMMA.16816.F32.BF16 R72, R24.reuse, R74, R120 ;  /* 0x0000004a1848723c */ /* 0x040ff00000041878 */
[----:B------:R-:W-:Y:S01]  /*24e0*/  HMMA.16816.F32.BF16 R88, R24, R70, R116 ;  /* 0x000000461858723c */ /* 0x000fe20000041874 */
[----:B------:R-:W3:Y:S07]  /*24f0*/  LDSM.16.M88.4 R24, [R212+0xa100] ;  /* 0x00a10000d418783b */ /* 0x000eee0000000200 */
[----:B------:R-:W-:Y:S08]  /*2500*/  HMMA.16816.F32.BF16 R60, R12, R32, R60 ;  /* 0x000000200c3c723c */ /* 0x000ff0000004183c */
[----:B------:R-:W-:Y:S08]  /*2510*/  HMMA.16816.F32.BF16 R32, R16, R34, R76 ;  /* 0x000000221020723c */ /* 0x000ff0000004184c */
[----:B-1----:R-:W-:Y:S01]  /*2520*/  HMMA.16816.F32.BF16 R68, R8, R44, R40 ;  /* 0x0000002c0844723c */ /* 0x002fe20000041828 */
[----:B------:R-:W-:Y:S07]  /*2530*/  LDSM.16.M88.4 R40, [R213+0x1400] ;  /* 0x00140000d528783b */ /* 0x000fee0000000200 */
[C---:B------:R-:W-:Y:S08]  /*2540*/  HMMA.16816.F32.BF16 R108, R20.reuse, R48, R132 ;  /* 0x00000030146c723c */ /* 0x040ff00000041884 */
[C---:B------:R-:W-:Y:S08]  /*2550*/  HMMA.16816.F32.BF16 R96, R20.reuse, R52, R136 ;  /* 0x000000341460723c */ /* 0x040ff00000041888 */
[C---:B------:R-:W-:Y:S08]  /*2560*/  HMMA.16816.F32.BF16 R132, R20.reuse, R56, R128 ;  /* 0x000000381484723c */ /* 0x040ff00000041880 */
[C---:B------:R-:W-:Y:S08]  /*2570*/  HMMA.16816.F32.BF16 R100, R20.reuse, R54, R100 ;  /* 0x000000361464723c */ /* 0x040ff00000041864 */
[C---:B------:R-:W-:Y:S08]  /*2580*/  HMMA.16816.F32.BF16 R124, R20.reuse, R50, R124 ;  /* 0x00000032147c723c */ /* 0x040ff0000004187c */
[----:B------:R-:W-:Y:S01]  /*2590*/  HMMA.16816.F32.BF16 R120, R20, R58, R80 ;  /* 0x0000003a1478723c */ /* 0x000fe20000041850 */
[----:B------:R-:W1:Y:S07]  /*25a0*/  LDSM.16.M88.4 R20, [R212+0xb100] ;  /* 0x00b10000d414783b */ /* 0x000e6e0000000200 */
[-C--:B------:R-:W-:Y:S08]  /*25b0*/  HMMA.16816.F32.BF16 R32, R8, R46.reuse, R32 ;  /* 0x0000002e0820723c */ /* 0x080ff00000041820 */
[----:B--2---:R-:W-:Y:S08]  /*25c0*/  HMMA.16816.F32.BF16 R64, R4, R46, R64 ;  /* 0x0000002e0440723c */ /* 0x004ff00000041840 */
[----:B---3--:R-:W-:Y:S08]  /*25d0*/  HMMA.16816.F32.BF16 R76, R24, R36, R68 ;  /* 0x00000024184c723c */ /* 0x008ff00000041844 */
[----:B------:R-:W-:Y:S01]  /*25e0*/  HMMA.16816.F32.BF16 R60, R4, R44, R60 ;  /* 0x0000002c043c723c */ /* 0x000fe2000004183c */
[----:B------:R-:W2:Y:S07]  /*25f0*/  LDSM.16.M88.4 R44, [R213+0x1800] ;  /* 0x00180000d52c783b */ /* 0x000eae0000000200 */
[----:B------:R-:W-:Y:S08]  /*2600*/  HMMA.16816.F32.BF16 R80, R28, R52, R104 ;  /* 0x000000341c50723c */ /* 0x000ff00000041868 */
[----:B------:R-:W-:Y:S01]  /*2610*/  HMMA.16816.F32.BF16 R68, R24, R38, R32 ;  /* 0x000000261844723c */ /* 0x000fe20000041820 */
[----:B------:R-:W-:Y:S01]  /*2620*/  FMUL.FTZ R0, R76, c[0x0][0x320] ;  /* 0x0000c8004c007a20 */ /* 0x000fe20000410000 */
[----:B------:R-:W-:Y:S06]  /*2630*/  LDSM.16.M88.4 R32, [R213+0x1c00] ;  /* 0x001c0000d520783b */ /* 0x000fec0000000200 */
[C---:B------:R-:W-:Y:S08]  /*2640*/  HMMA.16816.F32.BF16 R72, R28.reuse, R54, R72 ;  /* 0x000000361c48723c */ /* 0x040ff00000041848 */
[C---:B------:R-:W-:Y:S01]  /*2650*/  HMMA.16816.F32.BF16 R104, R28.reuse, R48, R140 ;  /* 0x000000301c68723c */ /* 0x040fe2000004188c */
[----:B------:R3:W4:Y:S07]  /*2660*/  MUFU.TANH R142, R0 ;  /* 0x00000000008e7308 */ /* 0x00072e0000002400 */
[C---:B------:R-:W-:Y:S08]  /*2670*/  HMMA.16816.F32.BF16 R116, R28.reuse, R50, R88 ;  /* 0x000000321c74723c */ /* 0x040ff00000041858 */
[----:B------:R-:W-:Y:S01]  /*2680*/  HMMA.16816.F32.BF16 R128, R28, R56, R144 ;  /* 0x000000381c80723c */ /* 0x000fe20000041890 */
[----:B---3--:R-:W-:-:S04]  /*2690*/  FMUL.FTZ R0, R77, c[0x0][0x320] ;  /* 0x0000c8004d007a20 */ /* 0x008fc80000410000 */
[----:B------:R3:W5:Y:S03]  /*26a0*/  MUFU.TANH R141, R0 ;  /* 0x00000000008d7308 */ /* 0x0007660000002400 */
[----:B------:R-:W-:Y:S01]  /*26b0*/  HMMA.16816.F32.BF16 R112, R28, R58, R92 ;  /* 0x0000003a1c70723c */ /* 0x000fe2000004185c */
[----:B------:R-:W2:Y:S07]  /*26c0*/  LDSM.16.M88.4 R28, [R208+0x5500] ;  /* 0x00550000d01c783b */ /* 0x000eae0000000200 */
[----:B-1----:R-:W-:Y:S01]  /*26d0*/  HMMA.16816.F32.BF16 R64, R20, R38, R64 ;  /* 0x000000261440723c */ /* 0x002fe20000041840 */
[----:B---3--:R-:W-:-:S07]  /*26e0*/  FMUL.FTZ R0, R68, c[0x0][0x320] ;  /* 0x0000c80044007a20 */ /* 0x008fce0000410000 */
[----:B------:R-:W-:Y:S01]  /*26f0*/  HMMA.16816.F32.BF16 R52, R20, R36, R60 ;  /* 0x000000241434723c */ /* 0x000fe2000004183c */
[----:B------:R1:W3:Y:S01]  /*2700*/  MUFU.TANH R140, R0 ;  /* 0x00000000008c7308 */ /* 0x0002e20000002400 */
[----:B------:R-:W3:Y:S06]  /*2710*/  LDSM.16.M88.4 R36, [R213+0x2400] ;  /* 0x00240000d524783b */ /* 0x000eec0000000200 */
[-C--:B------:R-:W-:Y:S08]  /*2720*/  HMMA.16816.F32.BF16 R48, R16, R40.reuse, R80 ;  /* 0x000000281030723c */ /* 0x080ff00000041850 */
[----:B------:R-:W-:Y:S01]  /*2730*/  HMMA.16816.F32.BF16 R56, R12, R40, R96 ;  /* 0x000000280c38723c */ /* 0x000fe20000041860 */
[----:B-1----:R-:W-:-:S04]  /*2740*/  FMUL.FTZ R0, R69, c[0x0][0x320] ;  /* 0x0000c80045007a20 */ /* 0x002fc80000410000 */
[----:B------:R1:W1:Y:S03]  /*2750*/  MUFU.TANH R139, R0 ;  /* 0x00000000008b7308 */ /* 0x0002660000002400 */
[-C--:B------:R-:W-:Y:S08]  /*2760*/  HMMA.16816.F32.BF16 R96, R12, R42.reuse, R100 ;  /* 0x0000002a0c60723c */ /* 0x080ff00000041864 */
[----:B------:R-:W-:Y:S01]  /*2770*/  HMMA.16816.F32.BF16 R40, R16, R42, R72 ;  /* 0x0000002a1028723c */ /* 0x000fe20000041848 */
[----:B-1----:R-:W-:-:S07]  /*2780*/  FMUL.FTZ R0, R67, c[0x0][0x320] ;  /* 0x0000c80043007a20 */ /* 0x002fce0000410000 */
[----:B--2---:R-:W-:Y:S01]  /*2790*/  HMMA.16816.F32.BF16 R88, R12, R44, R108 ;  /* 0x0000002c0c58723c */ /* 0x004fe2000004186c */
[----:B------:R1:W-:Y:S07]  /*27a0*/  MUFU.TANH R143, R0 ;  /* 0x00000000008f7308 */ /* 0x0003ee0000002400 */
[C---:B------:R-:W-:Y:S08]  /*27b0*/  HMMA.16816.F32.BF16 R48, R8.reuse, R28, R48 ;  /* 0x0000001c0830723c */ /* 0x040ff00000041830 */
[----:B------:R-:W-:Y:S01]  /*27c0*/  HMMA.16816.F32.BF16 R40, R8, R30, R40 ;  /* 0x0000001e0828723c */ /* 0x000fe20000041828 */
[----:B-1----:R-:W-:-:S04]  /*27d0*/  FMUL.FTZ R0, R52, c[0x0][0x320] ;  /* 0x0000c80034007a20 */ /* 0x002fc80000410000 */
[----:B------:R1:W-:Y:S03]  /*27e0*/  MUFU.TANH R109, R0 ;  /* 0x00000000006d7308 */ /* 0x0003e60000002400 */
[C---:B------:R-:W-:Y:S08]  /*27f0*/  HMMA.16816.F32.BF16 R80, R12.reuse, R34, R120 ;  /* 0x000000220c50723c */ /* 0x040ff00000041878 */
[----:B------:R-:W-:Y:S01]  /*2800*/  HMMA.16816.F32.BF16 R92, R12, R46, R124 ;  /* 0x0000002e0c5c723c */ /* 0x000fe2000004187c */
[----:B-1----:R-:W-:-:S07]  /*2810*/  FMUL.FTZ R0, R53, c[0x0][0x320] ;  /* 0x0000c80035007a20 */ /* 0x002fce0000410000 */
[----:B------:R-:W-:Y:S01]  /*2820*/  HMMA.16816.F32.BF16 R100, R12, R32, R132 ;  /* 0x000000200c64723c */ /* 0x000fe20000041884 */
[----:B------:R1:W-:Y:S01]  /*2830*/  MUFU.TANH R108, R0 ;  /* 0x00000000006c7308 */ /* 0x0003e20000002400 */
[----:B------:R-:W2:Y:S06]  /*2840*/  LDSM.16.M88.4 R12, [R208+0x5900] ;  /* 0x00590000d00c783b */ /* 0x000eac0000000200 */
[C---:B------:R-:W-:Y:S08]  /*2850*/  HMMA.16816.F32.BF16 R72, R16.reuse, R44, R104 ;  /* 0x0000002c1048723c */ /* 0x040ff00000041868 */
[----:B------:R-:W-:Y:S01]  /*2860*/  HMMA.16816.F32.BF16 R60, R16, R46, R116 ;  /* 0x0000002e103c723c */ /* 0x000fe20000041874 */
[----:B-1----:R-:W-:-:S04]  /*2870*/  FMUL.FTZ R0, R54, c[0x0][0x320] ;  /* 0x0000c80036007a20 */ /* 0x002fc80000410000 */
[----:B------:R1:W-:Y:S02]  /*2880*/  MUFU.TANH R111, R0 ;  /* 0x00000000006f7308 */ /* 0x0003e40000002400 */
[----:B-1----:R-:W-:Y:S02]  /*2890*/  FMUL.FTZ R0, R55, c[0x0][0x320] ;  /* 0x0000c80037007a20 */ /* 0x002fe40000410000 */
[----:B---3--:R-:W-:Y:S04]  /*28a0*/  HMMA.16816.F32.BF16 R52, R24, R36, R48 ;  /* 0x000000241834723c */ /* 0x008fe80000041830 */
[----:B------:R1:W-:Y:S04]  /*28b0*/  MUFU.TANH R110, R0 ;  /* 0x00000000006e7308 */ /* 0x0003e80000002400 */
[----:B------:R-:W-:Y:S08]  /*28c0*/  HMMA.16816.F32.BF16 R48, R4, R28, R56 ;  /* 0x0000001c0430723c */ /* 0x000ff00000041838 */
[----:B------:R-:W-:Y:S01]  /*28d0*/  HMMA.16816.F32.BF16 R56, R24, R38, R40 ;  /* 0x000000261838723c */ /* 0x000fe20000041828 */
[----:B------:R-:W3:Y:S01]  /*28e0*/  LDSM.16.M88.4 R40, [R208+0x5d00] ;  /* 0x005d0000d028783b */ /* 0x000ee20000000200 */
[----:B-1----:R-:W-:-:S04]  /*28f0*/  FMUL.FTZ R0, R78, c[0x0][0x320] ;  /* 0x0000c8004e007a20 */ /* 0x002fc80000410000 */
[----:B------:R1:W-:Y:S02]  /*2900*/  MUFU.TANH R123, R0 ;  /* 0x00000000007b7308 */ /* 0x0003e40000002400 */
[----:B------:R-:W-:Y:S08]  /*2910*/  HMMA.16816.F32.BF16 R28, R4, R30, R96 ;  /* 0x0000001e041c723c */ /* 0x000ff00000041860 */
[----:B--2---:R-:W-:Y:S01]  /*2920*/  HMMA.16816.F32.BF16 R44, R8, R12, R72 ;  /* 0x0000000c082c723c */ /* 0x004fe20000041848 */
[----:B-1----:R-:W-:-:S07]  /*2930*/  FMUL.FTZ R0, R79, c[0x0][0x320] ;  /* 0x0000c8004f007a20 */ /* 0x002fce0000410000 */
[----:B------:R-:W-:Y:S01]  /*2940*/  HMMA.16816.F32.BF16 R76, R4, R14, R92 ;  /* 0x0000000e044c723c */ /* 0x000fe2000004185c */
[----:B------:R1:W-:Y:S07]  /*2950*/  MUFU.TANH R122, R0 ;  /* 0x00000000007a7308 */ /* 0x0003ee0000002400 */
[----:B------:R-:W-:Y:S08]  /*2960*/  HMMA.16816.F32.BF16 R28, R20, R38, R28 ;  /* 0x00000026141c723c */ /* 0x000ff0000004181c */
[----:B---3--:R-:W-:Y:S01]  /*2970*/  HMMA.16816.F32.BF16 R100, R4, R40, R100 ;  /* 0x000000280464723c */ /* 0x008fe20000041864 */
[----:B-1----:R-:W-:-:S04]  /*2980*/  FMUL.FTZ R0, R70, c[0x0][0x320] ;  /* 0x0000c80046007a20 */ /* 0x002fc80000410000 */
[----:B------:R1:W-:Y:S03]  /*2990*/  MUFU.TANH R121, R0 ;  /* 0x0000000000797308 */ /* 0x0003e60000002400 */
[----:B------:R-:W-:Y:S01]  /*29a0*/  HMMA.16816.F32.BF16 R80, R4, R42, R80 ;  /* 0x0000002a0450723c */ /* 0x000fe20000041850 */
[----:B-1----:R-:W-:-:S07]  /*29b0*/  FMUL.FTZ R0, R71, c[0x0][0x320] ;  /* 0x0000c80047007a20 */ /* 0x002fce0000410000 */
[----:B------:R-:W-:Y:S01]  /*29c0*/  HMMA.16816.F32.BF16 R68, R16, R34, R112 ;  /* 0x000000221044723c */ /* 0x000fe20000041870 */
[----:B------:R1:W-:Y:S02]  /*29d0*/  MUFU.TANH R120, R0 ;  /* 0x0000000000787308 */ /* 0x0003e40000002400 */
[----:B-1----:R-:W-:-:S06]  /*29e0*/  FMUL.FTZ R0, R64, c[0x0][0x320] ;  /* 0x0000c80040007a20 */ /* 0x002fcc0000410000 */
[----:B------:R1:W-:Y:S02]  /*29f0*/  MUFU.TANH R104, R0 ;  /* 0x0000000000687308 */ /* 0x0003e40000002400 */
[----:B-1----:R-:W-:-:S06]  /*2a00*/  FMUL.FTZ R0, R65, c[0x0][0x320] ;  /* 0x0000c80041007a20 */ /* 0x002fcc0000410000 */
[----:B------:R1:W-:Y:S02]  /*2a10*/  MUFU.TANH R87, R0 ;  /* 0x0000000000577308 */ /* 0x0003e40000002400 */
[----:B-1----:R-:W-:Y:S02]  /*2a20*/  FMUL.FTZ R0, R66, c[0x0][0x320] ;  /* 0x0000c80042007a20 */ /* 0x002fe40000410000 */
[----:B------:R-:W-:Y:S01]  /*2a30*/  HMMA.16816.F32.BF16 R64, R16, R32, R128 ;  /* 0x000000201040723c */ /* 0x000fe20000041880 */
[----:B------:R-:W1:Y:S03]  /*2a40*/  LDSM.16.M88.4 R32, [R213+0x2800] ;  /* 0x00280000d520783b */ /* 0x000e660000000200 */
[----:B------:R2:W-:Y:S04]  /*2a50*/  MUFU.TANH R105, R0 ;  /* 0x0000000000697308 */ /* 0x0005e80000002400 */
[----:B------:R-:W-:Y:S08]  /*2a60*/  HMMA.16816.F32.BF16 R16, R20, R36, R48 ;  /* 0x000000241410723c */ /* 0x000ff00000041830 */
[----:B------:R-:W-:Y:S01]  /*2a70*/  HMMA.16816.F32.BF16 R48, R4, R12, R88 ;  /* 0x0000000c0430723c */ /* 0x000fe20000041858 */
[----:B--2---:R-:W-:-:S04]  /*2a80*/  FMUL.FTZ R0, R52, c[0x0][0x320] ;  /* 0x0000c80034007a20 */ /* 0x004fc80000410000 */
[----:B------:R2:W3:Y:S02]  /*2a90*/  MUFU.TANH R136, R0 ;  /* 0x0000000000887308 */ /* 0x0004e40000002400 */
[----:B------:R-:W-:Y:S01]  /*2aa0*/  SHF.R.S32.HI R4, RZ, 0x1f, R152 ;  /* 0x0000001fff047819 */ /* 0x000fe20000011498 */
[----:B------:R-:W-:Y:S01]  /*2ab0*/  FMUL.FTZ R7, R59, c[0x0][0x320] ;  /* 0x0000c8003b077a20 */ /* 0x000fe20000410000 */
[----:B------:R-:W-:Y:S01]  /*2ac0*/  SHF.R.S32.HI R5, RZ, 0x1f, R2 ;  /* 0x0000001fff057819 */ /* 0x000fe20000011402 */
[C---:B------:R-:W-:Y:S03]  /*2ad0*/  HMMA.16816.F32.BF16 R12, R8.reuse, R14, R60 ;  /* 0x0000000e080c723c */ /* 0x040fe6000004183c */
[----:B------:R-:W-:Y:S05]  /*2ae0*/  MUFU.TANH R92, R7 ;  /* 0x00000007005c7308 */ /* 0x000fea0000002400 */
[----:B------:R-:W-:Y:S01]  /*2af0*/  HMMA.16816.F32.BF16 R64, R8, R40, R64 ;  /* 0x000000280840723c */ /* 0x000fe20000041840 */
[----:B--2---:R-:W-:-:S04]  /*2b00*/  FMUL.FTZ R0, R53, c[0x0][0x320] ;  /* 0x0000c80035007a20 */ /* 0x004fc80000410000 */
[----:B------:R2:W2:Y:S03]  /*2b10*/  MUFU.TANH R137, R0 ;  /* 0x0000000000897308 */ /* 0x0004a60000002400 */
[----:B------:R-:W-:Y:S07]  /*2b20*/  HMMA.16816.F32.BF16 R40, R8, R42, R68 ;  /* 0x0000002a0828723c */ /* 0x000fee0000041844 */
[----:B------:R-:W-:Y:S01]  /*2b30*/  IMAD.MOV.U32 R11, RZ, RZ, -0x40 ;  /* 0xffffffc0ff0b7424 */ /* 0x000fe200078e00ff */
[----:B-1----:R-:W-:Y:S03]  /*2b40*/  HMMA.16816.F32.BF16 R36, R20, R32, R48 ;  /* 0x000000201424723c */ /* 0x002fe60000041830 */
[----:B------:R-:W-:-:S02]  /*2b50*/  IMAD R11, R148, R11, 0x1 ;  /* 0x00000001940b7424 */ /* 0x000fc400078e020b */
[----:B--2---:R-:W-:-:S04]  /*2b60*/  FMUL.FTZ R0, R56, c[0x0][0x320] ;  /* 0x0000c80038007a20 */ /* 0x004fc80000410000 */
[----:B------:R1:W2:Y:S02]  /*2b70*/  MUFU.TANH R138, R0 ;  /* 0x00000000008a7308 */ /* 0x0002a40000002400 */
[----:B-1----:R-:W-:-:S06]  /*2b80*/  FMUL.FTZ R0, R57, c[0x0][0x320] ;  /* 0x0000c80039007a20 */ /* 0x002fcc0000410000 */
[----:B------:R1:W-:Y:S02]  /*2b90*/  MUFU.TANH R96, R0 ;  /* 0x0000000000607308 */ /* 0x0003e40000002400 */
[----:B-1----:R-:W-:-:S06]  /*2ba0*/  FMUL.FTZ R0, R54, c[0x0][0x320] ;  /* 0x0000c80036007a20 */ /* 0x002fcc0000410000 */
[----:B------:R1:W-:Y:S02]  /*2bb0*/  MUFU.TANH R88, R0 ;  /* 0x0000000000587308 */ /* 0x0003e40000002400 */
[----:B-1----:R-:W-:Y:S02]  /*2bc0*/  FMUL.FTZ R0, R55, c[0x0][0x320] ;  /* 0x0000c80037007a20 */ /* 0x002fe40000410000 */
[C---:B------:R-:W-:Y:S04]  /*2bd0*/  HMMA.16816.F32.BF16 R52, R24.reuse, R32, R44 ;  /* 0x000000201834723c */ /* 0x040fe8000004182c */
[----:B------:R1:W-:Y:S04]  /*2be0*/  MUFU.TANH R94, R0 ;  /* 0x00000000005e7308 */ /* 0x0003e80000002400 */
[-C--:B------:R-:W-:Y:S08]  /*2bf0*/  HMMA.16816.F32.BF16 R44, R24, R34.reuse, R12 ;  /* 0x00000022182c723c */ /* 0x080ff0000004180c */
[----:B------:R-:W-:Y:S01]  /*2c00*/  HMMA.16816.F32.BF16 R32, R20, R34, R76 ;  /* 0x000000221420723c */ /* 0x000fe2000004184c */
[----:B-1----:R-:W-:-:S02]  /*2c10*/  FMUL.FTZ R0, R16, c[0x0][0x320] ;  /* 0x0000c80010007a20 */ /* 0x002fc40000410000 */
[----:B------:R-:W-:Y:S02]  /*2c20*/  FMUL.FTZ R16, R28, c[0x0][0x320] ;  /* 0x0000c8001c107a20 */ /* 0x000fe40000410000 */
[----:B------:R1:W1:Y:S02]  /*2c30*/  MUFU.TANH R85, R0 ;  /* 0x0000000000557308 */ /* 0x0002640000002400 */
[----:B-1----:R-:W-:-:S06]  /*2c40*/  FMUL.FTZ R0, R17, c[0x0][0x320] ;  /* 0x0000c80011007a20 */ /* 0x002fcc0000410000 */
[----:B------:R1:W-:Y:S02]  /*2c50*/  MUFU.TANH R56, R0 ;  /* 0x0000000000387308 */ /* 0x0003e40000002400 */
[----:B-1----:R-:W-:-:S06]  /*2c60*/  FMUL.FTZ R0, R18, c[0x0][0x320] ;  /* 0x0000c80012007a20 */ /* 0x002fcc0000410000 */
[----:B------:R1:W-:Y:S02]  /*2c70*/  MUFU.TANH R73, R0 ;  /* 0x0000000000497308 */ /* 0x0003e40000002400 */
[----:B-1----:R-:W-:-:S06]  /*2c80*/  FMUL.FTZ R0, R19, c[0x0][0x320] ;  /* 0x0000c80013007a20 */ /* 0x002fcc0000410000 */
[----:B------:R1:W-:Y:S02]  /*2c90*/  MUFU.TANH R72, R0 ;  /* 0x0000000000487308 */ /* 0x0003e40000002400 */
[----:B-1----:R-:W-:Y:S01]  /*2ca0*/  LEA.HI R0, R4, R152, RZ, 0x2 ;  /* 0x0000009804007211 */ /* 0x002fe200078f10ff */
[----:B------:R-:W-:-:S05]  /*2cb0*/  FMUL.FTZ R4, R58, c[0x0][0x320] ;  /* 0x0000c8003a047a20 */ /* 0x000fca0000410000 */
[----:B------:R1:W1:Y:S01]  /*2cc0*/  MUFU.TANH R58, R16 ;  /* 0x00000010003a7308 */ /* 0x0002620000002400 */
[----:B------:R-:W-:-:S05]  /*2cd0*/  LOP3.LUT R0, R0, 0xffffffc, RZ, 0xc0, !PT ;  /* 0x0ffffffc00007812 */ /* 0x000fca00078ec0ff */
[----:B------:R-:W-:Y:S01]  /*2ce0*/  IMAD.IADD R6, R152, 0x1, -R0 ;  /* 0x0000000198067824 */ /* 0x000fe200078e0a00 */
[----:B------:R-:W-:Y:S01]  /*2cf0*/  LEA.HI R0, R84, R84, RZ, 0x1 ;  /* 0x0000005454007211 */ /* 0x000fe200078f08ff */
[----:B------:R2:W-:Y:S01]  /*2d00*/  MUFU.TANH R93, R4 ;  /* 0x00000004005d7308 */ /* 0x0005e20000002400 */
[----:B-1----:R-:W1:Y:S01]  /*2d10*/  LDSM.16.M88.4 R16, [R213+0x2c00] ;  /* 0x002c0000d510783b */ /* 0x002e620000000200 */
[----:B------:R-:W-:-:S04]  /*2d20*/  DEPBAR.LE SB0, 0x0 ;  /* 0x000080000000791a */ /* 0x000fc80000000000 */
[----:B--2---:R-:W-:-:S04]  /*2d30*/  LEA.HI R4, R5, R2, RZ, 0x2 ;  /* 0x0000000205047211 */ /* 0x004fc800078f10ff */
[C---:B------:R-:W-:Y:S02]  /*2d40*/  LEA.HI.SX32 R5, R4.reuse, R236, 0x1e ;  /* 0x000000ec04057211 */ /* 0x040fe400078ff2ff */
[----:B------:R-:W-:-:S03]  /*2d50*/  LOP3.LUT R4, R4, 0x7ffffffc, RZ, 0xc0, !PT ;  /* 0x7ffffffc04047812 */ /* 0x000fc600078ec0ff */
[----:B------:R-:W-:Y:S01]  /*2d60*/  IMAD R7, R6, 0x10, R5 ;  /* 0x0000001006077824 */ /* 0x000fe200078e0205 */
[C---:B------:R-:W-:Y:S01]  /*2d70*/  LOP3.LUT R6, R0.reuse, 0x1ffffffe, RZ, 0xc0, !PT ;  /* 0x1ffffffe00067812 */ /* 0x040fe200078ec0ff */
[----:B------:R-:W-:Y:S02]  /*2d80*/  IMAD.SHL.U32 R5, R0, 0x20, RZ ;  /* 0x0000002000057824 */ /* 0x000fe400078e00ff */
[----:B------:R-:W-:-:S03]  /*2d90*/  IMAD.IADD R2, R2, 0x1, -R4 ;  /* 0x0000000102027824 */ /* 0x000fc600078e0a04 */
[----:B------:R-:W-:Y:S01]  /*2da0*/  LOP3.LUT R0, R5, 0xffffffc0, RZ, 0xc0, !PT ;  /* 0xffffffc005007812 */ /* 0x000fe200078ec0ff */
[----:B------:R-:W-:Y:S02]  /*2db0*/  IMAD.IADD R5, R84, 0x1, -R6 ;  /* 0x0000000154057824 */ /* 0x000fe400078e0a06 */
[----:B------:R-:W-:Y:S02]  /*2dc0*/  FMUL.FTZ R6, R29, c[0x0][0x320] ;  /* 0x0000c8001d067a20 */ /* 0x000fe40000410000 */
[----:B------:R-:W-:Y:S02]  /*2dd0*/  IMAD.IADD R0, R0, 0x1, R7 ;  /* 0x0000000100007824 */ /* 0x000fe400078e0207 */
[----:B------:R2:W-:Y:S01]  /*2de0*/  MUFU.TANH R107, R6 ;  /* 0x00000006006b7308 */ /* 0x0005e20000002400 */
[----:B------:R-:W-:Y:S02]  /*2df0*/  IMAD.SHL.U32 R12, R2, 0x2, RZ ;  /* 0x00000002020c7824 */ /* 0x000fe400078e00ff */
[----:B------:R-:W-:-:S03]  /*2e00*/  IMAD R160, R5, 0x8, R0 ;  /* 0x0000000805a07824 */ /* 0x000fc600078e0200 */
[----:B------:R-:W-:Y:S01]  /*2e10*/  IADD3 R2, -R12, R11, R159 ;  /* 0x0000000b0c027210 */ /* 0x000fe20007ffe19f */
[----:B------:R-:W-:Y:S01]  /*2e20*/  @P2 IMAD.HI.U32 R5, R160, c[0x0][0x2c8], RZ ;  /* 0x0000b200a0052a27 */ /* 0x000fe200078e00ff */
[----:B------:R-:W-:Y:S01]  /*2e30*/  STL [R1+0x6c], R160 ;  /* 0x00006ca001007387 */ /* 0x000fe20000100800 */
[-C--:B-1----:R-:W-:Y:S02]  /*2e40*/  HMMA.16816.F32.BF16 R64, R24, R16.reuse, R64 ;  /* 0x000000101840723c */ /* 0x082fe40000041840 */
[----:B------:R-:W-:Y:S01]  /*2e50*/  IMAD.MOV.U32 R0, RZ, RZ, R160 ;  /* 0x000000ffff007224 */ /* 0x000fe200078e00a0 */
[----:B------:R-:W-:Y:S01]  /*2e60*/  @P2 SHF.R.U32.HI R0, RZ, c[0x0][0x2cc], R5 ;  /* 0x0000b300ff002a19 */ /* 0x000fe20000011605 */
[----:B------:R-:W-:Y:S01]  /*2e70*/  FMUL.FTZ R5, R31, c[0x0][0x320] ;  /* 0x0000c8001f057a20 */ /* 0x000fe20000410000 */
[----:B------:R-:W-:Y:S01]  /*2e80*/  STL [R1+0x70], R12 ;  /* 0x0000700c01007387 */ /* 0x000fe20000100800 */
[----:B--2---:R-:W-:Y:S02]  /*2e90*/  FMUL.FTZ R6, R30, c[0x0][0x320] ;  /* 0x0000c8001e067a20 */ /* 0x004fe40000410000 */
[----:B------:R1:W-:Y:S01]  /*2ea0*/  MUFU.TANH R106, R5 ;  /* 0x00000005006a7308 */ /* 0x0003e20000002400 */
[----:B------:R-:W2:Y:S01]  /*2eb0*/  SHFL.IDX PT, R7, R0, RZ, 0x1c1f ;  /* 0x001c1fff00077589 */ /* 0x000ea200000e0000 */
[C---:B------:R-:W-:Y:S03]  /*2ec0*/  HMMA.16816.F32.BF16 R28, R20.reuse, R16, R100 ;  /* 0x00000010141c723c */ /* 0x040fe60000041864 */
[----:B------:R-:W2:Y:S03]  /*2ed0*/  SHFL.IDX PT, R8, R0, 0x1, 0x1c1f ;  /* 0x003c1f0000087f89 */ /* 0x000ea600000e0000 */
[----:B------:R3:W-:Y:S01]  /*2ee0*/  MUFU.TANH R59, R6 ;  /* 0x00000006003b7308 */ /* 0x0007e20000002400 */
[----:B------:R-:W2:Y:S01]  /*2ef0*/  SHFL.IDX PT, R10, R0, 0x2, 0x1c1f ;  /* 0x005c1f00000a7f89 */ /* 0x000ea200000e0000 */
[----:B------:R-:W-:Y:S03]  /*2f00*/  HMMA.16816.F32.BF16 R20, R20, R18, R80 ;  /* 0x000000121414723c */ /* 0x000fe60000041850 */
[----:B------:R2:W4:Y:S01]  /*2f10*/  SHFL.IDX PT, R9, R0, 0x3, 0x1c1f ;  /* 0x007c1f0000097f89 */ /* 0x00052200000e0000 */
[----:B-1----:R-:W-:-:S04]  /*2f20*/  FMUL.FTZ R5, R52, c[0x0][0x320] ;  /* 0x0000c80034057a20 */ /* 0x002fc80000410000 */
[----:B------:R-:W-:Y:S01]  /*2f30*/  HMMA.16816.F32.BF16 R24, R24, R18, R40 ;  /* 0x000000121818723c */ /* 0x000fe20000041828 */
[----:B------:R1:W-:Y:S01]  /*2f40*/  MUFU.TANH R174, R5 ;  /* 0x0000000500ae7308 */ /* 0x0003e20000002400 */
[----:B---3--:R-:W-:-:S14]  /*2f50*/  @P0 SHF.R.S32.HI R6, RZ, 0x1f, R204 ;  /* 0x0000001fff060819 */ /* 0x008fdc00000114cc */
[----:B------:R-:W-:Y:S02]  /*2f60*/  FMUL.FTZ R19, R22, c[0x0][0x320] ;  /* 0x0000c80016137a20 */ /* 0x000fe40000410000 */
[----:B--2---:R-:W-:Y:S02]  /*2f70*/  @P0 IMAD R0, R154, R204, RZ ;  /* 0x000000cc9a000224 */ /* 0x004fe400078e02ff */
[----:B-1----:R-:W-:-:S04]  /*2f80*/  @P0 IMAD.WIDE.U32 R4, R204, R155, R162 ;  /* 0x0000009bcc040225 */ /* 0x002fc800078e00a2 */
[----:B------:R-:W-:Y:S01]  /*2f90*/  @P0 IMAD R0, R6, R155, R0 ;  /* 0x0000009b06000224 */ /* 0x000fe200078e0200 */
[----:B------:R-:W-:Y:S01]  /*2fa0*/  BAR.SYNC.DEFER_BLOCKING 0x0 ;  /* 0x0000000000007b1d */ /* 0x000fe20000010000 */
[C---:B------:R-:W-:Y:S01]  /*2fb0*/  @P0 LEA R14, P1, R4.reuse, c[0x0][0x1c8], 0x1 ;  /* 0x00007200040e0a11 */ /* 0x040fe200078208ff */
[----:B------:R-:W-:Y:S02]  /*2fc0*/  FMUL.FTZ R6, R53, c[0x0][0x320] ;  /* 0x0000c80035067a20 */ /* 0x000fe40000410000 */
[----:B------:R-:W-:Y:S02]  /*2fd0*/  @P0 IMAD.IADD R0, R5, 0x1, R0 ;  /* 0x0000000105000824 */ /* 0x000fe400078e0200 */
[----:B------:R1:W-:Y:S01]  /*2fe0*/  MUFU.TANH R177, R6 ;  /* 0x0000000600b17308 */ /* 0x0003e20000002400 */
[----:B------:R-:W-:Y:S02]  /*2ff0*/  FMUL.FTZ R18, R23, c[0x0][0x320] ;  /* 0x0000c80017127a20 */ /* 0x000fe40000410000 */
[----:B------:R-:W-:Y:S01]  /*3000*/  @P0 LEA.HI.X R15, R4, c[0x0][0x1cc], R0, 0x1, P1 ;  /* 0x00007300040f0a11 */ /* 0x000fe200008f0c00 */
[----:B------:R-:W-:-:S02]  /*3010*/  IMAD.IADD R0, R2, 0x1, -R161 ;  /* 0x0000000102007824 */ /* 0x000fc400078e0aa1 */
[----:B------:R-:W-:Y:S02]  /*3020*/  FMUL.FTZ R4, R44, c[0x0][0x320] ;  /* 0x0000c8002c047a20 */ /* 0x000fe40000410000 */
[C---:B------:R-:W-:Y:S02]  /*3030*/  IMAD.IADD R2, R0.reuse, 0x1, R7 ;  /* 0x0000000100027824 */ /* 0x040fe400078e0207 */
[----:B------:R2:W-:Y:S01]  /*3040*/  MUFU.TANH R178, R4 ;  /* 0x0000000400b27308 */ /* 0x0005e20000002400 */
[C---:B------:R-:W-:Y:S02]  /*3050*/  IMAD.IADD R5, R0.reuse, 0x1, R8 ;  /* 0x0000000100057824 */ /* 0x040fe400078e0208 */
[C---:B------:R-:W-:Y:S02]  /*3060*/  IMAD.IADD R7, R0.reuse, 0x1, R10 ;  /* 0x0000000100077824 */ /* 0x040fe400078e020a */
[----:B----4-:R-:W-:Y:S02]  /*3070*/  IMAD.IADD R0, R0, 0x1, R9 ;  /* 0x0000000100007824 */ /* 0x010fe400078e0209 */
[----:B-1----:R-:W-:Y:S01]  /*3080*/  IMAD.IADD R6, R86, 0x1, -R12 ;  /* 0x0000000156067824 */ /* 0x002fe200078e0a0c */
[----:B------:R-:W-:Y:S01]  /*3090*/  @!PT LDS RZ, [RZ] ;  /* 0x00000000fffff984 */ /* 0x000fe20000000800 */
[----:B------:R-:W-:Y:S01]  /*30a0*/  @!PT LDS RZ, [RZ] ;  /* 0x00000000fffff984 */ /* 0x000fe20000000800 */
[----:B------:R-:W-:Y:S01]  /*30b0*/  @!PT LDS RZ, [RZ] ;  /* 0x00000000fffff984 */ /* 0x000fe20000000800 */
[----:B------:R1:W-:Y:S01]  /*30c0*/  @P0 LDGSTS.E.BYPASS.LTC128B.128 [R226+0x3100], [R14.64], !P6 ;  /* 0x031000000ee20fae */ /* 0x0003e2000f101d46 */
[----:B------:R-:W-:-:S02]  /*30d0*/  FMUL.FTZ R8, R45, c[0x0][0x320] ;  /* 0x0000c8002d087a20 */ /* 0x000fc40000410000 */
[----:B------:R-:W-:Y:S01]  /*30e0*/  FMUL.FTZ R26, R26, c[0x0][0x320] ;  /* 0x0000c8001a1a7a20 */ /* 0x000fe20000410000 */
[C---:B------:R-:W-:Y:S01]  /*30f0*/  IMNMX R5, R6.reuse, R5, PT ;  /* 0x0000000506057217 */ /* 0x040fe20003800200 */
[----:B------:R-:W-:Y:S01]  /*3100*/  MUFU.TANH R57, R8 ;  /* 0x0000000800397308 */ /* 0x000fe20000002400 */
[C---:B------:R-:W-:Y:S01]  /*3110*/  IMNMX R0, R6.reuse, R0, PT ;  /* 0x0000000006007217 */ /* 0x040fe20003800200 */
[----:B------:R-:W-:Y:S01]  /*3120*/  FMUL.FTZ R27, R27, c[0x0][0x320] ;  /* 0x0000c8001b1b7a20 */ /* 0x000fe20000410000 */
[C---:B--2---:R-:W-:Y:S01]  /*3130*/  IMNMX R4, R6.reuse, R2, PT ;  /* 0x0000000206047217 */ /* 0x044fe20003800200 */
[----:B------:R1:W-:Y:S01]  /*3140*/  @P0 LDGSTS.E.BYPASS.LTC128B.128 [R226+0x4100], [R14.64+0x40], !P5 ;  /* 0x041000400ee20fae */ /* 0x0003e2000e901d46 */
[----:B------:R-:W-:Y:S01]  /*3150*/  IMNMX R2, R6, R7, PT ;  /* 0x0000000706027217 */ /* 0x000fe20003800200 */
[----:B------:R-:W-:Y:S01]  /*3160*/  FMUL.FTZ R6, R36, c[0x0][0x320] ;  /* 0x0000c80024067a20 */ /* 0x000fe20000410000 */
[C---:B------:R-:W-:Y:S01]  /*3170*/  ISETP.GT.AND P1, PT, R4.reuse, RZ, PT ;  /* 0x000000ff0400720c */ /* 0x040fe20003f24270 */
[----:B------:R1:W-:Y:S01]  /*3180*/  @P0 LDGSTS.E.BYPASS.LTC128B.128 [R226+0x5100], [R14.64+0x80], !P4 ;  /* 0x051000800ee20fae */ /* 0x0003e2000e101d46 */
[----:B------:R-:W-:Y:S01]  /*3190*/  ISETP.GT.AND P3, PT, R4, 0x1, PT ;  /* 0x000000010400780c */ /* 0x000fe20003f64270 */
[----:B------:R2:W3:Y:S01]  /*31a0*/  MUFU.TANH R12, R6 ;  /* 0x00000006000c7308 */ /* 0x0004e20000002400 */
[----:B------:R-:W-:-:S02]  /*31b0*/  FSEL R44, R142, -INF , P1 ;  /* 0xff8000008e2c7808 */ /* 0x000fc40000800000 */
[----:B------:R-:W-:Y:S02]  /*31c0*/  ISETP.GT.AND P1, PT, R4, 0x8, PT ;  /* 0x000000080400780c */ /* 0x000fe40003f24270 */
[----:B-----5:R-:W-:Y:S02]  /*31d0*/  FSEL R45, R141, -INF , P3 ;  /* 0xff8000008d2d7808 */ /* 0x020fe40001800000 */
[----:B------:R-:W-:Y:S02]  /*31e0*/  FSEL R48, R140, -INF , P1 ;  /* 0xff8000008c307808 */ /* 0x000fe40000800000 */
[C---:B------:R-:W-:Y:S02]  /*31f0*/  ISETP.GT.AND P3, PT, R4.reuse, 0x9, PT ;  /* 0x000000090400780c */ /* 0x040fe40003f64270 */
[----:B------:R-:W-:Y:S02]  /*3200*/  ISETP.GT.AND P1, PT, R4, 0x10, PT ;  /* 0x000000100400780c */ /* 0x000fe40003f24270 */
[----:B------:R-:W-:-:S02]  /*3210*/  FSEL R49, R139, -INF , P3 ;  /* 0xff8000008b317808 */ /* 0x000fc40001800000 */
[----:B------:R-:W-:Y:S01]  /*3220*/  FSEL R136, R136, -INF , P1 ;  /* 0xff80000088887808 */ /* 0x000fe20000800000 */
[----:B--2---:R-:W-:Y:S01]  /*3230*/  FMUL.FTZ R6, R37, c[0x0][0x320] ;  /* 0x0000c80025067a20 */ /* 0x004fe20000410000 */
[C---:B------:R-:W-:Y:S02]  /*3240*/  ISETP.GT.AND P3, PT, R4.reuse, 0x11, PT ;  /* 0x000000110400780c */ /* 0x040fe40003f64270 */
[----:B------:R-:W-:Y:S01]  /*3250*/  ISETP.GT.AND P1, PT, R4, 0x18, PT ;  /* 0x000000180400780c */ /* 0x000fe20003f24270 */
[----:B------:R2:W-:Y:S01]  /*3260*/  MUFU.TANH R11, R6 ;  /* 0x00000006000b7308 */ /* 0x0005e20000002400 */
[----:B------:R-:W-:Y:S02]  /*3270*/  FSEL R137, R137, -INF , P3 ;  /* 0xff80000089897808 */ /* 0x000fe40001800000 */
[----:B------:R-:W-:Y:S02]  /*3280*/  FSEL R138, R138, -INF , P1 ;  /* 0xff8000008a8a7808 */ /* 0x000fe40000800000 */
[----:B------:R-:W-:-:S02]  /*3290*/  ISETP.GT.AND P3, PT, R2, RZ, PT ;  /* 0x000000ff0200720c */ /* 0x000fc40003f64270 */
[----:B------:R-:W-:Y:S01]  /*32a0*/  ISETP.GT.AND P1, PT, R2, 0x1, PT ;  /* 0x000000010200780c */ /* 0x000fe20003f24270 */
[----:B--2---:R-:W-:Y:S01]  /*32b0*/  FMUL.FTZ R6, R32, c[0x0][0x320] ;  /* 0x0000c80020067a20 */ /* 0x004fe20000410000 */
[----:B------:R-:W-:Y:S02]  /*32c0*/  FSEL R32, R109, -INF , P3 ;  /* 0xff8000006d207808 */ /* 0x000fe40001800000 */
[----:B------:R-:W-:Y:S01]  /*32d0*/  ISETP.GT.AND P3, PT, R2, 0x8, PT ;  /* 0x000000080200780c */ /* 0x000fe20003f64270 */
[----:B------:R2:W4:Y:S03]  /*32e0*/  MUFU.TANH R10, R6 ;  /* 0x00000006000a7308 */ /* 0x0005260000002400 */
[----:B------:R-:W-:Y:S02]  /*32f0*/  FSEL R36, R104, -INF , P3 ;  /* 0xff80000068247808 */ /* 0x000fe40001800000 */
[----:B------:R-:W-:-:S04]  /*3300*/  ISETP.GT.AND P3, PT, R2, 0x10, PT ;  /* 0x000000100200780c */ /* 0x000fc80003f64270 */
[----:B------:R-:W-:Y:S02]  /*3310*/  FSEL R52, R85, -INF , P3 ;  /* 0xff80000055347808 */ /* 0x000fe40001800000 */
[----:B------:R-:W-:-:S04]  /*3320*/  ISETP.GT.AND P3, PT, R2, 0x18, PT ;  /* 0x000000180200780c */ /* 0x000fc80003f64270 */
[----:B------:R-:W-:Y:S01]  /*3330*/  FSEL R53, R58, -INF , P3 ;  /* 0xff8000003a357808 */ /* 0x000fe20001800000 */
[----:B--2---:R-:W-:Y:S01]  /*3340*/  FMUL.FTZ R6, R33, c[0x0][0x320] ;  /* 0x0000c80021067a20 */ /* 0x004fe20000410000 */
[----:B------:R-:W-:Y:S02]  /*3350*/  FSEL R33, R108, -INF , P1 ;  /* 0xff8000006c217808 */ /* 0x000fe40000800000 */
[C---:B------:R-:W-:Y:S01]  /*3360*/  ISETP.GT.AND P1, PT, R2.reuse, 0x9, PT ;  /* 0x000000090200780c */ /* 0x040fe20003f24270 */
[----:B------:R2:W5:Y:S01]  /*3370*/  MUFU.TANH R7, R6 ;  /* 0x0000000600077308 */ /* 0x0005620000002400 */
[C---:B------:R-:W-:Y:S02]  /*3380*/  ISETP.GT.AND P3, PT, R2.reuse, 0x20, PT ;  /* 0x000000200200780c */ /* 0x040fe40003f64270 */
[----:B------:R-:W-:Y:S02]  /*3390*/  FSEL R37, R87, -INF , P1 ;  /* 0xff80000057257808 */ /* 0x000fe40000800000 */
[----:B------:R-:W-:-:S02]  /*33a0*/  ISETP.GT.AND P1, PT, R2, 0x11, PT ;  /* 0x000000110200780c */ /* 0x000fc40003f24270 */
[----:B---3--:R-:W-:Y:S02]  /*33b0*/  FSEL R179, R12, -INF , P3 ;  /* 0xff8000000cb37808 */ /* 0x008fe40001800000 */
[----:B------:R-:W-:Y:S02]  /*33c0*/  FSEL R56, R56, -INF , P1 ;  /* 0xff80000038387808 */ /* 0x000fe40000800000 */
[C---:B------:R-:W-:Y:S02]  /*33d0*/  ISETP.GT.AND P1, PT, R2.reuse, 0x19, PT ;  /* 0x000000190200780c */ /* 0x040fe40003f24270 */
[----:B------:R-:W-:Y:S02]  /*33e0*/  ISETP.GT.AND P3, PT, R2, 0x28, PT ;  /* 0x000000280200780c */ /* 0x000fe40003f64270 */
[----:B------:R-:W-:Y:S01]  /*33f0*/  FSEL R107, R107, -INF , P1 ;  /* 0xff8000006b6b7808 */ /* 0x000fe20000800000 */
[----:B--2---:R-:W-:Y:S01]  /*3400*/  FMUL.FTZ R6, R28, c[0x0][0x320] ;  /* 0x0000c8001c067a20 */ /* 0x004fe20000410000 */
[----:B------:R-:W-:-:S02]  /*3410*/  ISETP.GT.AND P1, PT, R2, 0x21, PT ;  /* 0x000000210200780c */ /* 0x000fc40003f24270 */
[----:B----4-:R-:W-:Y:S01]  /*3420*/  FSEL R181, R10, -INF , P3 ;  /* 0xff8000000ab57808 */ /* 0x010fe20001800000 */
[----:B------:R2:W3:Y:S01]  /*3430*/  MUFU.TANH R9, R6 ;  /* 0x0000000600097308 */ /* 0x0004e20000002400 */
[----:B------:R-:W-:Y:S01]  /*3440*/  FSEL R182, R11, -INF , P1 ;  /* 0xff8000000bb67808 */ /* 0x000fe20000800000 */
[----:B------:R-:W-:Y:S01]  /*3450*/  FMUL.FTZ R11, R31, c[0x0][0x320] ;  /* 0x0000c8001f0b7a20 */ /* 0x000fe20000410000 */
[C---:B------:R-:W-:Y:S02]  /*3460*/  ISETP.GT.AND P1, PT, R2.reuse, 0x29, PT ;  /* 0x000000290200780c */ /* 0x040fe40003f24270 */
[C---:B------:R-:W-:Y:S02]  /*3470*/  ISETP.GT.AND P3, PT, R2.reuse, 0x30, PT ;  /* 0x000000300200780c */ /* 0x040fe40003f64270 */
[----:B-----5:R-:W-:Y:S01]  /*3480*/  FSEL R183, R7, -INF , P1 ;  /* 0xff80000007b77808 */ /* 0x020fe20000800000 */
[----:B------:R-:W-:Y:S01]  /*3490*/  FMUL.FTZ R7, R21, c[0x0][0x320] ;  /* 0x0000c80015077a20 */ /* 0x000fe20000410000 */
[----:B------:R-:W-:-:S03]  /*34a0*/  ISETP.GT.AND P1, PT, R2, 0x31, PT ;  /* 0x000000310200780c */ /* 0x000fc60003f24270 */
[----:B------:R4:W-:Y:S01]  /*34b0*/  MUFU.TANH R10, R7 ;  /* 0x00000007000a7308 */ /* 0x0009e20000002400 */
[----:B--2---:R-:W-:Y:S01]  /*34c0*/  FMUL.FTZ R6, R29, c[0x0][0x320] ;  /* 0x0000c8001d067a20 */ /* 0x004fe20000410000 */
[----:B---3--:R-:W-:Y:S01]  /*34d0*/  FSEL R248, R9, -INF , P3 ;  /* 0xff80000009f87808 */ /* 0x008fe20001800000 */
[----:B------:R-:W-:Y:S01]  /*34e0*/  FMUL.FTZ R9, R30, c[0x0][0x320] ;  /* 0x0000c8001e097a20 */ /* 0x000fe20000410000 */
[----:B------:R-:W-:-:S04]  /*34f0*/  ISETP.GT.AND P3, PT, R2, 0x38, PT ;  /* 0x000000380200780c */ /* 0x000fc80003f64270 */
[----:B------:R2:W3:Y:S01]  /*3500*/  MUFU.TANH R8, R6 ;  /* 0x0000000600087308 */ /* 0x0004e20000002400 */
[----:B----4-:R-:W-:-:S07]  /*3510*/  FMUL.FTZ R7, R38, c[0x0][0x320] ;  /* 0x0000c80026077a20 */ /* 0x010fce0000410000 */
[----:B------:R4:W-:Y:S01]  /*3520*/  MUFU.TANH R21, R7 ;  /* 0x0000000700157308 */ /* 0x0009e20000002400 */
[----:B--2---:R-:W-:Y:S01]  /*3530*/  FMUL.FTZ R6, R20, c[0x0][0x320] ;  /* 0x0000c80014067a20 */ /* 0x004fe20000410000 */
[----:B---3--:R-:W-:Y:S01]  /*3540*/  FSEL R251, R8, -INF , P1 ;  /* 0xff80000008fb7808 */ /* 0x008fe20000800000 */
[----:B------:R-:W-:Y:S01]  /*3550*/  FMUL.FTZ R8, R35, c[0x0][0x320] ;  /* 0x0000c80023087a20 */ /* 0x000fe20000410000 */
[----:B------:R-:W-:-:S04]  /*3560*/  ISETP.GT.AND P1, PT, R2, 0x39, PT ;  /* 0x000000390200780c */ /* 0x000fc80003f24270 */
[----:B------:R2:W3:Y:S01]  /*3570*/  MUFU.TANH R12, R6 ;  /* 0x00000006000c7308 */ /* 0x0004e20000002400 */
[----:B------:R-:W-:Y:S02]  /*3580*/  FSEL R237, R10, -INF , P1 ;  /* 0xff8000000aed7808 */ /* 0x000fe40000800000 */
[----:B------:R-:W-:Y:S01]  /*3590*/  ISETP.GT.AND P1, PT, R0, 0x1, PT ;  /* 0x000000010000780c */ /* 0x000fe20003f24270 */
[----:B----4-:R-:W-:-:S03]  /*35a0*/  FMUL.FTZ R7, R34, c[0x0][0x320] ;  /* 0x0000c80022077a20 */ /* 0x010fc60000410000 */
[----:B------:R-:W-:Y:S01]  /*35b0*/  FSEL R17, R110, -INF , P1 ;  /* 0xff8000006e117808 */ /* 0x000fe20000800000 */
[----:B------:R-:W-:Y:S01]  /*35c0*/  MUFU.TANH R8, R8 ;  /* 0x0000000800087308 */ /* 0x000fe20000002400 */
[----:B------:R-:W-:-:S04]  /*35d0*/  ISETP.GT.AND P1, PT, R0, 0x9, PT ;  /* 0x000000090000780c */ /* 0x000fc80003f24270 */
[----:B------:R-:W-:Y:S02]  /*35e0*/  FSEL R28, R143, -INF , P1 ;  /* 0xff8000008f1c7808 */ /* 0x000fe40000800000 */
[----:B--2---:R-:W-:Y:S01]  /*35f0*/  FMNMX.FTZ R6, R32, R33, !PT ;  /* 0x0000002120067209 */ /* 0x004fe20007810000 */
[----:B------:R-:W-:Y:S01]  /*3600*/  MUFU.TANH R10, R7 ;  /* 0x00000007000a7308 */ /* 0x000fe20000002400 */
[----:B---3--:R-:W-:Y:S02]  /*3610*/  FSEL R232, R12, -INF , P3 ;  /* 0xff8000000ce87808 */ /* 0x008fe40001800000 */
[----:B------:R-:W-:Y:S02]  /*3620*/  FMNMX.FTZ R6, R36, R6, !PT ;  /* 0x0000000624067209 */ /* 0x000fe40007810000 */
[----:B------:R-:W-:Y:S02]  /*3630*/  ISETP.GT.AND P3, PT, R0, RZ, PT ;  /* 0x000000ff0000720c */ /* 0x000fe40003f64270 */
[----:B------:R-:W-:Y:S01]  /*3640*/  FMNMX.FTZ R2, R37, R6, !PT ;  /* 0x0000000625027209 */ /* 0x000fe20007810000 */
[----:B------:R-:W-:Y:S01]  /*3650*/  FMUL.FTZ R6, R39, c[0x0][0x320] ;  /* 0x0000c80027067a20 */ /* 0x000fe20000410000 */
[----:B------:R-:W-:Y:S01]  /*3660*/  FSEL R16, R111, -INF , P3 ;  /* 0xff8000006f107808 */ /* 0x000fe20001800000 */
[----:B------:R-:W-:Y:S01]  /*3670*/  MUFU.TANH R12, R9 ;  /* 0x00000009000c7308 */ /* 0x000fe20000002400 */
[----:B------:R-:W-:-:S02]  /*3680*/  FMNMX.FTZ R2, R52, R2, !PT ;  /* 0x0000000234027209 */ /* 0x000fc40007810000 */
[----:B------:R-:W-:Y:S02]  /*3690*/  ISETP.GT.AND P3, PT, R0, 0x8, PT ;  /* 0x000000080000780c */ /* 0x000fe40003f64270 */
[----:B------:R-:W-:Y:S02]  /*36a0*/  FMNMX.FTZ R2, R56, R2, !PT ;  /* 0x0000000238027209 */ /* 0x000fe40007810000 */
[----:B------:R-:W-:Y:S01]  /*36b0*/  FSEL R20, R105, -INF , P3 ;  /* 0xff80000069147808 */ /* 0x000fe20001800000 */
[----:B------:R2:W3:Y:S01]  /*36c0*/  MUFU.TANH R13, R6 ;  /* 0x00000006000d7308 */ /* 0x0004e20000002400 */
[----:B------:R-:W-:Y:S02]  /*36d0*/  FMNMX.FTZ R2, R53, R2, !PT ;  /* 0x0000000235027209 */ /* 0x000fe40007810000 */
[----:B------:R-:W-:Y:S02]  /*36e0*/  ISETP.GT.AND P3, PT, R0, 0x10, PT ;  /* 0x000000100000780c */ /* 0x000fe40003f64270 */
[----:B------:R-:W-:-:S02]  /*36f0*/  FMNMX.FTZ R2, R107, R2, !PT ;  /* 0x000000026b027209 */ /* 0x000fc40007810000 */
[----:B------:R-:W-:Y:S01]  /*3700*/  ISETP.GT.AND P1, PT, R0, 0x11, PT ;  /* 0x000000110000780c */ /* 0x000fe20003f24270 */
[----:B------:R-:W4:Y:S01]  /*3710*/  MUFU.TANH R9, R11 ;  /* 0x0000000b00097308 */ /* 0x000f220000002400 */
[----:B------:R-:W-:Y:S02]  /*3720*/  FMNMX.FTZ R2, R179, R2, !PT ;  /* 0x00000002b3027209 */ /* 0x000fe40007810000 */
[----:B------:R-:W-:Y:S02]  /*3730*/  FSEL R50, R73, -INF , P3 ;  /* 0xff80000049327808 */ /* 0x000fe40001800000 */
[----:B------:R-:W-:Y:S02]  /*3740*/  FMNMX.FTZ R2, R182, R2, !PT ;  /* 0x00000002b6027209 */ /* 0x000fe40007810000 */
[----:B------:R-:W-:Y:S01]  /*3750*/  ISETP.GT.AND P3, PT, R0, 0x18, PT ;  /* 0x000000180000780c */ /* 0x000fe20003f64270 */
[----:B------:R-:W5:Y:S01]  /*3760*/  MUFU.TANH R11, R19 ;  /* 0x00000013000b7308 */ /* 0x000f620000002400 */
[----:B------:R-:W-:-:S02]  /*3770*/  FMNMX.FTZ R2, R181, R2, !PT ;  /* 0x00000002b5027209 */ /* 0x000fc40007810000 */
[----:B--2---:R-:W-:Y:S02]  /*3780*/  FMNMX.FTZ R6, R16, R17, !PT ;  /* 0x0000001110067209 */ /* 0x004fe40007810000 */
[----:B------:R-:W-:Y:S02]  /*3790*/  FMNMX.FTZ R2, R183, R2, !PT ;  /* 0x00000002b7027209 */ /* 0x000fe40007810000 */
[----:B------:R-:W-:Y:S02]  /*37a0*/  FMNMX.FTZ R6, R20, R6, !PT ;  /* 0x0000000614067209 */ /* 0x000fe40007810000 */
[----:B------:R-:W-:Y:S02]  /*37b0*/  FMNMX.FTZ R2, R248, R2, !PT ;  /* 0x00000002f8027209 */ /* 0x000fe40007810000 */
[----:B------:R-:W-:Y:S02]  /*37c0*/  FMNMX.FTZ R6, R28, R6, !PT ;  /* 0x000000061c067209 */ /* 0x000fe40007810000 */
[----:B------:R-:W-:-:S02]  /*37d0*/  FMNMX.FTZ R2, R251, R2, !PT ;  /* 0x00000002fb027209 */ /* 0x000fc40007810000 */
        /* <DEDUP_REMOVED lines=10> */
[----:B------:R-:W-:Y:S01]  /*3880*/  ISETP.GT.AND P1, PT, R0, 0x21, PT ;  /* 0x000000210000780c */ /* 0x000fe20003f24270 */
[----:B------:R-:W2:Y:S01]  /*3890*/  SHFL.BFLY PT, R6, R7, 0x2, 0x1f ;  /* 0x0c401f0007067f89 */ /* 0x000ea200000e0000 */
[----:B------:R-:W-:-:S02]  /*38a0*/  FSEL R172, R21, -INF , P3 ;  /* 0xff80000015ac7808 */ /* 0x000fc40001800000 */
[----:B------:R-:W-:Y:S02]  /*38b0*/  FMNMX.FTZ R2, R106, R2, !PT ;  /* 0x000000026a027209 */ /* 0x000fe40007810000 */
[----:B------:R-:W-:Y:S02]  /*38c0*/  ISETP.GT.AND P3, PT, R0, 0x28, PT ;  /* 0x000000280000780c */ /* 0x000fe40003f64270 */
[----:B---3--:R-:W-:Y:S01]  /*38d0*/  FSEL R173, R13, -INF , P1 ;  /* 0xff8000000dad7808 */ /* 0x008fe20000800000 */
[----:B------:R-:W-:Y:S01]  /*38e0*/  FMUL.FTZ R13, R66, c[0x0][0x320] ;  /* 0x0000c800420d7a20 */ /* 0x000fe20000410000 */
[----:B------:R-:W-:Y:S02]  /*38f0*/  FMNMX.FTZ R2, R172, R2, !PT ;  /* 0x00000002ac027209 */ /* 0x000fe40007810000 */
[----:B------:R-:W-:Y:S02]  /*3900*/  ISETP.GT.AND P1, PT, R0, 0x29, PT ;  /* 0x000000290000780c */ /* 0x000fe40003f24270 */
[----:B------:R-:W-:Y:S01]  /*3910*/  FSEL R175, R10, -INF , P3 ;  /* 0xff8000000aaf7808 */ /* 0x000fe20001800000 */
[----:B------:R-:W-:Y:S01]  /*3920*/  MUFU.TANH R13, R13 ;  /* 0x0000000d000d7308 */ /* 0x000fe20000002400 */
[----:B------:R-:W-:-:S02]  /*3930*/  FMNMX.FTZ R2, R173, R2, !PT ;  /* 0x00000002ad027209 */ /* 0x000fc40007810000 */
[----:B------:R-:W-:Y:S02]  /*3940*/  ISETP.GT.AND P3, PT, R0, 0x30, PT ;  /* 0x000000300000780c */ /* 0x000fe40003f64270 */
[----:B------:R-:W-:Y:S01]  /*3950*/  FSEL R176, R8, -INF , P1 ;  /* 0xff80000008b07808 */ /* 0x000fe20000800000 */
[----:B------:R-:W-:Y:S01]  /*3960*/  FMUL.FTZ R8, R64, c[0x0][0x320] ;  /* 0x0000c80040087a20 */ /* 0x000fe20000410000 */
[----:B------:R-:W-:Y:S01]  /*3970*/  FMNMX.FTZ R2, R175, R2, !PT ;  /* 0x00000002af027209 */ /* 0x000fe20007810000 */
[----:B------:R-:W3:Y:S01]  /*3980*/  MUFU.TANH R10, R18 ;  /* 0x00000012000a7308 */ /* 0x000ee20000002400 */
[----:B------:R-:W-:Y:S02]  /*3990*/  ISETP.GT.AND P1, PT, R0, 0x31, PT ;  /* 0x000000310000780c */ /* 0x000fe40003f24270 */
[----:B------:R-:W-:Y:S02]  /*39a0*/  FSEL R221, R12, -INF , P3 ;  /* 0xff8000000cdd7808 */ /* 0x000fe40001800000 */
[----:B------:R-:W-:-:S02]  /*39b0*/  FMNMX.FTZ R2, R176, R2, !PT ;  /* 0x00000002b0027209 */ /* 0x000fc40007810000 */
[----:B----4-:R-:W-:Y:S01]  /*39c0*/  FSEL R224, R9, -INF , P1 ;  /* 0xff80000009e07808 */ /* 0x010fe20000800000 */
[----:B------:R-:W-:Y:S01]  /*39d0*/  MUFU.TANH R12, R8 ;  /* 0x00000008000c7308 */ /* 0x000fe20000002400 */
[C---:B------:R-:W-:Y:S02]  /*39e0*/  ISETP.GT.AND P3, PT, R0.reuse, 0x38, PT ;  /* 0x000000380000780c */ /* 0x040fe40003f64270 */
[----:B------:R-:W-:Y:S02]  /*39f0*/  ISETP.GT.AND P1, PT, R0, 0x39, PT ;  /* 0x000000390000780c */ /* 0x000fe40003f24270 */
[----:B------:R-:W-:Y:S01]  /*3a00*/  FMNMX.FTZ R0, R221, R2, !PT ;  /* 0x00000002dd007209 */ /* 0x000fe20007810000 */
[----:B------:R-:W-:Y:S01]  /*3a10*/  FMUL.FTZ R2, R65, c[0x0][0x320] ;  /* 0x0000c80041027a20 */ /* 0x000fe20000410000 */
[----:B-----5:R-:W-:Y:S01]  /*3a20*/  FSEL R223, R11, -INF , P3 ;  /* 0xff8000000bdf7808 */ /* 0x020fe20001800000 */
[----:B------:R-:W-:Y:S01]  /*3a30*/  FMUL.FTZ R11, R46, c[0x0][0x320] ;  /* 0x0000c8002e0b7a20 */ /* 0x000fe20000410000 */
[----:B------:R-:W-:Y:S01]  /*3a40*/  FMNMX.FTZ R0, R224, R0, !PT ;  /* 0x00000000e0007209 */ /* 0x000fe20007810000 */
[----:B------:R4:W5:Y:S01]  /*3a50*/  MUFU.TANH R8, R2 ;  /* 0x0000000200087308 */ /* 0x0009620000002400 */
[----:B---3--:R-:W-:Y:S01]  /*3a60*/  FSEL R227, R10, -INF , P1 ;  /* 0xff8000000ae37808 */ /* 0x008fe20000800000 */
[----:B------:R-:W-:Y:S01]  /*3a70*/  FMUL.FTZ R18, R67, c[0x0][0x320] ;  /* 0x0000c80043127a20 */ /* 0x000fe20000410000 */
[----:B------:R-:W-:-:S02]  /*3a80*/  FMNMX.FTZ R0, R223, R0, !PT ;  /* 0x00000000df007209 */ /* 0x000fc40007810000 */
[----:B--2---:R-:W-:Y:S02]  /*3a90*/  FMNMX.FTZ R6, R7, R6, !PT ;  /* 0x0000000607067209 */ /* 0x004fe40007810000 */
[----:B------:R-:W-:Y:S02]  /*3aa0*/  FMNMX.FTZ R0, R227, R0, !PT ;  /* 0x00000000e3007209 */ /* 0x000fe40007810000 */
[C---:B------:R-:W-:Y:S01]  /*3ab0*/  ISETP.GT.AND P3, PT, R4.reuse, 0x19, PT ;  /* 0x000000190400780c */ /* 0x040fe20003f64270 */
[----:B------:R-:W-:Y:S01]  /*3ac0*/  SHFL.BFLY PT, R103, R6, 0x1, 0x1f ;  /* 0x0c201f0006677f89 */ /* 0x000fe200000e0000 */
[----:B------:R-:W-:Y:S02]  /*3ad0*/  ISETP.GT.AND P1, PT, R4, 0x20, PT ;  /* 0x000000200400780c */ /* 0x000fe40003f24270 */
[----:B------:R-:W-:Y:S01]  /*3ae0*/  FSEL R101, R96, -INF , P3 ;  /* 0xff80000060657808 */ /* 0x000fe20001800000 */
[----:B------:R-:W2:Y:S01]  /*3af0*/  SHFL.BFLY PT, R7, R0, 0x2, 0x1f ;  /* 0x0c401f0000077f89 */ /* 0x000ea200000e0000 */
[----:B------:R-:W-:Y:S01]  /*3b00*/  ISETP.GT.AND P3, PT, R4, 0x21, PT ;  /* 0x000000210400780c */ /* 0x000fe20003f64270 */
[----:B----4-:R-:W-:Y:S01]  /*3b10*/  FMUL.FTZ R2, R24, c[0x0][0x320] ;  /* 0x0000c80018027a20 */ /* 0x010fe20000410000 */
[----:B------:R-:W-:-:S02]  /*3b20*/  FSEL R174, R174, -INF , P1 ;  /* 0xff800000aeae7808 */ /* 0x000fc40000800000 */
[----:B------:R-:W-:Y:S01]  /*3b30*/  FSEL R177, R177, -INF , P3 ;  /* 0xff800000b1b17808 */ /* 0x000fe20001800000 */
[----:B------:R3:W4:Y:S01]  /*3b40*/  MUFU.TANH R10, R2 ;  /* 0x00000002000a7308 */ /* 0x0007220000002400 */
[C---:B------:R-:W-:Y:S02]  /*3b50*/  ISETP.GT.AND P3, PT, R4.reuse, 0x29, PT ;  /* 0x000000290400780c */ /* 0x040fe40003f64270 */
[C---:B------:R-:W-:Y:S02]  /*3b60*/  ISETP.GT.AND P1, PT, R4.reuse, 0x28, PT ;  /* 0x000000280400780c */ /* 0x040fe40003f24270 */
[----:B------:R-:W-:Y:S02]  /*3b70*/  FSEL R180, R57, -INF , P3 ;  /* 0xff80000039b47808 */ /* 0x000fe40001800000 */
[----:B------:R-:W-:Y:S02]  /*3b80*/  ISETP.GT.AND P3, PT, R4, 0x31, PT ;  /* 0x000000310400780c */ /* 0x000fe40003f64270 */
[----:B------:R-:W-:-:S02]  /*3b90*/  FSEL R178, R178, -INF , P1 ;  /* 0xff800000b2b27808 */ /* 0x000fc40000800000 */
[----:B-----5:R-:W-:Y:S02]  /*3ba0*/  FSEL R228, R8, -INF , P3 ;  /* 0xff80000008e47808 */ /* 0x020fe40001800000 */
[C---:B------:R-:W-:Y:S02]  /*3bb0*/  ISETP.GT.AND P1, PT, R4.reuse, 0x30, PT ;  /* 0x000000300400780c */ /* 0x040fe40003f24270 */
[----:B------:R-:W-:Y:S01]  /*3bc0*/  ISETP.GT.AND P3, PT, R4, 0x39, PT ;  /* 0x000000390400780c */ /* 0x000fe20003f64270 */
[----:B---3--:R-:W-:Y:S01]  /*3bd0*/  FMUL.FTZ R2, R25, c[0x0][0x320] ;  /* 0x0000c80019027a20 */ /* 0x008fe20000410000 */
[----:B------:R-:W-:Y:S01]  /*3be0*/  FSEL R225, R12, -INF , P1 ;  /* 0xff8000000ce17808 */ /* 0x000fe20000800000 */
[----:B------:R-:W-:Y:S01]  /*3bf0*/  FMUL.FTZ R12, R47, c[0x0][0x320] ;  /* 0x0000c8002f0c7a20 */ /* 0x000fe20000410000 */
[----:B--2---:R-:W-:Y:S01]  /*3c00*/  FMNMX.FTZ R8, R0, R7, !PT ;  /* 0x0000000700087209 */ /* 0x004fe20007810000 */
[----:B------:R2:W3:Y:S01]  /*3c10*/  MUFU.TANH R9, R2 ;  /* 0x0000000200097308 */ /* 0x0004e20000002400 */
[----:B------:R-:W-:Y:S01]  /*3c20*/  ISETP.GT.AND P1, PT, R4, 0x38, PT ;  /* 0x000000380400780c */ /* 0x000fe20003f24270 */
[----:B------:R-:W-:Y:S01]  /*3c30*/  FMUL.FTZ R4, R55, c[0x0][0x320] ;  /* 0x0000c80037047a20 */ /* 0x000fe20000410000 */
[----:B------:R-:W-:Y:S01]  /*3c40*/  FMNMX.FTZ R103, R6, R103, !PT ;  /* 0x0000006706677209 */ /* 0x000fe20007810000 */
[----:B------:R-:W-:Y:S01]  /*3c50*/  SHFL.BFLY PT, R102, R8, 0x1, 0x1f ;  /* 0x0c201f0008667f89 */ /* 0x000fe200000e0000 */
[----:B----4-:R-:W-:-:S02]  /*3c60*/  FSEL R229, R10, -INF , P1 ;  /* 0xff8000000ae57808 */ /* 0x010fc40000800000 */
[----:B------:R-:W-:Y:S01]  /*3c70*/  ISETP.GT.AND P1, PT, R5, RZ, PT ;  /* 0x000000ff0500720c */ /* 0x000fe20003f24270 */
[----:B------:R-:W-:Y:S03]  /*3c80*/  MUFU.TANH R7, R4 ;  /* 0x0000000400077308 */ /* 0x000fe60000002400 */
[----:B------:R-:W-:Y:S02]  /*3c90*/  FSEL R42, R123, -INF , P1 ;  /* 0xff8000007b2a7808 */ /* 0x000fe40000800000 */
[----:B------:R-:W-:Y:S01]  /*3ca0*/  ISETP.GT.AND P1, PT, R5, 0x8, PT ;  /* 0x000000080500780c */ /* 0x000fe20003f24270 */
[----:B--2---:R-:W-:Y:S01]  /*3cb0*/  FMUL.FTZ R2, R54, c[0x0][0x320] ;  /* 0x0000c80036027a20 */ /* 0x004fe20000410000 */
[----:B---3--:R-:W-:Y:S01]  /*3cc0*/  FSEL R231, R9, -INF , P3 ;  /* 0xff80000009e77808 */ /* 0x008fe20001800000 */
[----:B------:R-:W-:Y:S01]  /*3cd0*/  MUFU.TANH R4, R11 ;  /* 0x0000000b00047308 */ /* 0x000fe20000002400 */
[----:B------:R-:W-:-:S02]  /*3ce0*/  ISETP.GT.AND P3, PT, R5, 0x1, PT ;  /* 0x000000010500780c */ /* 0x000fc40003f64270 */
[----:B------:R-:W-:Y:S02]  /*3cf0*/  FSEL R43, R121, -INF , P1 ;  /* 0xff800000792b7808 */ /* 0x000fe40000800000 */
[----:B------:R-:W-:Y:S02]  /*3d00*/  FSEL R41, R122, -INF , P3 ;  /* 0xff8000007a297808 */ /* 0x000fe40001800000 */
[C---:B------:R-:W-:Y:S01]  /*3d10*/  ISETP.GT.AND P3, PT, R5.reuse, 0x9, PT ;  /* 0x000000090500780c */ /* 0x040fe20003f64270 */
[----:B------:R2:W3:Y:S01]  /*3d20*/  MUFU.TANH R19, R2 ;  /* 0x0000000200137308 */ /* 0x0004e20000002400 */
[C---:B------:R-:W-:Y:S02]  /*3d30*/  ISETP.GT.AND P1, PT, R5.reuse, 0x10, PT ;  /* 0x000000100500780c */ /* 0x040fe40003f24270 */
[----:B------:R-:W-:Y:S02]  /*3d40*/  FSEL R40, R120, -INF , P3 ;  /* 0xff80000078287808 */ /* 0x000fe40001800000 */
[----:B------:R-:W-:-:S02]  /*3d50*/  ISETP.GT.AND P3, PT, R5, 0x11, PT ;  /* 0x000000110500780c */ /* 0x000fc40003f64270 */
[----:B------:R-:W-:Y:S01]  /*3d60*/  FSEL R95, R88, -INF , P1 ;  /* 0xff800000585f7808 */ /* 0x000fe20000800000 */
[----:B------:R-:W4:Y:S01]  /*3d70*/  MUFU.TANH R12, R12 ;  /* 0x0000000c000c7308 */ /* 0x000f220000002400 */
[C---:B------:R-:W-:Y:S02]  /*3d80*/  ISETP.GT.AND P1, PT, R5.reuse, 0x18, PT ;  /* 0x000000180500780c */ /* 0x040fe40003f24270 */
[----:B------:R-:W-:Y:S02]  /*3d90*/  FSEL R94, R94, -INF , P3 ;  /* 0xff8000005e5e7808 */ /* 0x000fe40001800000 */
[----:B------:R-:W-:Y:S02]  /*3da0*/  ISETP.GT.AND P3, PT, R5, 0x19, PT ;  /* 0x000000190500780c */ /* 0x000fe40003f64270 */
[----:B------:R-:W-:Y:S01]  /*3db0*/  FSEL R93, R93, -INF , P1 ;  /* 0xff8000005d5d7808 */ /* 0x000fe20000800000 */
[----:B------:R-:W5:Y:S01]  /*3dc0*/  MUFU.TANH R11, R18 ;  /* 0x00000012000b7308 */ /* 0x000f620000002400 */
[----:B--2---:R-:W-:-:S02]  /*3dd0*/  FMNMX.FTZ R2, R44, R45, !PT ;  /* 0x0000002d2c027209 */ /* 0x004fc40007810000 */
[----:B------:R-:W-:Y:S02]  /*3de0*/  ISETP.GT.AND P1, PT, R5, 0x20, PT ;  /* 0x000000200500780c */ /* 0x000fe40003f24270 */
[----:B------:R-:W-:Y:S02]  /*3df0*/  FMNMX.FTZ R0, R48, R2, !PT ;  /* 0x0000000230007209 */ /* 0x000fe40007810000 */
[----:B------:R-:W-:Y:S01]  /*3e00*/  FMNMX.FTZ R2, R42, R41, !PT ;  /* 0x000000292a027209 */ /* 0x000fe20007810000 */
[----:B------:R-:W2:Y:S01]  /*3e10*/  MUFU.TANH R10, R26 ;  /* 0x0000001a000a7308 */ /* 0x000ea20000002400 */
[----:B------:R-:W-:Y:S02]  /*3e20*/  FMNMX.FTZ R0, R49, R0, !PT ;  /* 0x0000000031007209 */ /* 0x000fe40007810000 */
[----:B------:R-:W-:Y:S02]  /*3e30*/  FMNMX.FTZ R2, R43, R2, !PT ;  /* 0x000000022b027209 */ /* 0x000fe40007810000 */
[----:B------:R-:W-:-:S02]  /*3e40*/  FMNMX.FTZ R0, R136, R0, !PT ;  /* 0x0000000088007209 */ /* 0x000fc40007810000 */
[----:B------:R-:W-:Y:S01]  /*3e50*/  FMNMX.FTZ R2, R40, R2, !PT ;  /* 0x0000000228027209 */ /* 0x000fe20007810000 */
[----:B------:R-:W1:Y:S01]  /*3e60*/  MUFU.TANH R9, R27 ;  /* 0x0000001b00097308 */ /* 0x000e620000002400 */
        /* <DEDUP_REMOVED lines=8> */
[----:B------:R-:W-:Y:S02]  /*3ef0*/  FMNMX.FTZ R0, R177, R0, !PT ;  /* 0x00000000b1007209 */ /* 0x000fe40007810000 */
[----:B------:R-:W-:Y:S02]  /*3f00*/  ISETP.GT.AND P3, PT, R5, 0x21, PT ;  /* 0x000000210500780c */ /* 0x000fe40003f64270 */
[----:B------:R-:W-:-:S02]  /*3f10*/  FMNMX.FTZ R0, R178, R0, !PT ;  /* 0x00000000b2007209 */ /* 0x000fc40007810000 */
[----:B---3--:R-:W-:Y:S02]  /*3f20*/  FSEL R155, R19, -INF , P1 ;  /* 0xff800000139b7808 */ /* 0x008fe40000800000 */
[----:B------:R-:W-:Y:S02]  /*3f30*/  FMNMX.FTZ R0, R180, R0, !PT ;  /* 0x00000000b4007209 */ /* 0x000fe40007810000 */
[----:B------:R-:W-:Y:S02]  /*3f40*/  FMNMX.FTZ R2, R92, R2, !PT ;  /* 0x000000025c027209 */ /* 0x000fe40007810000 */
[----:B------:R-:W-:Y:S02]  /*3f50*/  FMNMX.FTZ R0, R225, R0, !PT ;  /* 0x00000000e1007209 */ /* 0x000fe40007810000 */
[----:B------:R-:W-:Y:S02]  /*3f60*/  FSEL R154, R7, -INF , P3 ;  /* 0xff800000079a7808 */ /* 0x000fe40001800000 */
[----:B------:R-:W-:-:S02]  /*3f70*/  FMNMX.FTZ R0, R228, R0, !PT ;  /* 0x00000000e4007209 */ /* 0x000fc40007810000 */
[----:B------:R-:W-:Y:S02]  /*3f80*/  ISETP.GT.AND P1, PT, R5, 0x28, PT ;  /* 0x000000280500780c */ /* 0x000fe40003f24270 */
[----:B------:R-:W-:Y:S02]  /*3f90*/  FMNMX.FTZ R0, R229, R0, !PT ;  /* 0x00000000e5007209 */ /* 0x000fe40007810000 */
[----:B------:R-:W-:Y:S02]  /*3fa0*/  FMNMX.FTZ R2, R155, R2, !PT ;  /* 0x000000029b027209 */ /* 0x000fe40007810000 */
[----:B------:R-:W-:Y:S02]  /*3fb0*/  FMNMX.FTZ R7, R231, R0, !PT ;  /* 0x00000000e7077209 */ /* 0x000fe40007810000 */
[----:B------:R-:W-:Y:S02]  /*3fc0*/  ISETP.GT.AND P3, PT, R5, 0x29, PT ;  /* 0x000000290500780c */ /* 0x000fe40003f64270 */
[----:B------:R-:W-:Y:S01]  /*3fd0*/  FSEL R153, R4, -INF , P1 ;  /* 0xff80000004997808 */ /* 0x000fe20000800000 */
[----:B------:R-:W3:Y:S01]  /*3fe0*/  SHFL.BFLY PT, R6, R7, 0x2, 0x1f ;  /* 0x0c401f0007067f89 */ /* 0x000ee200000e0000 */
[----:B------:R-:W-:Y:S01]  /*3ff0*/  FMNMX.FTZ R0, R154, R2, !PT ;  /* 0x000000029a007209 */ /* 0x000fe20007810000 */
[----:B------:R-:W-:Y:S01]  /*4000*/  IMAD R4, R151, 0x20, R149 ;  /* 0x0000002097047824 */ /* 0x000fe200078e0295 */
[----:B------:R-:W-:-:S02]  /*4010*/  ISETP.GT.AND P1, PT, R5, 0x30, PT ;  /* 0x000000300500780c */ /* 0x000fc40003f24270 */
[----:B----4-:R-:W-:Y:S01]  /*4020*/  FSEL R152, R12, -INF , P3 ;  /* 0xff8000000c987808 */ /* 0x010fe20001800000 */
[----:B------:R-:W-:Y:S01]  /*4030*/  FMUL.FTZ R12, R103, c[0x0][0x2d0] ;  /* 0x0000b400670c7a20 */ /* 0x000fe20000410000 */
[----:B------:R-:W-:Y:S02]  /*4040*/  FMNMX.FTZ R0, R153, R0, !PT ;  /* 0x0000000099007209 */ /* 0x000fe40007810000 */
[----:B------:R-:W-:Y:S02]  /*4050*/  ISETP.GT.AND P3, PT, R5, 0x31, PT ;  /* 0x000000310500780c */ /* 0x000fe40003f64270 */
[----:B------:R-:W-:Y:S02]  /*4060*/  FSEL R13, R13, -INF , P1 ;  /* 0xff8000000d0d7808 */ /* 0x000fe40000800000 */
[----:B------:R-:W-:Y:S02]  /*4070*/  FMNMX.FTZ R0, R152, R0, !PT ;  /* 0x0000000098007209 */ /* 0x000fe40007810000 */
[----:B------:R-:W-:-:S02]  /*4080*/  FSETP.NEU.FTZ.AND P1, PT, R103, -INF , PT ;  /* 0xff8000006700780b */ /* 0x000fc40003f3d000 */
[----:B-----5:R-:W-:Y:S02]  /*4090*/  FSEL R216, R11, -INF , P3 ;  /* 0xff8000000bd87808 */ /* 0x020fe40001800000 */
[----:B------:R-:W-:Y:S02]  /*40a0*/  ISETP.GT.AND P3, PT, R5, 0x38, PT ;  /* 0x000000380500780c */ /* 0x000fe40003f64270 */
[----:B------:R-:W-:Y:S02]  /*40b0*/  FMNMX.FTZ R2, R13, R0, !PT ;  /* 0x000000000d027209 */ /* 0x000fe40007810000 */
[----:B------:R-:W-:Y:S02]  /*40c0*/  FSEL R12, R12, RZ, P1 ;  /* 0x000000ff0c0c7208 */ /* 0x000fe40000800000 */
[----:B------:R-:W-:Y:S02]  /*40d0*/  ISETP.GT.AND P1, PT, R5, 0x39, PT ;  /* 0x000000390500780c */ /* 0x000fe40003f24270 */
[----:B--2---:R-:W-:Y:S01]  /*40e0*/  FSEL R218, R10, -INF , P3 ;  /* 0xff8000000ada7808 */ /* 0x004fe20001800000 */
[--C-:B------:R-:W-:Y:S01]  /*40f0*/  FFMA.FTZ R0, R32, c[0x0][0x2d0], -R12.reuse ;  /* 0x0000b40020007a23 */ /* 0x100fe2000001080c */
[----:B------:R-:W-:Y:S01]  /*4100*/  FMNMX.FTZ R2, R216, R2, !PT ;  /* 0x00000002d8027209 */ /* 0x000fe20007810000 */
[----:B------:R-:W-:Y:S01]  /*4110*/  FFMA.FTZ R5, R33, c[0x0][0x2d0], -R12 ;  /* 0x0000b40021057a23 */ /* 0x000fe2000001080c */
[----:B-1----:R-:W-:Y:S01]  /*4120*/  FSEL R222, R9, -INF , P1 ;  /* 0xff80000009de7808 */ /* 0x002fe20000800000 */
[----:B------:R1:W-:Y:S01]  /*4130*/  MUFU.EX2 R189, R0 ;  /* 0x0000000000bd7308 */ /* 0x0003e20000000800 */
[----:B------:R-:W-:-:S02]  /*4140*/  FMNMX.FTZ R2, R218, R2, !PT ;  /* 0x00000002da027209 */ /* 0x000fc40007810000 */
[----:B---3--:R-:W-:Y:S02]  /*4150*/  FMNMX.FTZ R7, R7, R6, !PT ;  /* 0x0000000607077209 */ /* 0x008fe40007810000 */
[----:B------:R-:W-:Y:S01]  /*4160*/  FMNMX.FTZ R6, R222, R2, !PT ;  /* 0x00000002de067209 */ /* 0x000fe20007810000 */
[--C-:B------:R-:W-:Y:S01]  /*4170*/  FFMA.FTZ R2, R36, c[0x0][0x2d0], -R12.reuse ;  /* 0x0000b40024027a23 */ /* 0x100fe2000001080c */
[----:B------:R-:W-:Y:S01]  /*4180*/  FMNMX.FTZ R102, R8, R102, !PT ;  /* 0x0000006608667209 */ /* 0x000fe20007810000 */
[----:B------:R-:W2:Y:S01]  /*4190*/  SHFL.BFLY PT, R10, R7, 0x1, 0x1f ;  /* 0x0c201f00070a7f89 */ /* 0x000ea200000e0000 */
[----:B------:R3:W-:Y:S01]  /*41a0*/  MUFU.EX2 R190, R5 ;  /* 0x0000000500be7308 */ /* 0x0007e20000000800 */
[----:B------:R-:W-:Y:S02]  /*41b0*/  FFMA.FTZ R8, R37, c[0x0][0x2d0], -R12 ;  /* 0x0000b40025087a23 */ /* 0x000fe4000001080c */
[----:B------:R-:W4:Y:S01]  /*41c0*/  SHFL.BFLY PT, R9, R6, 0x2, 0x1f ;  /* 0x0c401f0006097f89 */ /* 0x000f2200000e0000 */
[----:B-1----:R-:W-:Y:S01]  /*41d0*/  IMAD.IADD R0, R150, 0x1, R4 ;  /* 0x0000000196007824 */ /* 0x002fe200078e0204 */
[----:B------:R-:W-:-:S03]  /*41e0*/  @P0 LEA R4, P1, R156, R14, 0x1 ;  /* 0x0000000e9c040211 */ /* 0x000fc600078208ff */
[----:B------:R1:W-:Y:S01]  /*41f0*/  MUFU.EX2 R186, R2 ;  /* 0x0000000200ba7308 */ /* 0x0003e20000000800 */
[----:B------:R-:W-:Y:S02]  /*4200*/  IMAD.MOV.U32 R14, RZ, RZ, R159 ;  /* 0x000000ffff0e7224 */ /* 0x000fe400078e009f */
[----:B------:R-:W-:Y:S01]  /*4210*/  IMAD.SHL.U32 R209, R0, 0x2, RZ ;  /* 0x0000000200d17824 */ /* 0x000fe200078e00ff */
[----:B---3--:R-:W-:-:S03]  /*4220*/  @P0 LEA.HI.X R5, R156, R15, R158, 0x1, P1 ;  /* 0x0000000f9c050211 */ /* 0x008fc600008f0c9e */
[----:B------:R-:W-:Y:S01]  /*4230*/  IMAD R210, R3, 0x2, R209 ;  /* 0x0000000203d27824 */ /* 0x000fe200078e02d1 */
[C---:B------:R-:W-:Y:S01]  /*4240*/  FSETP.NEU.FTZ.AND P1, PT, R102.reuse, -INF , PT ;  /* 0xff8000006600780b */ /* 0x040fe20003f3d000 */
[----:B------:R3:W5:Y:S01]  /*4250*/  MUFU.EX2 R185, R8 ;  /* 0x0000000800b97308 */ /* 0x0007620000000800 */
[----:B------:R-:W-:Y:S01]  /*4260*/  IMAD.MOV.U32 R15, RZ, RZ, R161 ;  /* 0x000000ffff0f7224 */ /* 0x000fe200078e00a1 */
[----:B------:R4:W-:Y:S01]  /*4270*/  @P0 LDGSTS.E.BYPASS.LTC128B.128 [R226+0x3900], [R4.64], !P6 ;  /* 0x0390000004e20fae */ /* 0x0009e2000f101d46 */
[----:B--2---:R-:W-:Y:S01]  /*4280*/  FMNMX.FTZ R105, R7, R10, !PT ;  /* 0x0000000a07697209 */ /* 0x004fe20007810000 */
[----:B-1----:R-:W-:Y:S02]  /*4290*/  FMUL.FTZ R2, R102, c[0x0][0x2d0] ;  /* 0x0000b40066027a20 */ /* 0x002fe40000410000 */
[----:B------:R4:W-:Y:S03]  /*42a0*/  @P0 LDGSTS.E.BYPASS.LTC128B.128 [R226+0x4900], [R4.64+0x40], !P5 ;  /* 0x0490004004e20fae */ /* 0x0009e6000e901d46 */
[----:B------:R-:W-:Y:S01]  /*42b0*/  FSEL R2, R2, RZ, P1 ;  /* 0x000000ff02027208 */ /* 0x000fe20000800000 */
[----:B------:R4:W-:Y:S01]  /*42c0*/  @P0 LDGSTS.E.BYPASS.LTC128B.128 [R226+0x5900], [R4.64+0x80], !P4 ;  /* 0x0590008004e20fae */ /* 0x0009e2000e101d46 */
[----:B------:R-:W-:-:S03]  /*42d0*/  FSETP.NEU.FTZ.AND P0, PT, R105, -INF , PT ;  /* 0xff8000006900780b */ /* 0x000fc60003f1d000 */
[--C-:B------:R-:W-:Y:S01]  /*42e0*/  FFMA.FTZ R0, R17, c[0x0][0x2d0], -R2.reuse ;  /* 0x0000b40011007a23 */ /* 0x100fe20000010802 */
[----:B------:R-:W-:Y:S01]  /*42f0*/  LDSM.16.MT88.4 R24, [R209+0x100] ;  /* 0x00010000d118783b */ /* 0x000fe20000004200 */
[--C-:B---3--:R-:W-:Y:S02]  /*4300*/  FFMA.FTZ R8, R16, c[0x0][0x2d0], -R2.reuse ;  /* 0x0000b40010087a23 */ /* 0x108fe40000010802 */
[----:B------:R1:W-:Y:S01]  /*4310*/  MUFU.EX2 R188, R0 ;  /* 0x0000000000bc7308 */ /* 0x0003e20000000800 */
[--C-:B------:R-:W-:Y:S01]  /*4320*/  FFMA.FTZ R3, R28, c[0x0][0x2d0], -R2.reuse ;  /* 0x0000b4001c037a23 */ /* 0x100fe20000010802 */
[----:B------:R-:W-:Y:S04]  /*4330*/  LDSM.16.MT88.4 R16, [R210+0x100] ;  /* 0x00010000d210783b */ /* 0x000fe80000004200 */
[----:B------:R-:W-:Y:S02]  /*4340*/  LDSM.16.MT88.4 R28, [R210+0x1100] ;  /* 0x00110000d21c783b */ /* 0x000fe40000004200 */
[----:B------:R-:W-:Y:S02]  /*4350*/  MUFU.EX2 R184, R3 ;  /* 0x0000000300b87308 */ /* 0x000fe40000000800 */
[----:B------:R-:W-:Y:S04]  /*4360*/  LDSM.16.MT88.4 R32, [R209+0x2100] ;  /* 0x00210000d120783b */ /* 0x000fe80000004200 */
[----:B------:R-:W-:Y:S01]  /*4370*/  LDSM.16.MT88.4 R36, [R210+0x2100] ;  /* 0x00210000d224783b */ /* 0x000fe20000004200 */
[----:B-1----:R-:W-:Y:S01]  /*4380*/  FFMA.FTZ R0, R20, c[0x0][0x2d0], -R2 ;  /* 0x0000b40014007a23 */ /* 0x002fe20000010802 */
[----:B------:R-:W-:Y:S02]  /*4390*/  MUFU.EX2 R187, R8 ;  /* 0x0000000800bb7308 */ /* 0x000fe40000000800 */
[----:B------:R-:W-:Y:S01]  /*43a0*/  LDSM.16.MT88.4 R20, [R209+0x1100] ;  /* 0x00110000d114783b */ /* 0x000fe20000004200 */
[----:B----4-:R-:W-:-:S02]  /*43b0*/  FMNMX.FTZ R4, R6, R9, !PT ;  /* 0x0000000906047209 */ /* 0x010fc40007810000 */
[----:B-----5:R-:W-:Y:S01]  /*43c0*/  F2FP.BF16.PACK_AB R6, R185, R186 ;  /* 0x000000bab906723e */ /* 0x020fe200000010ff */
[----:B------:R-:W0:Y:S02]  /*43d0*/  LDGDEPBAR ;  /* 0x00000000000079af */ /* 0x000e240000000000 */
[----:B------:R1:W2:Y:S02]  /*43e0*/  MUFU.EX2 R252, R0 ;  /* 0x0000000000fc7308 */ /* 0x0002a40000000800 */
[----:B------:R-:W3:Y:S01]  /*43f0*/  SHFL.BFLY PT, R5, R4, 0x1, 0x1f ;  /* 0x0c201f0004057f89 */ /* 0x000ee200000e0000 */
[----:B-1----:R-:W-:Y:S01]  /*4400*/  FMUL.FTZ R0, R105, c[0x0][0x2d0] ;  /* 0x0000b40069007a20 */ /* 0x002fe20000410000 */
[----:B--2---:R-:W-:-:S04]  /*4410*/  F2FP.BF16.PACK_AB R7, R184, R252 ;  /* 0x000000fcb807723e */ /* 0x004fc800000010ff */
[----:B------:R-:W-:Y:S02]  /*4420*/  FSEL R0, R0, RZ, P0 ;  /* 0x000000ff00007208 */ /* 0x000fe40000000000 */
[----:B---3--:R-:W-:-:S03]  /*4430*/  FMNMX.FTZ R104, R4, R5, !PT ;  /* 0x0000000504687209 */ /* 0x008fc60007810000 */
[--C-:B------:R-:W-:Y:S01]  /*4440*/  FFMA.FTZ R3, R44, c[0x0][0x2d0], -R0.reuse ;  /* 0x0000b4002c037a23 */ /* 0x100fe20000010800 */
[----:B------:R-:W-:Y:S01]  /*4450*/  F2FP.BF16.PACK_AB R4, R190, R189 ;  /* 0x000000bdbe04723e */ /* 0x000fe200000010ff */
[----:B------:R-:W-:Y:S01]  /*4460*/  FFMA.FTZ R8, R48, c[0x0][0x2d0], -R0 ;  /* 0x0000b40030087a23 */ /* 0x000fe20000010800 */
[----:B------:R-:W-:Y:S01]  /*4470*/  FSETP.NEU.FTZ.AND P0, PT, R104, -INF , PT ;  /* 0xff8000006800780b */ /* 0x000fe20003f1d000 */
[----:B------:R1:W-:Y:S01]  /*4480*/  MUFU.EX2 R247, R3 ;  /* 0x0000000300f77308 */ /* 0x0003e20000000800 */
[----:B------:R-:W-:-:S07]  /*4490*/  F2FP.BF16.PACK_AB R5, R188, R187 ;  /* 0x000000bbbc05723e */ /* 0x000fce00000010ff */
[----:B------:R2:W-:Y:S01]  /*44a0*/  MUFU.EX2 R249, R8 ;  /* 0x0000000800f97308 */ /* 0x0005e20000000800 */
[----:B------:R-:W-:Y:S01]  /*44b0*/  HMMA.16816.F32.BF16 R124, R4, R24, RZ ;  /* 0x00000018047c723c */ /* 0x000fe200000418ff */
[----:B-1----:R-:W-:-:S07]  /*44c0*/  FFMA.FTZ R3, R45, c[0x0][0x2d0], -R0 ;  /* 0x0000b4002d037a23 */ /* 0x002fce0000010800 */
[----:B------:R-:W-:Y:S01]  /*44d0*/  HMMA.16816.F32.BF16 R120, R4, R16, RZ ;  /* 0x000000100478723c */ /* 0x000fe200000418ff */
[----:B------:R1:W-:Y:S01]  /*44e0*/  MUFU.EX2 R242, R3 ;  /* 0x0000000300f27308 */ /* 0x0003e20000000800 */
[----:B--2---:R-:W-:-:S06]  /*44f0*/  FFMA.FTZ R8, R49, c[0x0][0x2d0], -R0 ;  /* 0x0000b40031087a23 */ /* 0x004fcc0000010800 */
[C---:B------:R-:W-:Y:S01]  /*4500*/  HMMA.16816.F32.BF16 R116, R4.reuse, R20, RZ ;  /* 0x000000140474723c */ /* 0x040fe200000418ff */
[----:B------:R-:W2:Y:S07]  /*4510*/  MUFU.EX2 R250, R8 ;  /* 0x0000000800fa7308 */ /* 0x000eae0000000800 */
[----:B------:R-:W-:Y:S01]  /*4520*/  HMMA.16816.F32.BF16 R112, R4, R28, RZ ;  /* 0x0000001c0470723c */ /* 0x000fe200000418ff */
[----:B-1----:R-:W-:-:S05]  /*4530*/  FMUL.FTZ R3, R104, c[0x0][0x2d0] ;  /* 0x0000b40068037a20 */ /* 0x002fca0000410000 */
[----:B------:R-:W-:Y:S02]  /*4540*/  FSEL R3, R3, RZ, P0 ;  /* 0x000000ff03037208 */ /* 0x000fe40000000000 */
[----:B------:R-:W-:Y:S01]  /*4550*/  HMMA.16816.F32.BF16 R108, R4, R32, RZ ;  /* 0x00000020046c723c */ /* 0x000fe200000418ff */
[----:B--2---:R-:W-:Y:S02]  /*4560*/  F2FP.BF16.PACK_AB R10, R250, R249 ;  /* 0x000000f9fa0a723e */ /* 0x004fe400000010ff */
[----:B------:R-:W-:-:S04]  /*4570*/  FFMA.FTZ R8, R42, c[0x0][0x2d0], -R3 ;  /* 0x0000b4002a087a23 */ /* 0x000fc80000010803 */
[----:B------:R1:W-:Y:S01]  /*4580*/  MUFU.EX2 R239, R8 ;  /* 0x0000000800ef7308 */ /* 0x0003e20000000800 */
[C---:B------:R-:W-:Y:S08]  /*4590*/  HMMA.16816.F32.BF16 R96, R4.reuse, R36, RZ ;  /* 0x000000240460723c */ /* 0x040ff000000418ff */
[----:B------:R-:W-:Y:S01]  /*45a0*/  HMMA.16816.F32.BF16 R88, R4, R26, RZ ;  /* 0x0000001a0458723c */ /* 0x000fe200000418ff */
[----:B-1----:R-:W-:-:S07]  /*45b0*/  FFMA.FTZ R8, R41, c[0x0][0x2d0], -R3 ;  /* 0x0000b40029087a23 */ /* 0x002fce0000010803 */
[C---:B------:R-:W-:Y:S01]  /*45c0*/  HMMA.16816.F32.BF16 R84, R4.reuse, R18, RZ ;  /* 0x000000120454723c */ /* 0x040fe200000418ff */
[----:B------:R1:W2:Y:S07]  /*45d0*/  MUFU.EX2 R238, R8 ;  /* 0x0000000800ee7308 */ /* 0x0002ae0000000800 */
[C---:B------:R-:W-:Y:S08]  /*45e0*/  HMMA.16816.F32.BF16 R80, R4.reuse, R22, RZ ;  /* 0x000000160450723c */ /* 0x040ff000000418ff */
[----:B------:R-:W-:Y:S01]  /*45f0*/  HMMA.16816.F32.BF16 R76, R4, R30, RZ ;  /* 0x0000001e044c723c */ /* 0x000fe200000418ff */
[----:B-1----:R-:W-:Y:S01]  /*4600*/  FFMA.FTZ R8, R43, c[0x0][0x2d0], -R3 ;  /* 0x0000b4002b087a23 */ /* 0x002fe20000010803 */
[----:B--2---:R-:W-:-:S03]  /*4610*/  F2FP.BF16.PACK_AB R9, R238, R239 ;  /* 0x000000efee09723e */ /* 0x004fc600000010ff */
[----:B------:R1:W-:Y:S03]  /*4620*/  MUFU.EX2 R241, R8 ;  /* 0x0000000800f17308 */ /* 0x0003e60000000800 */
[C---:B------:R-:W-:Y:S08]  /*4630*/  HMMA.16816.F32.BF16 R72, R4.reuse, R34, RZ ;  /* 0x000000220448723c */ /* 0x040ff000000418ff */
[----:B------:R-:W-:Y:S01]  /*4640*/  HMMA.16816.F32.BF16 R64, R4, R38, RZ ;  /* 0x000000260440723c */ /* 0x000fe200000418ff */
[----:B-1----:R-:W-:-:S06]  /*4650*/  FFMA.FTZ R8, R40, c[0x0][0x2d0], -R3 ;  /* 0x0000b40028087a23 */ /* 0x002fcc0000010803 */
[----:B------:R-:W-:Y:S01]  /*4660*/  FFMA.FTZ R4, R52, c[0x0][0x2d0], -R12 ;  /* 0x0000b40034047a23 */ /* 0x000fe2000001080c */
[----:B------:R-:W-:Y:S01]  /*4670*/  LDSM.16.MT88.4 R40, [R210+0x2500] ;  /* 0x00250000d228783b */ /* 0x000fe20000004200 */
[----:B------:R1:W2:Y:S08]  /*4680*/  MUFU.EX2 R246, R8 ;  /* 0x0000000800f67308 */ /* 0x0002b00000000800 */
[----:B------:R3:W-:Y:S01]  /*4690*/  MUFU.EX2 R240, R4 ;  /* 0x0000000400f07308 */ /* 0x0007e20000000800 */
[----:B-1----:R-:W-:-:S02]  /*46a0*/  F2FP.BF16.PACK_AB R8, R242, R247 ;  /* 0x000000f7f208723e */ /* 0x002fc400000010ff */
[----:B--2---:R-:W-:Y:S01]  /*46b0*/  F2FP.BF16.PACK_AB R11, R246, R241 ;  /* 0x000000f1f60b723e */ /* 0x004fe200000010ff */
[----:B---3--:R-:W-:-:S06]  /*46c0*/  FFMA.FTZ R4, R56, c[0x0][0x2d0], -R12 ;  /* 0x0000b40038047a23 */ /* 0x008fcc000001080c */
[C---:B------:R-:W-:Y:S01]  /*46d0*/  HMMA.16816.F32.BF16 R68, R8.reuse, R24, RZ ;  /* 0x000000180844723c */ /* 0x040fe200000418ff */
[----:B------:R1:W-:Y:S07]  /*46e0*/  MUFU.EX2 R245, R4 ;  /* 0x0000000400f57308 */ /* 0x0003ee0000000800 */
        /* <DEDUP_REMOVED lines=10> */
[----:B------:R-:W-:Y:S01]  /*4790*/  LDSM.16.MT88.4 R20, [R210+0x500] ;  /* 0x00050000d214783b */ /* 0x000fe20000004200 */
[----:B------:R1:W3:Y:S06]  /*47a0*/  MUFU.EX2 R243, R4 ;  /* 0x0000000400f37308 */ /* 0x0002ec0000000800 */
[C---:B------:R-:W-:Y:S08]  /*47b0*/  HMMA.16816.F32.BF16 R52, R8.reuse, R28, RZ ;  /* 0x0000001c0834723c */ /* 0x040ff000000418ff */
[----:B------:R-:W-:Y:S01]  /*47c0*/  HMMA.16816.F32.BF16 R144, R8, R30, RZ ;  /* 0x0000001e0890723c */ /* 0x000fe200000418ff */
[----:B------:R-:W4:Y:S01]  /*47d0*/  LDSM.16.MT88.4 R28, [R210+0x1500] ;  /* 0x00150000d21c783b */ /* 0x000f220000004200 */
[----:B-1----:R-:W-:Y:S01]  /*47e0*/  FFMA.FTZ R4, R50, c[0x0][0x2d0], -R2 ;  /* 0x0000b40032047a23 */ /* 0x002fe20000010802 */
[----:B---3--:R-:W-:-:S03]  /*47f0*/  F2FP.BF16.PACK_AB R6, R243, R244 ;  /* 0x000000f4f306723e */ /* 0x008fc600000010ff */
[----:B------:R1:W-:Y:S02]  /*4800*/  MUFU.EX2 R230, R4 ;  /* 0x0000000400e67308 */ /* 0x0003e40000000800 */
[C---:B------:R-:W-:Y:S08]  /*4810*/  HMMA.16816.F32.BF16 R156, R8.reuse, R34, RZ ;  /* 0x00000022089c723c */ /* 0x040ff000000418ff */
[----:B------:R-:W-:Y:S01]  /*4820*/  HMMA.16816.F32.BF16 R44, R8, R36, RZ ;  /* 0x00000024082c723c */ /* 0x000fe200000418ff */
[----:B-1----:R-:W-:-:S07]  /*4830*/  FFMA.FTZ R4, R51, c[0x0][0x2d0], -R2 ;  /* 0x0000b40033047a23 */ /* 0x002fce0000010802 */
[C---:B------:R-:W-:Y:S01]  /*4840*/  HMMA.16816.F32.BF16 R160, R8.reuse, R38, RZ ;  /* 0x0000002608a0723c */ /* 0x040fe200000418ff */
[----:B------:R-:W-:Y:S01]  /*4850*/  LDSM.16.MT88.4 R36, [R210+0x2900] ;  /* 0x00290000d224783b */ /* 0x000fe20000004200 */
[----:B------:R1:W3:Y:S06]  /*4860*/  MUFU.EX2 R235, R4 ;  /* 0x0000000400eb7308 */ /* 0x0002ec0000000800 */
[----:B------:R-:W-:Y:S01]  /*4870*/  HMMA.16816.F32.BF16 R48, R8, R32, RZ ;  /* 0x000000200830723c */ /* 0x000fe200000418ff */
[----:B------:R-:W5:Y:S06]  /*4880*/  LDSM.16.MT88.4 R32, [R209+0x2500] ;  /* 0x00250000d120783b */ /* 0x000f6c0000004200 */
[----:B------:R-:W-:-:S02]  /*4890*/  FFMA.FTZ R8, R138, c[0x0][0x2d0], -R0 ;  /* 0x0000b4008a087a23 */ /* 0x000fc40000010800 */
[----:B------:R-:W-:Y:S02]  /*48a0*/  IMAD.MOV.U32 R11, RZ, RZ, R187 ;  /* 0x000000ffff0b7224 */ /* 0x000fe400078e00bb */
[----:B------:R2:W-:Y:S01]  /*48b0*/  MUFU.EX2 R217, R8 ;  /* 0x0000000800d97308 */ /* 0x0005e20000000800 */
[----:B-1----:R-:W-:Y:S01]  /*48c0*/  FFMA.FTZ R4, R100, c[0x0][0x2d0], -R2 ;  /* 0x0000b40064047a23 */ /* 0x002fe20000010802 */
[----:B---3--:R-:W-:Y:S01]  /*48d0*/  F2FP.BF16.PACK_AB R5, R235, R230 ;  /* 0x000000e6eb05723e */ /* 0x008fe200000010ff */
[----:B------:R-:W-:Y:S02]  /*48e0*/  IMAD.MOV.U32 R10, RZ, RZ, R186 ;  /* 0x000000ffff0a7224 */ /* 0x000fe400078e00ba */
[----:B------:R-:W-:-:S03]  /*48f0*/  IMAD.MOV.U32 R9, RZ, RZ, R188 ;  /* 0x000000ffff097224 */ /* 0x000fc600078e00bc */
[----:B------:R1:W-:Y:S01]  /*4900*/  MUFU.EX2 R234, R4 ;  /* 0x0000000400ea7308 */ /* 0x0003e20000000800 */
[----:B--2---:R-:W-:-:S07]  /*4910*/  FFMA.FTZ R8, R101, c[0x0][0x2d0], -R0 ;  /* 0x0000b40065087a23 */ /* 0x004fce0000010800 */
[----:B------:R2:W-:Y:S01]  /*4920*/  MUFU.EX2 R215, R8 ;  /* 0x0000000800d77308 */ /* 0x0005e20000000800 */
[----:B-1----:R-:W-:-:S07]  /*4930*/  FFMA.FTZ R4, R106, c[0x0][0x2d0], -R2 ;  /* 0x0000b4006a047a23 */ /* 0x002fce0000010802 */
[----:B------:R1:W3:Y:S01]  /*4940*/  MUFU.EX2 R233, R4 ;  /* 0x0000000400e97308 */ /* 0x0002e20000000800 */
[----:B--2---:R-:W-:-:S07]  /*4950*/  FFMA.FTZ R8, R95, c[0x0][0x2d0], -R3 ;  /* 0x0000b4005f087a23 */ /* 0x004fce0000010803 */
[----:B------:R2:W-:Y:S01]  /*4960*/  MUFU.EX2 R207, R8 ;  /* 0x0000000800cf7308 */ /* 0x0005e20000000800 */
[----:B-1----:R-:W-:Y:S01]  /*4970*/  FFMA.FTZ R4, R136, c[0x0][0x2d0], -R0 ;  /* 0x0000b40088047a23 */ /* 0x002fe20000010800 */
[----:B---3--:R-:W-:-:S06]  /*4980*/  F2FP.BF16.PACK_AB R7, R233, R234 ;  /* 0x000000eae907723e */ /* 0x008fcc00000010ff */
[----:B------:R1:W-:Y:S01]  /*4990*/  MUFU.EX2 R220, R4 ;  /* 0x0000000400dc7308 */ /* 0x0003e20000000800 */
[----:B--2---:R-:W-:-:S07]  /*49a0*/  FFMA.FTZ R8, R94, c[0x0][0x2d0], -R3 ;  /* 0x0000b4005e087a23 */ /* 0x004fce0000010803 */
[----:B------:R2:W-:Y:S01]  /*49b0*/  MUFU.EX2 R214, R8 ;  /* 0x0000000800d67308 */ /* 0x0005e20000000800 */
[----:B-1----:R-:W-:-:S07]  /*49c0*/  FFMA.FTZ R4, R137, c[0x0][0x2d0], -R0 ;  /* 0x0000b40089047a23 */ /* 0x002fce0000010800 */
[----:B------:R1:W3:Y:S01]  /*49d0*/  MUFU.EX2 R219, R4 ;  /* 0x0000000400db7308 */ /* 0x0002e20000000800 */
[----:B--2---:R-:W-:-:S07]  /*49e0*/  FFMA.FTZ R8, R93, c[0x0][0x2d0], -R3 ;  /* 0x0000b4005d087a23 */ /* 0x004fce0000010803 */
[----:B------:R2:W-:Y:S01]  /*49f0*/  MUFU.EX2 R206, R8 ;  /* 0x0000000800ce7308 */ /* 0x0005e20000000800 */
[----:B-1----:R-:W-:-:S07]  /*4a00*/  F2FP.BF16.PACK_AB R4, R245, R240 ;  /* 0x000000f0f504723e */ /* 0x002fce00000010ff */
[----:B------:R-:W-:Y:S01]  /*4a10*/  HMMA.16816.F32.BF16 R168, R4, R24, R124 ;  /* 0x0000001804a8723c */ /* 0x000fe2000004187c */
[----:B--2---:R-:W-:-:S07]  /*4a20*/  FFMA.FTZ R8, R92, c[0x0][0x2d0], -R3 ;  /* 0x0000b4005c087a23 */ /* 0x004fce0000010803 */
[C---:B----4-:R-:W-:Y:S01]  /*4a30*/  HMMA.16816.F32.BF16 R124, R4.reuse, R28, R112 ;  /* 0x0000001c047c723c */ /* 0x050fe20000041870 */
[----:B------:R1:W2:Y:S07]  /*4a40*/  MUFU.EX2 R205, R8 ;  /* 0x0000000800cd7308 */ /* 0x0002ae0000000800 */
[C---:B------:R-:W-:Y:S08]  /*4a50*/  HMMA.16816.F32.BF16 R164, R4.reuse, R20, R120 ;  /* 0x0000001404a4723c */ /* 0x040ff00000041878 */
[----:B-----5:R-:W-:Y:S01]  /*4a60*/  HMMA.16816.F32.BF16 R112, R4, R32, R108 ;  /* 0x000000200470723c */ /* 0x020fe2000004186c */
[----:B-1----:R-:W-:-:S04]  /*4a70*/  FFMA.FTZ R8, R179, c[0x0][0x2d0], -R12 ;  /* 0x0000b400b3087a23 */ /* 0x002fc8000001080c */
[----:B------:R1:W-:Y:S03]  /*4a80*/  MUFU.EX2 R203, R8 ;  /* 0x0000000800cb7308 */ /* 0x0003e60000000800 */
[C---:B------:R-:W-:Y:S08]  /*4a90*/  HMMA.16816.F32.BF16 R108, R4.reuse, R40, R96 ;  /* 0x00000028046c723c */ /* 0x040ff00000041860 */
[----:B------:R-:W-:Y:S01]  /*4aa0*/  HMMA.16816.F32.BF16 R120, R4, R26, R88 ;  /* 0x0000001a0478723c */ /* 0x000fe20000041858 */
[----:B-1----:R-:W-:-:S07]  /*4ab0*/  FFMA.FTZ R8, R182, c[0x0][0x2d0], -R12 ;  /* 0x0000b400b6087a23 */ /* 0x002fce000001080c */
        /* <DEDUP_REMOVED lines=9> */
[----:B------:R-:W-:Y:S01]  /*4b50*/  HMMA.16816.F32.BF16 R84, R4, R42, R64 ;  /* 0x0000002a0454723c */ /* 0x000fe20000041840 */
[----:B------:R1:W5:Y:S06]  /*4b60*/  MUFU.EX2 R200, R8 ;  /* 0x0000000800c87308 */ /* 0x00036c0000000800 */
[----:B---3--:R-:W-:Y:S02]  /*4b70*/  F2FP.BF16.PACK_AB R4, R219, R220 ;  /* 0x000000dcdb04723e */ /* 0x008fe400000010ff */
[----:B------:R-:W-:Y:S02]  /*4b80*/  F2FP.BF16.PACK_AB R6, R215, R217 ;  /* 0x000000d9d706723e */ /* 0x000fe400000010ff */
[----:B------:R-:W-:-:S02]  /*4b90*/  F2FP.BF16.PACK_AB R5, R214, R207 ;  /* 0x000000cfd605723e */ /* 0x000fc400000010ff */
[----:B--2---:R-:W-:Y:S01]  /*4ba0*/  F2FP.BF16.PACK_AB R7, R205, R206 ;  /* 0x000000cecd07723e */ /* 0x004fe200000010ff */
[----:B-1----:R-:W-:-:S06]  /*4bb0*/  FFMA.FTZ R8, R172, c[0x0][0x2d0], -R2 ;  /* 0x0000b400ac087a23 */ /* 0x002fcc0000010802 */
[C---:B------:R-:W-:Y:S01]  /*4bc0*/  HMMA.16816.F32.BF16 R76, R4.reuse, R20, R60 ;  /* 0x00000014044c723c */ /* 0x040fe2000004183c */
[----:B------:R1:W-:Y:S07]  /*4bd0*/  MUFU.EX2 R187, R8 ;  /* 0x0000000800bb7308 */ /* 0x0003ee0000000800 */
[C---:B------:R-:W-:Y:S07]  /*4be0*/  HMMA.16816.F32.BF16 R60, R4.reuse, R26, R140 ;  /* 0x0000001a043c723c */ /* 0x040fee000004188c */
[----:B------:R-:W-:Y:S01]  /*4bf0*/  IMAD.MOV.U32 R140, RZ, RZ, R184 ;  /* 0x000000ffff8c7224 */ /* 0x000fe200078e00b8 */
[----:B------:R-:W-:Y:S01]  /*4c00*/  HMMA.16816.F32.BF16 R80, R4, R24, R68 ;  /* 0x000000180450723c */ /* 0x000fe20000041844 */
[----:B-1----:R-:W-:Y:S01]  /*4c10*/  FFMA.FTZ R8, R173, c[0x0][0x2d0], -R2 ;  /* 0x0000b400ad087a23 */ /* 0x002fe20000010802 */
[----:B------:R-:W1:Y:S01]  /*4c20*/  LDSM.16.MT88.4 R24, [R209+0x900] ;  /* 0x00090000d118783b */ /* 0x000e620000004200 */
[----:B------:R-:W-:-:S02]  /*4c30*/  IMAD.MOV.U32 R141, RZ, RZ, R185 ;  /* 0x000000ffff8d7224 */ /* 0x000fc400078e00b9 */
[----:B------:R2:W3:Y:S01]  /*4c40*/  MUFU.EX2 R186, R8 ;  /* 0x0000000800ba7308 */ /* 0x0004e20000000800 */
[----:B------:R-:W-:Y:S02]  /*4c50*/  IMAD.MOV.U32 R143, RZ, RZ, R190 ;  /* 0x000000ffff8f7224 */ /* 0x000fe400078e00be */
[----:B------:R-:W-:Y:S01]  /*4c60*/  HMMA.16816.F32.BF16 R72, R4, R16, R56 ;  /* 0x000000100448723c */ /* 0x000fe20000041838 */
[----:B------:R-:W-:-:S07]  /*4c70*/  IMAD.MOV.U32 R142, RZ, RZ, R189 ;  /* 0x000000ffff8e7224 */ /* 0x000fce00078e00bd */
[----:B------:R-:W-:Y:S01]  /*4c80*/  HMMA.16816.F32.BF16 R68, R4, R28, R52 ;  /* 0x0000001c0444723c */ /* 0x000fe20000041834 */
[----:B--2---:R-:W-:-:S07]  /*4c90*/  FFMA.FTZ R8, R175, c[0x0][0x2d0], -R2 ;  /* 0x0000b400af087a23 */ /* 0x004fce0000010802 */
[C---:B------:R-:W-:Y:S01]  /*4ca0*/  HMMA.16816.F32.BF16 R64, R4.reuse, R32, R48 ;  /* 0x000000200440723c */ /* 0x040fe20000041830 */
[----:B------:R2:W-:Y:S07]  /*4cb0*/  MUFU.EX2 R184, R8 ;  /* 0x0000000800b87308 */ /* 0x0005ee0000000800 */
[C---:B------:R-:W-:Y:S08]  /*4cc0*/  HMMA.16816.F32.BF16 R196, R4.reuse, R40, R44 ;  /* 0x0000002804c4723c */ /* 0x040ff0000004182c */
[C---:B------:R-:W-:Y:S01]  /*4cd0*/  HMMA.16816.F32.BF16 R52, R4.reuse, R22, R132 ;  /* 0x000000160434723c */ /* 0x040fe20000041884 */
[----:B--2---:R-:W-:Y:S01]  /*4ce0*/  FFMA.FTZ R8, R176, c[0x0][0x2d0], -R2 ;  /* 0x0000b400b0087a23 */ /* 0x004fe20000010802 */
[----:B------:R-:W-:Y:S03]  /*4cf0*/  LDSM.16.MT88.4 R20, [R209+0x1900] ;  /* 0x00190000d114783b */ /* 0x000fe60000004200 */
[----:B------:R2:W1:Y:S03]  /*4d00*/  MUFU.EX2 R185, R8 ;  /* 0x0000000800b97308 */ /* 0x0004660000000800 */
[C---:B------:R-:W-:Y:S01]  /*4d10*/  HMMA.16816.F32.BF16 R48, R4.reuse, R18, R128 ;  /* 0x000000120430723c */ /* 0x040fe20000041880 */
[----:B------:R-:W1:Y:S07]  /*4d20*/  LDSM.16.MT88.4 R16, [R210+0x900] ;  /* 0x00090000d210783b */ /* 0x000e6e0000004200 */
[----:B------:R-:W-:Y:S01]  /*4d30*/  HMMA.16816.F32.BF16 R44, R4, R30, R144 ;  /* 0x0000001e042c723c */ /* 0x000fe20000041890 */
[----:B------:R-:W1:Y:S01]  /*4d40*/  LDSM.16.MT88.4 R28, [R210+0x1900] ;  /* 0x00190000d21c783b */ /* 0x000e620000004200 */
[----:B--2---:R-:W-:-:S03]  /*4d50*/  FFMA.FTZ R8, R174, c[0x0][0x2d0], -R0 ;  /* 0x0000b400ae087a23 */ /* 0x004fc60000010800 */
[----:B------:R-:W-:Y:S03]  /*4d60*/  LDSM.16.MT88.4 R172, [R210+0x1d00] ;  /* 0x001d0000d2ac783b */ /* 0x000fe60000004200 */
[C---:B------:R-:W-:Y:S01]  /*4d70*/  HMMA.16816.F32.BF16 R56, R4.reuse, R34, R156 ;  /* 0x000000220438723c */ /* 0x040fe2000004189c */
[----:B------:R2:W-:Y:S01]  /*4d80*/  MUFU.EX2 R179, R8 ;  /* 0x0000000800b37308 */ /* 0x0005e20000000800 */
[----:B------:R-:W1:Y:S04]  /*4d90*/  LDSM.16.MT88.4 R32, [R209+0x2900] ;  /* 0x00290000d120783b */ /* 0x000e680000004200 */
[----:B------:R-:W1:Y:S02]  /*4da0*/  LDSM.16.MT88.4 R156, [R209+0x1d00] ;  /* 0x001d0000d19c783b */ /* 0x000e640000004200 */
[----:B------:R-:W-:Y:S07]  /*4db0*/  HMMA.16816.F32.BF16 R40, R4, R42, R160 ;  /* 0x0000002a0428723c */ /* 0x000fee00000418a0 */
[----:B----4-:R-:W-:Y:S01]  /*4dc0*/  F2FP.BF16.PACK_AB R4, R202, R203 ;  /* 0x000000cbca04723e */ /* 0x010fe200000010ff */
[----:B--2---:R-:W-:Y:S01]  /*4dd0*/  FFMA.FTZ R8, R177, c[0x0][0x2d0], -R0 ;  /* 0x0000b400b1087a23 */ /* 0x004fe20000010800 */
[----:B-----5:R-:W-:-:S02]  /*4de0*/  F2FP.BF16.PACK_AB R6, R200, R201 ;  /* 0x000000c9c806723e */ /* 0x020fc400000010ff */
[----:B---3--:R-:W-:Y:S01]  /*4df0*/  F2FP.BF16.PACK_AB R5, R186, R187 ;  /* 0x000000bbba05723e */ /* 0x008fe200000010ff */
[----:B------:R2:W3:Y:S01]  /*4e00*/  MUFU.EX2 R176, R8 ;  /* 0x0000000800b07308 */ /* 0x0004e20000000800 */
[----:B-1----:R-:W-:-:S07]  /*4e10*/  F2FP.BF16.PACK_AB R7, R185, R184 ;  /* 0x000000b8b907723e */ /* 0x002fce00000010ff */
[----:B------:R-:W-:Y:S01]  /*4e20*/  HMMA.16816.F32.BF16 R116, R4, R24, R168 ;  /* 0x000000180474723c */ /* 0x000fe200000418a8 */
[----:B--2---:R-:W-:-:S07]  /*4e30*/  FFMA.FTZ R8, R178, c[0x0][0x2d0], -R0 ;  /* 0x0000b400b2087a23 */ /* 0x004fce0000010800 */
[C---:B------:R-:W-:Y:S01]  /*4e40*/  HMMA.16816.F32.BF16 R192, R4.reuse, R36, R108 ;  /* 0x0000002404c0723c */ /* 0x040fe2000004186c */
[----:B------:R1:W-:Y:S07]  /*4e50*/  MUFU.EX2 R177, R8 ;  /* 0x0000000800b17308 */ /* 0x0003ee0000000800 */
[C---:B------:R-:W-:Y:S08]  /*4e60*/  HMMA.16816.F32.BF16 R164, R4.reuse, R16, R164 ;  /* 0x0000001004a4723c */ /* 0x040ff000000418a4 */
[----:B------:R-:W-:Y:S01]  /*4e70*/  HMMA.16816.F32.BF16 R148, R4, R20, R148 ;  /* 0x000000140494723c */ /* 0x000fe20000041894 */
[----:B-1----:R-:W-:-:S04]  /*4e80*/  FFMA.FTZ R8, R180, c[0x0][0x2d0], -R0 ;  /* 0x0000b400b4087a23 */ /* 0x002fc80000010800 */
[----:B------:R1:W2:Y:S03]  /*4e90*/  MUFU.EX2 R178, R8 ;  /* 0x0000000800b27308 */ /* 0x0002a60000000800 */
[C---:B------:R-:W-:Y:S01]  /*4ea0*/  HMMA.16816.F32.BF16 R180, R4.reuse, R28, R124 ;  /* 0x0000001c04b4723c */ /* 0x040fe2000004187c */
[----:B------:R-:W-:Y:S07]  /*4eb0*/  LDSM.16.MT88.4 R124, [R209+0xd00] ;  /* 0x000d0000d17c783b */ /* 0x000fee0000004200 */
[----:B------:R-:W-:Y:S01]  /*4ec0*/  HMMA.16816.F32.BF16 R188, R4, R32, R112 ;  /* 0x0000002004bc723c */ /* 0x000fe20000041870 */
[----:B-1----:R-:W-:-:S07]  /*4ed0*/  FFMA.FTZ R8, R155, c[0x0][0x2d0], -R3 ;  /* 0x0000b4009b087a23 */ /* 0x002fce0000010803 */
[C---:B------:R-:W-:Y:S01]  /*4ee0*/  HMMA.16816.F32.BF16 R120, R4.reuse, R26, R120 ;  /* 0x0000001a0478723c */ /* 0x040fe20000041878 */
[----:B------:R1:W-:Y:S07]  /*4ef0*/  MUFU.EX2 R107, R8 ;  /* 0x00000008006b7308 */ /* 0x0003ee0000000800 */
[C---:B------:R-:W-:Y:S08]  /*4f00*/  HMMA.16816.F32.BF16 R136, R4.reuse, R18, R136 ;  /* 0x000000120488723c */ /* 0x040ff00000041888 */
        /* <DEDUP_REMOVED lines=9> */
[----:B--2---:R-:W-:Y:S02]  /*4fa0*/  F2FP.BF16.PACK_AB R6, R178, R177 ;  /* 0x000000b1b206723e */ /* 0x004fe400000010ff */
[----:B----4-:R-:W-:Y:S01]  /*4fb0*/  F2FP.BF16.PACK_AB R5, R106, R107 ;  /* 0x0000006b6a05723e */ /* 0x010fe200000010ff */
[----:B-1----:R-:W-:-:S04]  /*4fc0*/  FFMA.FTZ R8, R152, c[0x0][0x2d0], -R3 ;  /* 0x0000b40098087a23 */ /* 0x002fc80000010803 */
[----:B------:R-:W1:Y:S02]  /*4fd0*/  MUFU.EX2 R100, R8 ;  /* 0x0000000800647308 */ /* 0x000e640000000800 */
[----:B-1----:R-:W-:Y:S01]  /*4fe0*/  F2FP.BF16.PACK_AB R7, R100, R101 ;  /* 0x000000656407723e */ /* 0x002fe200000010ff */
[----:B------:R-:W-:Y:S02]  /*4ff0*/  FFMA.FTZ R8, R248, c[0x0][0x2d0], -R12 ;  /* 0x0000b400f8087a23 */ /* 0x000fe4000001080c */
[----:B------:R-:W-:-:S04]  /*5000*/  IMAD.MOV.U32 R248, RZ, RZ, R143 ;  /* 0x000000fffff87224 */ /* 0x000fc800078e008f */
[C---:B------:R-:W-:Y:S07]  /*5010*/  HMMA.16816.F32.BF16 R160, R4.reuse, R26, R60 ;  /* 0x0000001a04a0723c */ /* 0x040fee000004183c */
[----:B------:R-:W-:Y:S01]  /*5020*/  IMAD.MOV.U32 R27, RZ, RZ, R14 ;  /* 0x000000ffff1b7224 */ /* 0x000fe200078e000e */
[C---:B------:R-:W-:Y:S01]  /*5030*/  HMMA.16816.F32.BF16 R60, R4.reuse, R18, R52 ;  /* 0x00000012043c723c */ /* 0x040fe20000041834 */
[----:B------:R1:W-:Y:S06]  /*5040*/  MUFU.EX2 R52, R8 ;  /* 0x0000000800347308 */ /* 0x0003ec0000000800 */
[----:B------:R-:W-:Y:S01]  /*5050*/  IMAD.MOV.U32 R53, RZ, RZ, R142 ;  /* 0x000000ffff357224 */ /* 0x000fe200078e008e */
[----:B------:R-:W-:Y:S01]  /*5060*/  HMMA.16816.F32.BF16 R112, R4, R24, R80 ;  /* 0x000000180470723c */ /* 0x000fe20000041850 */
[----:B------:R-:W2:Y:S01]  /*5070*/  LDSM.16.MT88.4 R80, [R209+0x2d00] ;  /* 0x002d0000d150783b */ /* 0x000ea20000004200 */
[----:B------:R-:W-:-:S02]  /*5080*/  IMAD.MOV.U32 R54, RZ, RZ, R141 ;  /* 0x000000ffff367224 */ /* 0x000fc400078e008d */
[----:B------:R-:W-:Y:S02]  /*5090*/  IMAD.MOV.U32 R55, RZ, RZ, R140 ;  /* 0x000000ffff377224 */ /* 0x000fe400078e008c */
[----:B------:R-:W-:Y:S02]  /*50a0*/  LDSM.16.MT88.4 R140, [R210+0xd00] ;  /* 0x000d0000d28c783b */ /* 0x000fe40000004200 */
[C---:B------:R-:W-:Y:S01]  /*50b0*/  HMMA.16816.F32.BF16 R48, R4.reuse, R22, R48 ;  /* 0x000000160430723c */ /* 0x040fe20000041830 */
[--C-:B-1----:R-:W-:Y:S02]  /*50c0*/  FFMA.FTZ R8, R251, c[0x0][0x2d0], -R12.reuse ;  /* 0x0000b400fb087a23 */ /* 0x102fe4000001080c */
[----:B------:R-:W-:Y:S02]  /*50d0*/  IMAD.MOV.U32 R251, RZ, RZ, R15 ;  /* 0x000000fffffb7224 */ /* 0x000fe400078e000f */
        /* <DEDUP_REMOVED lines=15> */
[----:B------:R-:W-:Y:S01]  /*51d0*/  HMMA.16816.F32.BF16 R40, R4, R38, R40 ;  /* 0x000000260428723c */ /* 0x000fe20000041828 */
[----:B------:R1:W-:Y:S01]  /*51e0*/  MUFU.EX2 R23, R8 ;  /* 0x0000000800177308 */ /* 0x0003e20000000800 */
[----:B------:R-:W3:Y:S01]  /*51f0*/  LDSM.16.MT88.4 R4, [R210+0x2d00] ;  /* 0x002d0000d204783b */ /* 0x000ee20000004200 */
[C---:B------:R-:W-:Y:S01]  /*5200*/  IADD3 R221, R213.reuse, 0x1000, RZ ;  /* 0x00001000d5dd7810 */ /* 0x040fe20007ffe0ff */
[----:B-1----:R-:W-:Y:S01]  /*5210*/  FFMA.FTZ R8, R224, c[0x0][0x2d0], -R2 ;  /* 0x0000b400e0087a23 */ /* 0x002fe20000010802 */
[----:B------:R-:W-:-:S04]  /*5220*/  IADD3 R224, R213, 0x400, RZ ;  /* 0x00000400d5e07810 */ /* 0x000fc80007ffe0ff */
[----:B------:R1:W4:Y:S02]  /*5230*/  MUFU.EX2 R22, R8 ;  /* 0x0000000800167308 */ /* 0x0003240000000800 */
[--C-:B-1----:R-:W-:Y:S01]  /*5240*/  FFMA.FTZ R8, R223, c[0x0][0x2d0], -R2.reuse ;  /* 0x0000b400df087a23 */ /* 0x102fe20000010802 */
[----:B----4-:R-:W-:Y:S01]  /*5250*/  F2FP.BF16.PACK_AB R93, R22, R23 ;  /* 0x00000017165d723e */ /* 0x010fe200000010ff */
[----:B------:R-:W-:Y:S01]  /*5260*/  FFMA.FTZ R2, R227, c[0x0][0x2d0], -R2 ;  /* 0x0000b400e3027a23 */ /* 0x000fe20000010802 */
[----:B------:R-:W-:-:S03]  /*5270*/  IADD3 R223, R213, 0x800, RZ ;  /* 0x00000800d5df7810 */ /* 0x000fc60007ffe0ff */
[----:B------:R1:W-:Y:S08]  /*5280*/  MUFU.EX2 R20, R8 ;  /* 0x0000000800147308 */ /* 0x0003f00000000800 */
[----:B------:R4:W5:Y:S01]  /*5290*/  MUFU.EX2 R21, R2 ;  /* 0x0000000200157308 */ /* 0x0009620000000800 */
[----:B-1----:R-:W-:Y:S02]  /*52a0*/  FADD.FTZ R8, R239, R238 ;  /* 0x000000eeef087221 */ /* 0x002fe40000010000 */
[----:B----4-:R-:W-:Y:S01]  /*52b0*/  FFMA.FTZ R2, R225, c[0x0][0x2d0], -R0 ;  /* 0x0000b400e1027a23 */ /* 0x010fe20000010800 */
[----:B-----5:R-:W-:-:S04]  /*52c0*/  F2FP.BF16.PACK_AB R95, R21, R20 ;  /* 0x00000014155f723e */ /* 0x020fc800000010ff */
[----:B------:R1:W-:Y:S03]  /*52d0*/  MUFU.EX2 R19, R2 ;  /* 0x0000000200137308 */ /* 0x0003e60000000800 */
[C---:B------:R-:W-:Y:S08]  /*52e0*/  HMMA.16816.F32.BF16 R152, R92.reuse, R158, R96 ;  /* 0x0000009e5c98723c */ /* 0x040ff00000041860 */
[----:B--2---:R-:W-:Y:S01]  /*52f0*/  HMMA.16816.F32.BF16 R76, R92, R82, R88 ;  /* 0x000000525c4c723c */ /* 0x004fe20000041858 */
[----:B-1----:R-:W-:-:S04]  /*5300*/  FFMA.FTZ R2, R228, c[0x0][0x2d0], -R0 ;  /* 0x0000b400e4027a23 */ /* 0x002fc80000010800 */
[----:B------:R1:W2:Y:S03]  /*5310*/  MUFU.EX2 R18, R2 ;  /* 0x0000000200127308 */ /* 0x0002a60000000800 */
[C---:B---3--:R-:W-:Y:S08]  /*5320*/  HMMA.16816.F32.BF16 R88, R92.reuse, R4, R192 ;  /* 0x000000045c58723c */ /* 0x048ff000000418c0 */
[----:B------:R-:W-:Y:S01]  /*5330*/  HMMA.16816.F32.BF16 R116, R92, R124, R116 ;  /* 0x0000007c5c74723c */ /* 0x000fe20000041874 */
[--C-:B-1----:R-:W-:Y:S01]  /*5340*/  FFMA.FTZ R2, R229, c[0x0][0x2d0], -R0.reuse ;  /* 0x0000b400e5027a23 */ /* 0x102fe20000010800 */
[----:B--2---:R-:W-:Y:S01]  /*5350*/  F2FP.BF16.PACK_AB R96, R18, R19 ;  /* 0x000000131260723e */ /* 0x004fe200000010ff */
[----:B------:R-:W-:-:S05]  /*5360*/  FFMA.FTZ R0, R231, c[0x0][0x2d0], -R0 ;  /* 0x0000b400e7007a23 */ /* 0x000fca0000010800 */
[C---:B------:R-:W-:Y:S01]  /*5370*/  HMMA.16816.F32.BF16 R120, R92.reuse, R126, R120 ;  /* 0x0000007e5c78723c */ /* 0x040fe20000041878 */
[----:B------:R-:W-:Y:S07]  /*5380*/  MUFU.EX2 R17, R2 ;  /* 0x0000000200117308 */ /* 0x000fee0000000800 */
        /* <DEDUP_REMOVED lines=9> */
[----:B-1----:R-:W-:Y:S01]  /*5420*/  FFMA.FTZ R0, R216, c[0x0][0x2d0], -R3 ;  /* 0x0000b400d8007a23 */ /* 0x002fe20000010803 */
[----:B------:R-:W-:-:S06]  /*5430*/  IADD3 R216, R213, 0x2400, RZ ;  /* 0x00002400d5d87810 */ /* 0x000fcc0007ffe0ff */
[C---:B------:R-:W-:Y:S01]  /*5440*/  HMMA.16816.F32.BF16 R72, R92.reuse, R80, R188 ;  /* 0x000000505c48723c */ /* 0x040fe200000418bc */
[----:B------:R1:W2:Y:S07]  /*5450*/  MUFU.EX2 R13, R0 ;  /* 0x00000000000d7308 */ /* 0x0002ae0000000800 */
[----:B------:R-:W-:Y:S01]  /*5460*/  HMMA.16816.F32.BF16 R92, R92, R6, R108 ;  /* 0x000000065c5c723c */ /* 0x000fe2000004186c */
[--C-:B-1----:R-:W-:Y:S01]  /*5470*/  FFMA.FTZ R0, R218, c[0x0][0x2d0], -R3.reuse ;  /* 0x0000b400da007a23 */ /* 0x102fe20000010803 */
[----:B--2---:R-:W-:Y:S01]  /*5480*/  F2FP.BF16.PACK_AB R97, R13, R12 ;  /* 0x0000000c0d61723e */ /* 0x004fe200000010ff */
[----:B------:R-:W-:Y:S01]  /*5490*/  FFMA.FTZ R3, R222, c[0x0][0x2d0], -R3 ;  /* 0x0000b400de037a23 */ /* 0x000fe20000010803 */
[C---:B------:R-:W-:Y:S01]  /*54a0*/  IADD3 R222, R213.reuse, 0xc00, RZ ;  /* 0x00000c00d5de7810 */ /* 0x040fe20007ffe0ff */
[----:B------:R1:W-:Y:S01]  /*54b0*/  MUFU.EX2 R14, R0 ;  /* 0x00000000000e7308 */ /* 0x0003e20000000800 */
[----:B------:R-:W-:-:S07]  /*54c0*/  IADD3 R218, R213, 0x1c00, RZ ;  /* 0x00001c00d5da7810 */ /* 0x000fce0007ffe0ff */
[----:B------:R2:W3:Y:S01]  /*54d0*/  MUFU.EX2 R15, R3 ;  /* 0x00000003000f7308 */ /* 0x0004e20000000800 */
[----:B-1----:R-:W-:-:S05]  /*54e0*/  @P2 IMAD.HI.U32 R0, R236, c[0x0][0x2c8], RZ ;  /* 0x0000b200ec002a27 */ /* 0x002fca00078e00ff */
[----:B------:R-:W-:Y:S01]  /*54f0*/  @P2 SHF.R.U32.HI R236, RZ, c[0x0][0x2cc], R0 ;  /* 0x0000b300ffec2a19 */ /* 0x000fe20000011600 */
[----:B--2---:R-:W-:-:S03]  /*5500*/  FADD.FTZ R3, R53, R248 ;  /* 0x000000f835037221 */ /* 0x004fc60000010000 */
[----:B------:R-:W-:Y:S02]  /*5510*/  IADD3 R0, R236, R27, -R251 ;  /* 0x0000001bec007210 */ /* 0x000fe40007ffe8fb */
[----:B---3--:R-:W-:Y:S01]  /*5520*/  F2FP.BF16.PACK_AB R99, R15, R14 ;  /* 0x0000000e0f63723e */ /* 0x008fe200000010ff */
[----:B------:R-:W-:Y:S01]  /*5530*/  FADD.FTZ R10, R10, R3 ;  /* 0x000000030a0a7221 */ /* 0x000fe20000010000 */
[----:B------:R-:W-:-:S04]  /*5540*/  SHF.R.S32.HI R2, RZ, 0x1f, R0 ;  /* 0x0000001fff027819 */ /* 0x000fc80000011400 */
[----:B------:R-:W-:Y:S01]  /*5550*/  LEA.HI R27, R2, R0, RZ, 0x6 ;  /* 0x00000000021b7211 */ /* 0x000fe200078f30ff */
        /* <DEDUP_REMOVED lines=13> */
[----:B------:R-:W-:Y:S01]  /*5630*/  IADD3 R220, R213, 0x1400, RZ ;  /* 0x00001400d5dc7810 */ /* 0x000fe20007ffe0ff */
[----:B------:R-:W-:Y:S02]  /*5640*/  FADD.FTZ R3, R207, R3 ;  /* 0x00000003cf037221 */ /* 0x000fe40000010000 */
[----:B------:R-:W-:-:S02]  /*5650*/  FADD.FTZ R4, R240, R2 ;  /* 0x00000002f0047221 */ /* 0x000fc40000010000 */
[----:B------:R-:W-:Y:S01]  /*5660*/  FADD.FTZ R2, R230, R0 ;  /* 0x00000000e6027221 */ /* 0x000fe20000010000 */
[C---:B------:R-:W-:Y:S01]  /*5670*/  HMMA.16816.F32.BF16 R160, R96.reuse, R172, R68 ;  /* 0x000000ac60a0723c */ /* 0x040fe20000041844 */
[----:B------:R-:W-:Y:S01]  /*5680*/  FADD.FTZ R0, R219, R5 ;  /* 0x00000005db007221 */ /* 0x000fe20000010000 */
[C---:B------:R-:W-:Y:S01]  /*5690*/  IADD3 R219, R213.reuse, 0x1800, RZ ;  /* 0x00001800d5db7810 */ /* 0x040fe20007ffe0ff */
[----:B------:R-:W-:Y:S01]  /*56a0*/  FADD.FTZ R3, R214, R3 ;  /* 0x00000003d6037221 */ /* 0x000fe20000010000 */
[----:B------:R-:W-:Y:S01]  /*56b0*/  IADD3 R214, R213, 0x2c00, RZ ;  /* 0x00002c00d5d67810 */ /* 0x000fe20007ffe0ff */
[----:B------:R-:W-:Y:S02]  /*56c0*/  FADD.FTZ R4, R245, R4 ;  /* 0x00000004f5047221 */ /* 0x000fe40000010000 */
[----:B------:R-:W-:Y:S01]  /*56d0*/  FADD.FTZ R0, R217, R0 ;  /* 0x00000000d9007221 */ /* 0x000fe20000010000 */
[----:B------:R-:W-:Y:S01]  /*56e0*/  HMMA.16816.F32.BF16 R128, R96, R140, R128 ;  /* 0x0000008c6080723c */ /* 0x000fe20000041880 */
[----:B------:R-:W-:Y:S01]  /*56f0*/  FADD.FTZ R5, R235, R2 ;  /* 0x00000002eb057221 */ /* 0x000fe20000010000 */
[----:B------:R-:W-:Y:S01]  /*5700*/  IADD3 R217, R213, 0x2000, RZ ;  /* 0x00002000d5d97810 */ /* 0x000fe20007ffe0ff */
[----:B------:R-:W-:-:S02]  /*5710*/  FADD.FTZ R3, R206, R3 ;  /* 0x00000003ce037221 */ /* 0x000fc40000010000 */
[----:B------:R-:W-:Y:S02]  /*5720*/  FADD.FTZ R4, R244, R4 ;  /* 0x00000004f4047221 */ /* 0x000fe40000010000 */
[----:B------:R-:W-:Y:S01]  /*5730*/  FADD.FTZ R0, R215, R0 ;  /* 0x00000000d7007221 */ /* 0x000fe20000010000 */
[C---:B------:R-:W-:Y:S01]  /*5740*/  HMMA.16816.F32.BF16 R144, R96.reuse, R156, R144 ;  /* 0x0000009c6090723c */ /* 0x040fe20000041890 */
[----:B------:R-:W-:Y:S01]  /*5750*/  FADD.FTZ R5, R234, R5 ;  /* 0x00000005ea057221 */ /* 0x000fe20000010000 */
[----:B------:R-:W-:Y:S01]  /*5760*/  IADD3 R215, R213, 0x2800, RZ ;  /* 0x00002800d5d77810 */ /* 0x000fe20007ffe0ff */
        /* <DEDUP_REMOVED lines=28> */
[----:B------:R-:W-:Y:S01]  /*5930*/  HMMA.16816.F32.BF16 R96, R96, R6, R40 ;  /* 0x000000066060723c */ /* 0x000fe20000041828 */
[----:B------:R-:W-:Y:S02]  /*5940*/  FADD.FTZ R5, R23, R5 ;  /* 0x0000000517057221 */ /* 0x000fe40000010000 */
[----:B------:R-:W-:Y:S02]  /*5950*/  FADD.FTZ R2, R13, R0 ;  /* 0x000000000d027221 */ /* 0x000fe40000010000 */
[----:B------:R-:W-:Y:S02]  /*5960*/  FADD.FTZ R0, R26, R4 ;  /* 0x000000041a007221 */ /* 0x000fe40000010000 */
[----:B------:R-:W-:Y:S02]  /*5970*/  FADD.FTZ R4, R17, R3 ;  /* 0x0000000311047221 */ /* 0x000fe40000010000 */
[----:B------:R-:W-:-:S02]  /*5980*/  FADD.FTZ R5, R22, R5 ;  /* 0x0000000516057221 */ /* 0x000fc40000010000 */
[----:B------:R-:W-:Y:S02]  /*5990*/  FADD.FTZ R3, R14, R2 ;  /* 0x000000020e037221 */ /* 0x000fe40000010000 */
[----:B------:R-:W-:Y:S01]  /*59a0*/  FADD.FTZ R2, R25, R0 ;  /* 0x0000000019027221 */ /* 0x000fe20000010000 */
[----:B------:R-:W-:Y:S01]  /*59b0*/  SHF.R.S32.HI R0, RZ, 0x6, R27 ;  /* 0x00000006ff007819 */ /* 0x000fe2000001141b */
[----:B------:R-:W-:Y:S02]  /*59c0*/  FADD.FTZ R5, R20, R5 ;  /* 0x0000000514057221 */ /* 0x000fe40000010000 */
[----:B------:R-:W-:Y:S01]  /*59d0*/  FADD.FTZ R6, R16, R4 ;  /* 0x0000000410067221 */ /* 0x000fe20000010000 */
[----:B------:R-:W-:Y:S01]  /*59e0*/  IMNMX R0, RZ, R0, !PT ;  /* 0x00000000ff007217 */ /* 0x000fe20007800200 */
[----:B------:R-:W-:Y:S02]  /*59f0*/  FADD.FTZ R4, R15, R3 ;  /* 0x000000030f047221 */ /* 0x000fe40000010000 */
[----:B------:R-:W-:Y:S01]  /*5a00*/  FADD.FTZ R3, R24, R2 ;  /* 0x0000000218037221 */ /* 0x000fe20000010000 */
[----:B------:R1:W-:Y:S01]  /*5a10*/  STL [R1+0x14], R6 ;  /* 0x0000140601007387 */ /* 0x0003e20000100800 */
[----:B------:R-:W-:Y:S01]  /*5a20*/  FADD.FTZ R2, R21, R5 ;  /* 0x0000000515027221 */ /* 0x000fe20000010000 */
[----:B------:R-:W-:-:S02]  /*5a30*/  ISETP.GE.AND P0, PT, R204, R0, PT ;  /* 0x00000000cc00720c */ /* 0x000fc40003f06270 */
[----:B------:R1:W-:Y:S04]  /*5a40*/  STL [R1+0x18], R4 ;  /* 0x0000180401007387 */ /* 0x0003e80000100800 */
[----:B------:R1:W-:Y:S04]  /*5a50*/  STL [R1+0x40], R0 ;  /* 0x0000400001007387 */ /* 0x0003e80000100800 */
[----:B------:R1:W-:Y:S04]  /*5a60*/  STL [R1+0x1c], R3 ;  /* 0x00001c0301007387 */ /* 0x0003e80000100800 */
[----:B------:R1:W-:Y:S01]  /*5a70*/  STL [R1+0x20], R2 ;  /* 0x0000200201007387 */ /* 0x0003e20000100800 */
[----:B------:R-:W-:Y:S05]  /*5a80*/  @!P0 BRA `(.L_x_622) ;  /* 0x000049f000008947 */ /* 0x000fea0003800000 */
[----:B------:R-:W2:Y:S04]  /*5a90*/  LDL.64 R32, [R1+0x60] ;  /* 0x0000600001207983 */ /* 0x000ea80000100a00 */
[----:B------:R-:W3:Y:S04]  /*5aa0*/  LDL.64 R30, [R1+0x58] ;  /* 0x00005800011e7983 */ /* 0x000ee80000100a00 */
[----:B------:R-:W4:Y:S04]  /*5ab0*/  LDL.64 R28, [R1+0x50] ;  /* 0x00005000011c7983 */ /* 0x000f280000100a00 */
[----:B------:R-:W5:Y:S01]  /*5ac0*/  LDL.64 R54, [R1+0x48] ;  /* 0x0000480001367983 */ /* 0x000f620000100a00 */
[----:B------:R-:W-:Y:S01]  /*5ad0*/  IMAD.MOV.U32 R101, RZ, RZ, R104 ;  /* 0x000000ffff657224 */ /* 0x000fe200078e0068 */
[----:B------:R-:W-:Y:S01]  /*5ae0*/  MOV R106, R103 ;  /* 0x00000067006a7202 */ /* 0x000fe20000000f00 */
[----:B------:R-:W-:-:S02]  /*5af0*/  IMAD.MOV.U32 R100, RZ, RZ, R105 ;  /* 0x000000ffff647224 */ /* 0x000fc400078e0069 */
[----:B------:R-:W-:Y:S02]  /*5b00*/  IMAD.MOV.U32 R107, RZ, RZ, R102 ;  /* 0x000000ffff6b7224 */ /* 0x000fe400078e0066 */
[----:B------:R-:W-:Y:S01]  /*5b10*/  IMAD.MOV.U32 R225, RZ, RZ, R204 ;  /* 0x000000ffffe17224 */ /* 0x000fe200078e00cc */
[C---:B-12---:R-:W-:Y:S02]  /*5b20*/  IADD3 R2, P0, R32.reuse, 0x20, RZ ;  /* 0x0000002020027810 */ /* 0x046fe40007f1e0ff */
[----:B------:R-:W-:Y:S02]  /*5b30*/  IADD3 R0, P3, R32, 0x40, RZ ;  /* 0x0000004020007810 */ /* 0x000fe40007f7e0ff */
[----:B---3--:R-:W-:Y:S01]  /*5b40*/  IADD3 R3, P1, R30, 0x20, RZ ;  /* 0x000000201e037810 */ /* 0x008fe20007f3e0ff */
[----:B------:R4:W-:Y:S04]  /*5b50*/  STL [R1+0x3c], R2 ;  /* 0x00003c0201007387 */ /* 0x0009e80000100800 */
[----:B------:R1:W-:Y:S04]  /*5b60*/  STL [R1+0x34], R0 ;  /* 0x0000340001007387 */ /* 0x0003e80000100800 */
[----:B------:R2:W-:Y:S01]  /*5b70*/  STL [R1+0x2c], R3 ;  /* 0x00002c0301007387 */ /* 0x0005e20000100800 */
[----:B----4-:R-:W-:-:S02]  /*5b80*/  IADD3.X R2, RZ, R29, RZ, P0, !PT ;  /* 0x0000001dff027210 */ /* 0x010fc400007fe4ff */
[----:B-1----:R-:W-:-:S03]  /*5b90*/  IADD3 R0, P0, R30, 0x40, RZ ;  /* 0x000000401e007810 */ /* 0x002fc60007f1e0ff */
[----:B------:R5:W-:Y:S01]  /*5ba0*/  STL [R1+0x38], R2 ;  /* 0x0000380201007387 */ /* 0x000be20000100800 */
[----:B--2---:R-:W-:-:S03]  /*5bb0*/  IADD3.X R3, RZ, R29, RZ, P3, !PT ;  /* 0x0000001dff037210 */ /* 0x004fc60001ffe4ff */
[----:B------:R1:W-:Y:S04]  /*5bc0*/  STL [R1+0x24], R0 ;  /* 0x0000240001007387 */ /* 0x0003e80000100800 */
[----:B------:R-:W-:Y:S01]  /*5bd0*/  STL [R1+0x30], R3 ;  /* 0x0000300301007387 */ /* 0x000fe20000100800 */
[----:B-----5:R-:W-:Y:S01]  /*5be0*/  IMAD.X R2, RZ, RZ, R55, P1 ;  /* 0x000000ffff027224 */ /* 0x020fe200008e0637 */
[----:B-1----:R-:W-:-:S05]  /*5bf0*/  IADD3.X R0, RZ, R55, RZ, P0, !PT ;  /* 0x00000037ff007210 */ /* 0x002fca00007fe4ff */
[----:B------:R1:W-:Y:S04]  /*5c00*/  STL [R1+0x10], R0 ;  /* 0x0000100001007387 */ /* 0x0003e80000100800 */
[----:B------:R2:W-:Y:S04]  /*5c10*/  STL [R1+0x28], R2 ;  /* 0x0000280201007387 */ /* 0x0005e80000100800 */
[----:B------:R-:W1:Y:S02]  /*5c20*/  LDL R55, [R1+0x6c] ;  /* 0x00006c0001377983 */ /* 0x000e640000100800 */
[----:B-1----:R-:W-:-:S05]  /*5c30*/  @P2 IMAD.HI.U32 R0, R55, c[0x0][0x2c8], RZ ;  /* 0x0000b20037002a27 */ /* 0x002fca00078e00ff */
[----:B------:R2:W-:Y:S02]  /*5c40*/  @P2 STL [R1+0x68], R0 ;  /* 0x0000680001002387 */ /* 0x0005e40000100800 */
.L_x_623:
[----:B------:R-:W3:Y:S01]  /*5c50*/  LDL R47, [R1+0x3c] ;  /* 0x00003c00012f7983 */ /* 0x000ee20000100800 */
[----:B------:R-:W-:Y:S04]  /*5c60*/  DEPBAR.LE SB0, 0x0 ;  /* 0x000080000000791a */ /* 0x000fe80000000000 */
[----:B------:R-:W4:Y:S01]  /*5c70*/  LDL.64 R42, [R1+0x60] ;  /* 0x00006000012a7983 */ /* 0x000f220000100a00 */
[C---:B------:R-:W-:Y:S01]  /*5c80*/  ISETP.GE.AND P3, PT, R225.reuse, RZ, PT ;  /* 0x000000ffe100720c */ /* 0x040fe20003f66270 */
[----:B------:R-:W-:Y:S01]  /*5c90*/  IMAD.MOV.U32 R46, RZ, RZ, c[0x0][0x20c] ;  /* 0x00008300ff2e7624 */ /* 0x000fe200078e00ff */
[----:B------:R-:W-:Y:S02]  /*5ca0*/  MOV R45, c[0x0][0x208] ;  /* 0x00008200002d7a02 */ /* 0x000fe40000000f00 */
[----:B------:R-:W-:Y:S01]  /*5cb0*/  MOV R238, c[0x0][0x1e0] ;  /* 0x0000780000ee7a02 */ /* 0x000fe20000000f00 */
[----:B------:R-:W5:Y:S04]  /*5cc0*/  LDL R55, [R1+0x38] ;  /* 0x0000380001377983 */ /* 0x000f680000100800 */
[----:B--2---:R-:W2:Y:S01]  /*5cd0*/  LDL.64 R40, [R1+0x50] ;  /* 0x0000500001287983 */ /* 0x004ea20000100a00 */
[----:B------:R-:W-:Y:S03]  /*5ce0*/  IMAD.SHL.U32 R238, R238, 0x20, RZ ;  /* 0x00000020eeee7824 */ /* 0x000fe600078e00ff */
[----:B------:R-:W-:Y:S01]  /*5cf0*/  @P3 SHF.R.S32.HI R0, RZ, 0x1f, R225 ;  /* 0x0000001fff003819 */ /* 0x000fe200000114e1 */
[C---:B------:R-:W-:Y:S01]  /*5d00*/  @P3 IMAD.WIDE.U32 R28, R225.reuse, c[0x0][0x208], RZ ;  /* 0x00008200e11c3a25 */ /* 0x040fe200078e00ff */
[----:B------:R-:W2:Y:S03]  /*5d10*/  LDL R58, [R1+0x34] ;  /* 0x00003400013a7983 */ /* 0x000ea60000100800 */
[----:B------:R-:W-:Y:S01]  /*5d20*/  @P3 IMAD R0, R0, c[0x0][0x208], RZ ;  /* 0x0000820000003a24 */ /* 0x000fe200078e02ff */
[----:B------:R-:W2:Y:S01]  /*5d30*/  LDL R54, [R1+0x30] ;  /* 0x0000300001367983 */ /* 0x000ea20000100800 */
[C---:B------:R-:W-:Y:S02]  /*5d40*/  @P3 IMAD.SHL.U32 R2, R28.reuse, 0x40, RZ ;  /* 0x000000401c023824 */ /* 0x040fe400078e00ff */
[----:B------:R-:W-:Y:S01]  /*5d50*/  @P3 IMAD R0, R225, c[0x0][0x20c], R0 ;  /* 0x00008300e1003a24 */ /* 0x000fe200078e0200 */
[----:B------:R-:W-:Y:S04]  /*5d60*/  BAR.SYNC.DEFER_BLOCKING 0x0 ;  /* 0x0000000000007b1d */ /* 0x000fe80000010000 */
[----:B------:R-:W-:Y:S04]  /*5d70*/  @P3 IADD3 R0, R29, R0, RZ ;  /* 0x000000001d003210 */ /* 0x000fe80007ffe0ff */
[----:B------:R-:W-:Y:S01]  /*5d80*/  @P3 SHF.L.U64.HI R0, R28, 0x6, R0 ;  /* 0x000000061c003819 */ /* 0x000fe20000010200 */
[----:B------:R-:W-:Y:S08]  /*5d90*/  LDSM.16.M88.4 R64, [R211+0x6100] ;  /* 0x00610000d340783b */ /* 0x000ff00000000200 */
[----:B------:R-:W1:Y:S08]  /*5da0*/  LDSM.16.M88.4 R16, [R208+0x3100] ;  /* 0x00310000d010783b */ /* 0x000e700000000200 */
[----:B------:R-:W1:Y:S08]  /*5db0*/  LDSM.16.M88.4 R60, [R211+0x7100] ;  /* 0x00710000d33c783b */ /* 0x000e700000000200 */
[----:B------:R-:W1:Y:S08]  /*5dc0*/  LDSM.16.M88.4 R32, [R208+0x3500] ;  /* 0x00350000d020783b */ /* 0x000e700000000200 */
[----:B------:R-:W2:Y:S06]  /*5dd0*/  LDL.64 R240, [R1+0x58] ;  /* 0x0000580001f07983 */ /* 0x000eac0000100a00 */
[----:B------:R-:W2:Y:S08]  /*5de0*/  LDSM.16.M88.4 R48, [R208+0x3900] ;  /* 0x00390000d030783b */ /* 0x000eb00000000200 */
[----:B------:R-:W2:Y:S01]  /*5df0*/  LDL.64 R234, [R1+0x48] ;  /* 0x0000480001ea7983 */ /* 0x000ea20000100a00 */
[-C--:B-1----:R-:W-:Y:S05]  /*5e00*/  HMMA.16816.F32.BF16 R4, R64, R16.reuse, RZ ;  /* 0x000000104004723c */ /* 0x082fea00000418ff */
[----:B------:R-:W1:Y:S03]  /*5e10*/  LDSM.16.M88.4 R108, [R208+0x3d00] ;  /* 0x003d0000d06c783b */ /* 0x000e660000000200 */
[C---:B------:R-:W-:Y:S05]  /*5e20*/  HMMA.16816.F32.BF16 R8, R60.reuse, R16, RZ ;  /* 0x000000103c08723c */ /* 0x040fea00000418ff */
[----:B------:R-:W-:Y:S03]  /*5e30*/  LDSM.16.M88.4 R176, [R212+0x6100] ;  /* 0x00610000d4b0783b */ /* 0x000fe60000000200 */
[-C--:B------:R-:W-:Y:S05]  /*5e40*/  HMMA.16816.F32.BF16 R12, R60, R18.reuse, RZ ;  /* 0x000000123c0c723c */ /* 0x080fea00000418ff */
[----:B------:R-:W1:Y:S03]  /*5e50*/  LDSM.16.M88.4 R180, [R213] ;  /* 0x00000000d5b4783b */ /* 0x000e660000000200 */
[C---:B------:R-:W-:Y:S05]  /*5e60*/  HMMA.16816.F32.BF16 R16, R64.reuse, R18, RZ ;  /* 0x000000124010723c */ /* 0x040fea00000418ff */
[----:B------:R-:W1:Y:S03]  /*5e70*/  LDSM.16.M88.4 R184, [R212+0x7100] ;  /* 0x00710000d4b8783b */ /* 0x000e660000000200 */
[-C--:B------:R-:W-:Y:S05]  /*5e80*/  HMMA.16816.F32.BF16 R20, R64, R32.reuse, RZ ;  /* 0x000000204014723c */ /* 0x080fea00000418ff */
[----:B------:R-:W1:Y:S03]  /*5e90*/  LDSM.16.M88.4 R188, [R224] ;  /* 0x00000000e0bc783b */ /* 0x000e660000000200 */
[C---:B------:R-:W-:Y:S05]  /*5ea0*/  HMMA.16816.F32.BF16 R24, R60.reuse, R32, RZ ;  /* 0x000000203c18723c */ /* 0x040fea00000418ff */
[----:B------:R-:W1:Y:S03]  /*5eb0*/  LDSM.16.M88.4 R192, [R223] ;  /* 0x00000000dfc0783b */ /* 0x000e660000000200 */
[-C--:B------:R-:W-:Y:S05]  /*5ec0*/  HMMA.16816.F32.BF16 R28, R60, R34.reuse, RZ ;  /* 0x000000223c1c723c */ /* 0x080fea00000418ff */
[----:B------:R-:W1:Y:S03]  /*5ed0*/  LDSM.16.M88.4 R196, [R222] ;  /* 0x00000000dec4783b */ /* 0x000e660000000200 */
[C---:B------:R-:W-:Y:S05]  /*5ee0*/  HMMA.16816.F32.BF16 R32, R64.reuse, R34, RZ ;  /* 0x000000224020723c */ /* 0x040fea00000418ff */
[----:B------:R-:W2:Y:S04]  /*5ef0*/  LDL R237, [R1+0x68] ;  /* 0x0000680001ed7983 */ /* 0x000ea80000100800 */
[----:B------:R-:W2:Y:S04]  /*5f00*/  LDL R232, [R1+0x2c] ;  /* 0x00002c0001e87983 */ /* 0x000ea80000100800 */
[----:B------:R-:W2:Y:S04]  /*5f10*/  LDL R231, [R1+0x28] ;  /* 0x0000280001e77983 */ /* 0x000ea80000100800 */
[----:B------:R-:W2:Y:S04]  /*5f20*/  LDL R252, [R1+0x24] ;  /* 0x0000240001fc7983 */ /* 0x000ea80000100800 */
[----:B------:R-:W2:Y:S04]  /*5f30*/  LDL R251, [R1+0x10] ;  /* 0x0000100001fb7983 */ /* 0x000ea80000100800 */
[----:B------:R-:W2:Y:S04]  /*5f40*/  LDL R236, [R1+0x70] ;  /* 0x0000700001ec7983 */ /* 0x000ea80000100800 */
[----:B------:R-:W2:Y:S01]  /*5f50*/  LDL R233, [R1+0x50] ;  /* 0x0000500001e97983 */ /* 0x000ea20000100800 */
[C---:B---3--:R-:W-:Y:S02]  /*5f60*/  @P3 IADD3 R36, P0, R2.reuse, R47, RZ ;  /* 0x0000002f02243210 */ /* 0x048fe40007f1e0ff */
[----:B----4-:R-:W-:Y:S03]  /*5f70*/  @P3 IADD3 R3, P1, R2, R42, RZ ;  /* 0x0000002a02033210 */ /* 0x010fe60007f3e0ff */
[----:B-----5:R-:W-:Y:S01]  /*5f80*/  @P3 IMAD.X R38, R0, 0x1, R55, P0 ;  /* 0x0000000100263824 */ /* 0x020fe200000e0637 */
[----:B------:R-:W-:Y:S02]  /*5f90*/  @P3 LEA R56, P0, R36, c[0x0][0x1f8], 0x1 ;  /* 0x00007e0024383a11 */ /* 0x000fe400078008ff */
[----:B--2---:R-:W-:Y:S02]  /*5fa0*/  @P3 IADD3.X R37, R0, R41, RZ, P1, !PT ;  /* 0x0000002900253210 */ /* 0x004fe40000ffe4ff */
[C---:B------:R-:W-:Y:S02]  /*5fb0*/  @P3 LEA R52, P1, R3.reuse, c[0x0][0x1f8], 0x1 ;  /* 0x00007e0003343a11 */ /* 0x040fe400078208ff */
[----:B------:R-:W-:Y:S02]  /*5fc0*/  @P3 LEA.HI.X R57, R36, c[0x0][0x1fc], R38, 0x1, P0 ;  /* 0x00007f0024393a11 */ /* 0x000fe400000f0c26 */
[----:B------:R-:W-:Y:S02]  /*5fd0*/  @P3 LEA.HI.X R53, R3, c[0x0][0x1fc], R37, 0x1, P1 ;  /* 0x00007f0003353a11 */ /* 0x000fe400008f0c25 */
[-C--:B------:R-:W-:Y:S01]  /*5fe0*/  HMMA.16816.F32.BF16 R36, R64, R48.reuse, RZ ;  /* 0x000000304024723c */ /* 0x080fe200000418ff */
[C---:B------:R-:W-:Y:S02]  /*5ff0*/  @P3 LEA R3, P0, R45.reuse, R2, 0x5 ;  /* 0x000000022d033211 */ /* 0x040fe400078028ff */
[----:B------:R-:W-:Y:S01]  /*6000*/  @P3 IADD3 R44, P1, R2, R58, RZ ;  /* 0x0000003a022c3210 */ /* 0x000fe20007f3e0ff */
[----:B------:R-:W-:Y:S01]  /*6010*/  @!PT LDS RZ, [RZ] ;  /* 0x00000000fffff984 */ /* 0x000fe20000000800 */
[----:B------:R-:W-:Y:S01]  /*6020*/  @!PT LDS RZ, [RZ] ;  /* 0x00000000fffff984 */ /* 0x000fe20000000800 */
[----:B------:R-:W-:Y:S01]  /*6030*/  @!PT LDS RZ, [RZ] ;  /* 0x00000000fffff984 */ /* 0x000fe20000000800 */
[----:B------:R1:W-:Y:S01]  /*6040*/  @P3 LDGSTS.E.BYPASS.LTC128B.128 [R226+0x100], [R52.64], !P6 ;  /* 0x0010000034e23fae */ /* 0x0003e2000f101d46 */
[----:B------:R-:W-:Y:S02]  /*6050*/  @P3 LEA.HI.X R2, R45, R0, R46, 0x5, P0 ;  /* 0x000000002d023211 */ /* 0x000fe400000f2c2e */
[----:B------:R-:W-:Y:S02]  /*6060*/  @P3 IADD3 R45, P0, R3, R42, RZ ;  /* 0x0000002a032d3210 */ /* 0x000fe40007f1e0ff */
[----:B------:R-:W-:Y:S03]  /*6070*/  @P3 IADD3.X R0, R0, R54, RZ, P1, !PT ;  /* 0x0000003600003210 */ /* 0x000fe60000ffe4ff */
[----:B------:R-:W-:Y:S01]  /*6080*/  @P3 IMAD.X R46, R2, 0x1, R41, P0 ;  /* 0x00000001022e3824 */ /* 0x000fe200000e0629 */
[----:B------:R2:W-:Y:S01]  /*6090*/  @P3 LDGSTS.E.BYPASS.LTC128B.128 [R226+0x1100], [R56.64], !P5 ;  /* 0x0110000038e23fae */ /* 0x0005e2000e901d46 */
[C---:B------:R-:W-:Y:S02]  /*60a0*/  HMMA.16816.F32.BF16 R40, R60.reuse, R48, RZ ;  /* 0x000000303c28723c */ /* 0x040fe400000418ff */
[C---:B------:R-:W-:Y:S02]  /*60b0*/  @P3 LEA R104, P1, R44.reuse, c[0x0][0x1f8], 0x1 ;  /* 0x00007e002c683a11 */ /* 0x040fe400078208ff */
[C---:B------:R-:W-:Y:S02]  /*60c0*/  @P3 LEA R200, P0, R45.reuse, c[0x0][0x1f8], 0x1 ;  /* 0x00007e002dc83a11 */ /* 0x040fe400078008ff */
[----:B------:R-:W-:Y:S02]  /*60d0*/  @P3 LEA.HI.X R105, R44, c[0x0][0x1fc], R0, 0x1, P1 ;  /* 0x00007f002c693a11 */ /* 0x000fe400008f0c00 */
[----:B------:R-:W-:Y:S03]  /*60e0*/  @P3 LEA.HI.X R201, R45, c[0x0][0x1fc], R46, 0x1, P0 ;  /* 0x00007f002dc93a11 */ /* 0x000fe600000f0c2e */
[----:B------:R3:W-:Y:S01]  /*60f0*/  @P3 LDGSTS.E.BYPASS.LTC128B.128 [R226+0x2100], [R104.64], !P4 ;  /* 0x0210000068e23fae */ /* 0x0007e2000e101d46 */
[C---:B------:R-:W-:Y:S02]  /*6100*/  @P3 IADD3 R0, P1, R3.reuse, R47, RZ ;  /* 0x0000002f03003210 */ /* 0x040fe40007f3e0ff */
[-C--:B------:R-:W-:Y:S01]  /*6110*/  HMMA.16816.F32.BF16 R44, R60, R50.reuse, RZ ;  /* 0x000000323c2c723c */ /* 0x080fe200000418ff */
[----:B------:R-:W-:Y:S02]  /*6120*/  @P3 IADD3 R3, P0, R3, R58, RZ ;  /* 0x0000003a03033210 */ /* 0x000fe40007f1e0ff */
[----:B------:R-:W-:Y:S02]  /*6130*/  @P3 IADD3.X R55, R2, R55, RZ, P1, !PT ;  /* 0x0000003702373210 */ /* 0x000fe40000ffe4ff */
[----:B------:R4:W-:Y:S01]  /*6140*/  @P3 LDGSTS.E.BYPASS.LTC128B.128 [R226+0x900], [R200.64], !P6 ;  /* 0x00900000c8e23fae */ /* 0x0009e2000f101d46 */
[----:B------:R-:W-:Y:S01]  /*6150*/  @P3 LEA R102, P1, R0, c[0x0][0x1f8], 0x1 ;  /* 0x00007e0000663a11 */ /* 0x000fe200078208ff */
[----:B------:R-:W-:Y:S01]  /*6160*/  @P3 IMAD.X R54, R2, 0x1, R54, P0 ;  /* 0x0000000102363824 */ /* 0x000fe200000e0636 */
[C---:B------:R-:W-:Y:S04]  /*6170*/  HMMA.16816.F32.BF16 R48, R64.reuse, R50, RZ ;  /* 0x000000324030723c */ /* 0x040fe800000418ff */
[C---:B------:R-:W-:Y:S02]  /*6180*/  @P3 LEA R2, P0, R3.reuse, c[0x0][0x1f8], 0x1 ;  /* 0x00007e0003023a11 */ /* 0x040fe400078008ff */
[----:B------:R-:W-:Y:S02]  /*6190*/  @P3 LEA.HI.X R103, R0, c[0x0][0x1fc], R55, 0x1, P1 ;  /* 0x00007f0000673a11 */ /* 0x000fe400008f0c37 */
[----:B------:R-:W-:Y:S02]  /*61a0*/  @P3 LEA.HI.X R3, R3, c[0x0][0x1fc], R54, 0x1, P0 ;  /* 0x00007f0003033a11 */ /* 0x000fe400000f0c36 */
[-C--:B-1----:R-:W-:Y:S01]  /*61b0*/  HMMA.16816.F32.BF16 R52, R64, R108.reuse, RZ ;  /* 0x0000006c4034723c */ /* 0x082fe200000418ff */
[----:B------:R1:W-:Y:S07]  /*61c0*/  @P3 LDGSTS.E.BYPASS.LTC128B.128 [R226+0x1900], [R102.64], !P5 ;  /* 0x0190000066e23fae */ /* 0x0003ee000e901d46 */
[C---:B--2---:R-:W-:Y:S01]  /*61d0*/  HMMA.16816.F32.BF16 R56, R60.reuse, R108, RZ ;  /* 0x0000006c3c38723c */ /* 0x044fe200000418ff */
[----:B------:R2:W-:Y:S01]  /*61e0*/  @P3 LDGSTS.E.BYPASS.LTC128B.128 [R226+0x2900], [R2.64], !P4 ;  /* 0x0290000002e23fae */ /* 0x0005e2000e101d46 */
[C---:B------:R-:W-:Y:S06]  /*61f0*/  ISETP.GE.AND P3, PT, R225.reuse, 0x1, PT ;  /* 0x00000001e100780c */ /* 0x040fec0003f66270 */
[-C--:B------:R-:W-:Y:S01]  /*6200*/  HMMA.16816.F32.BF16 R60, R60, R110.reuse, RZ ;  /* 0x0000006e3c3c723c */ /* 0x080fe200000418ff */
[----:B----4-:R-:W-:Y:S07]  /*6210*/  LDSM.16.M88.4 R200, [R208+0x4500] ;  /* 0x00450000d0c8783b */ /* 0x010fee0000000200 */
[----:B------:R-:W-:Y:S01]  /*6220*/  HMMA.16816.F32.BF16 R64, R64, R110, RZ ;  /* 0x0000006e4040723c */ /* 0x000fe200000418ff */
[----:B------:R-:W0:Y:S07]  /*6230*/  LDGDEPBAR ;  /* 0x00000000000079af */ /* 0x000e2e0000000000 */
[-C--:B------:R-:W-:Y:S01]  /*6240*/  HMMA.16816.F32.BF16 R4, R176, R180.reuse, R4 ;  /* 0x000000b4b004723c */ /* 0x080fe20000041804 */
[----:B------:R-:W-:Y:S07]  /*6250*/  LDSM.16.M88.4 R108, [R211+0x8100] ;  /* 0x00810000d36c783b */ /* 0x000fee0000000200 */
[C---:B------:R-:W-:Y:S01]  /*6260*/  HMMA.16816.F32.BF16 R8, R184.reuse, R180, R8 ;  /* 0x000000b4b808723c */ /* 0x040fe20000041808 */
[----:B------:R-:W-:Y:S07]  /*6270*/  LDSM.16.M88.4 R204, [R208+0x4900] ;  /* 0x00490000d0cc783b */ /* 0x000fee0000000200 */
[-C--:B------:R-:W-:Y:S08]  /*6280*/  HMMA.16816.F32.BF16 R12, R184, R182.reuse, R12 ;  /* 0x000000b6b80c723c */ /* 0x080ff0000004180c */
[C---:B------:R-:W-:Y:S01]  /*6290*/  HMMA.16816.F32.BF16 R16, R176.reuse, R182, R16 ;  /* 0x000000b6b010723c */ /* 0x040fe20000041810 */
        /* <DEDUP_REMOVED lines=10> */
[----:B------:R-:W1:Y:S07]  /*6340*/  LDSM.16.M88.4 R192, [R208+0x4d00] ;  /* 0x004d0000d0c0783b */ /* 0x000e6e0000000200 */
[-C--:B------:R-:W-:Y:S08]  /*6350*/  HMMA.16816.F32.BF16 R52, R176, R196.reuse, R52 ;  /* 0x000000c4b034723c */ /* 0x080ff00000041834 */
[C---:B------:R-:W-:Y:S08]  /*6360*/  HMMA.16816.F32.BF16 R56, R184.reuse, R196, R56 ;  /* 0x000000c4b838723c */ /* 0x040ff00000041838 */
[-C--:B------:R-:W-:Y:S01]  /*6370*/  HMMA.16816.F32.BF16 R60, R184, R198.reuse, R60 ;  /* 0x000000c6b83c723c */ /* 0x080fe2000004183c */
[----:B------:R-:W-:Y:S07]  /*6380*/  LDSM.16.M88.4 R184, [R212+0x9100] ;  /* 0x00910000d4b8783b */ /* 0x000fee0000000200 */
[----:B------:R-:W-:Y:S01]  /*6390*/  HMMA.16816.F32.BF16 R64, R176, R198, R64 ;  /* 0x000000c6b040723c */ /* 0x000fe20000041840 */
[----:B------:R-:W-:Y:S07]  /*63a0*/  LDSM.16.M88.4 R176, [R212+0x8100] ;  /* 0x00810000d4b0783b */ /* 0x000fee0000000200 */
[-C--:B----4-:R-:W-:Y:S01]  /*63b0*/  HMMA.16816.F32.BF16 R4, R108, R180.reuse, R4 ;  /* 0x000000b46c04723c */ /* 0x090fe20000041804 */
[----:B------:R-:W-:Y:S07]  /*63c0*/  LDSM.16.M88.4 R196, [R220] ;  /* 0x00000000dcc4783b */ /* 0x000fee0000000200 */
[C---:B-----5:R-:W-:Y:S08]  /*63d0*/  HMMA.16816.F32.BF16 R8, R188.reuse, R180, R8 ;  /* 0x000000b4bc08723c */ /* 0x060ff00000041808 */
[-C--:B------:R-:W-:Y:S08]  /*63e0*/  HMMA.16816.F32.BF16 R12, R188, R182.reuse, R12 ;  /* 0x000000b6bc0c723c */ /* 0x080ff0000004180c */
[C---:B------:R-:W-:Y:S01]  /*63f0*/  HMMA.16816.F32.BF16 R16, R108.reuse, R182, R16 ;  /* 0x000000b66c10723c */ /* 0x040fe20000041810 */
[----:B------:R-:W4:Y:S07]  /*6400*/  LDSM.16.M88.4 R180, [R221] ;  /* 0x00000000ddb4783b */ /* 0x000f2e0000000200 */
[-C--:B------:R-:W-:Y:S08]  /*6410*/  HMMA.16816.F32.BF16 R20, R108, R200.reuse, R20 ;  /* 0x000000c86c14723c */ /* 0x080ff00000041814 */
[C---:B------:R-:W-:Y:S08]  /*6420*/  HMMA.16816.F32.BF16 R24, R188.reuse, R200, R24 ;  /* 0x000000c8bc18723c */ /* 0x040ff00000041818 */
[-C--:B------:R-:W-:Y:S08]  /*6430*/  HMMA.16816.F32.BF16 R28, R188, R202.reuse, R28 ;  /* 0x000000cabc1c723c */ /* 0x080ff0000004181c */
[C---:B------:R-:W-:Y:S01]  /*6440*/  HMMA.16816.F32.BF16 R32, R108.reuse, R202, R32 ;  /* 0x000000ca6c20723c */ /* 0x040fe20000041820 */
[----:B------:R-:W5:Y:S07]  /*6450*/  LDSM.16.M88.4 R200, [R219] ;  /* 0x00000000dbc8783b */ /* 0x000f6e0000000200 */
[-C--:B------:R-:W-:Y:S08]  /*6460*/  HMMA.16816.F32.BF16 R36, R108, R204.reuse, R36 ;  /* 0x000000cc6c24723c */ /* 0x080ff00000041824 */
[C---:B------:R-:W-:Y:S08]  /*6470*/  HMMA.16816.F32.BF16 R40, R188.reuse, R204, R40 ;  /* 0x000000ccbc28723c */ /* 0x040ff00000041828 */
[-C--:B------:R-:W-:Y:S08]  /*6480*/  HMMA.16816.F32.BF16 R44, R188, R206.reuse, R44 ;  /* 0x000000cebc2c723c */ /* 0x080ff0000004182c */
[C---:B------:R-:W-:Y:S01]  /*6490*/  HMMA.16816.F32.BF16 R48, R108.reuse, R206, R48 ;  /* 0x000000ce6c30723c */ /* 0x040fe20000041830 */
[----:B------:R-:W2:Y:S07]  /*64a0*/  LDSM.16.M88.4 R204, [R218] ;  /* 0x00000000dacc783b */ /* 0x000eae0000000200 */
[-C--:B-1----:R-:W-:Y:S08]  /*64b0*/  HMMA.16816.F32.BF16 R52, R108, R192.reuse, R52 ;  /* 0x000000c06c34723c */ /* 0x082ff00000041834 */
[C---:B------:R-:W-:Y:S08]  /*64c0*/  HMMA.16816.F32.BF16 R56, R188.reuse, R192, R56 ;  /* 0x000000c0bc38723c */ /* 0x040ff00000041838 */
[-C--:B------:R-:W-:Y:S01]  /*64d0*/  HMMA.16816.F32.BF16 R60, R188, R194.reuse, R60 ;  /* 0x000000c2bc3c723c */ /* 0x080fe2000004183c */
[----:B------:R-:W-:Y:S07]  /*64e0*/  LDSM.16.M88.4 R188, [R211+0xb100] ;  /* 0x00b10000d3bc783b */ /* 0x000fee0000000200 */
[----:B------:R-:W-:Y:S01]  /*64f0*/  HMMA.16816.F32.BF16 R64, R108, R194, R64 ;  /* 0x000000c26c40723c */ /* 0x000fe20000041840 */
[----:B------:R-:W-:Y:S07]  /*6500*/  LDSM.16.M88.4 R108, [R211+0xa100] ;  /* 0x00a10000d36c783b */ /* 0x000fee0000000200 */
[-C--:B----4-:R-:W-:Y:S01]  /*6510*/  HMMA.16816.F32.BF16 R4, R176, R180.reuse, R4 ;  /* 0x000000b4b004723c */ /* 0x090fe20000041804 */
[----:B------:R-:W-:Y:S07]  /*6520*/  LDSM.16.M88.4 R192, [R208+0x5500] ;  /* 0x00550000d0c0783b */ /* 0x000fee0000000200 */
        /* <DEDUP_REMOVED lines=9> */
[-C--:B-----5:R-:W-:Y:S08]  /*65c0*/  HMMA.16816.F32.BF16 R36, R176, R200.reuse, R36 ;  /* 0x000000c8b024723c */ /* 0x0a0ff00000041824 */
[C---:B------:R-:W-:Y:S08]  /*65d0*/  HMMA.16816.F32.BF16 R40, R184.reuse, R200, R40 ;  /* 0x000000c8b828723c */ /* 0x040ff00000041828 */
[-C--:B------:R-:W-:Y:S08]  /*65e0*/  HMMA.16816.F32.BF16 R44, R184, R202.reuse, R44 ;  /* 0x000000cab82c723c */ /* 0x080ff0000004182c */
[C---:B------:R-:W-:Y:S01]  /*65f0*/  HMMA.16816.F32.BF16 R48, R176.reuse, R202, R48 ;  /* 0x000000cab030723c */ /* 0x040fe20000041830 */
[----:B------:R-:W-:Y:S07]  /*6600*/  LDSM.16.M88.4 R200, [R217] ;  /* 0x00000000d9c8783b */ /* 0x000fee0000000200 */
[-C--:B--2---:R-:W-:Y:S08]  /*6610*/  HMMA.16816.F32.BF16 R52, R176, R204.reuse, R52 ;  /* 0x000000ccb034723c */ /* 0x084ff00000041834 */
[C---:B------:R-:W-:Y:S07]  /*6620*/  HMMA.16816.F32.BF16 R56, R184.reuse, R204, R56 ;  /* 0x000000ccb838723c */ /* 0x040fee0000041838 */
[----:B------:R-:W-:Y:S01]  /*6630*/  IADD3 R204, R225, -0x1, RZ ;  /* 0xffffffffe1cc7810 */ /* 0x000fe20007ffe0ff */
[-C--:B------:R-:W-:Y:S01]  /*6640*/  HMMA.16816.F32.BF16 R60, R184, R206.reuse, R60 ;  /* 0x000000ceb83c723c */ /* 0x080fe2000004183c */
[----:B------:R-:W2:Y:S03]  /*6650*/  LDSM.16.M88.4 R184, [R208+0x5900] ;  /* 0x00590000d0b8783b */ /* 0x000ea60000000200 */
[----:B------:R-:W-:Y:S04]  /*6660*/  @P3 SHF.R.S32.HI R0, RZ, 0x1f, R204 ;  /* 0x0000001fff003819 */ /* 0x000fe800000114cc */
[----:B------:R-:W-:Y:S01]  /*6670*/  HMMA.16816.F32.BF16 R64, R176, R206, R64 ;  /* 0x000000ceb040723c */ /* 0x000fe20000041840 */
[----:B------:R-:W4:Y:S03]  /*6680*/  LDSM.16.M88.4 R176, [R212+0xa100] ;  /* 0x00a10000d4b0783b */ /* 0x000f260000000200 */
[----:B------:R-:W-:Y:S04]  /*6690*/  @P3 IMAD R0, R0, c[0x0][0x1e0], RZ ;  /* 0x0000780000003a24 */ /* 0x000fe800078e02ff */
[-C--:B-1----:R-:W-:Y:S05]  /*66a0*/  HMMA.16816.F32.BF16 R4, R108, R180.reuse, R4 ;  /* 0x000000b46c04723c */ /* 0x082fea0000041804 */
[----:B------:R-:W-:Y:S03]  /*66b0*/  @P3 IMAD R0, R204, c[0x0][0x1e4], R0 ;  /* 0x00007900cc003a24 */ /* 0x000fe600078e0200 */
[C---:B------:R-:W-:Y:S08]  /*66c0*/  HMMA.16816.F32.BF16 R8, R188.reuse, R180, R8 ;  /* 0x000000b4bc08723c */ /* 0x040ff00000041808 */
[-C--:B------:R-:W-:Y:S08]  /*66d0*/  HMMA.16816.F32.BF16 R12, R188, R182.reuse, R12 ;  /* 0x000000b6bc0c723c */ /* 0x080ff0000004180c */
[C---:B------:R-:W-:Y:S01]  /*66e0*/  HMMA.16816.F32.BF16 R16, R108.reuse, R182, R16 ;  /* 0x000000b66c10723c */ /* 0x040fe20000041810 */
[----:B------:R-:W1:Y:S07]  /*66f0*/  LDSM.16.M88.4 R180, [R212+0xb100] ;  /* 0x00b10000d4b4783b */ /* 0x000e6e0000000200 */
[-C--:B------:R-:W-:Y:S08]  /*6700*/  HMMA.16816.F32.BF16 R20, R108, R192.reuse, R20 ;  /* 0x000000c06c14723c */ /* 0x080ff00000041814 */
        /* <DEDUP_REMOVED lines=11> */
[-C--:B----4-:R-:W-:Y:S08]  /*67c0*/  HMMA.16816.F32.BF16 R4, R176, R200.reuse, R4 ;  /* 0x000000c8b004723c */ /* 0x090ff00000041804 */
[C---:B-1----:R-:W-:Y:S08]  /*67d0*/  HMMA.16816.F32.BF16 R8, R180.reuse, R200, R8 ;  /* 0x000000c8b408723c */ /* 0x042ff00000041808 */
        /* <DEDUP_REMOVED lines=20> */
[----:B------:R5:W-:Y:S01]  /*6920*/  MUFU.TANH R228, R7 ;  /* 0x0000000700e47308 */ /* 0x000be20000002400 */
[----:B------:R-:W-:Y:S09]  /*6930*/  FMUL.FTZ R17, R17, c[0x0][0x320] ;  /* 0x0000c80011117a20 */ /* 0x000ff20000410000 */
[----:B------:R-:W1:Y:S10]  /*6940*/  MUFU.TANH R207, R8 ;  /* 0x0000000800cf7308 */ /* 0x000e740000002400 */
[----:B------:R-:W1:Y:S01]  /*6950*/  MUFU.TANH R206, R9 ;  /* 0x0000000900ce7308 */ /* 0x000e620000002400 */
[----:B-----5:R-:W5:Y:S09]  /*6960*/  LDSM.16.M88.4 R4, [R216] ;  /* 0x00000000d804783b */ /* 0x020f720000000200 */
[----:B------:R-:W1:Y:S10]  /*6970*/  MUFU.TANH R205, R10 ;  /* 0x0000000a00cd7308 */ /* 0x000e740000002400 */
[----:B------:R1:W1:Y:S10]  /*6980*/  MUFU.TANH R201, R11 ;  /* 0x0000000b00c97308 */ /* 0x0002740000002400 */
[----:B------:R-:W-:Y:S10]  /*6990*/  MUFU.TANH R109, R13 ;  /* 0x0000000d006d7308 */ /* 0x000ff40000002400 */
[----:B------:R-:W-:Y:S01]  /*69a0*/  MUFU.TANH R108, R14 ;  /* 0x0000000e006c7308 */ /* 0x000fe20000002400 */
[-C--:B-----5:R-:W-:Y:S01]  /*69b0*/  HMMA.16816.F32.BF16 R20, R176, R4.reuse, R20 ;  /* 0x00000004b014723c */ /* 0x0a0fe20000041814 */
[----:B-1----:R-:W1:Y:S08]  /*69c0*/  LDSM.16.M88.4 R8, [R215] ;  /* 0x00000000d708783b */ /* 0x002e700000000200 */
[----:B------:R-:W-:Y:S01]  /*69d0*/  MUFU.TANH R184, R15 ;  /* 0x0000000f00b87308 */ /* 0x000fe20000002400 */
[C---:B------:R-:W-:Y:S09]  /*69e0*/  HMMA.16816.F32.BF16 R24, R180.reuse, R4, R24 ;  /* 0x00000004b418723c */ /* 0x040ff20000041818 */
[----:B------:R-:W-:Y:S01]  /*69f0*/  MUFU.TANH R199, R16 ;  /* 0x0000001000c77308 */ /* 0x000fe20000002400 */
[-C--:B------:R-:W-:Y:S04]  /*6a00*/  HMMA.16816.F32.BF16 R28, R180, R6.reuse, R28 ;  /* 0x00000006b41c723c */ /* 0x080fe8000004181c */
[----:B------:R-:W-:Y:S04]  /*6a10*/  FMUL.FTZ R21, R21, c[0x0][0x320] ;  /* 0x0000c80015157a20 */ /* 0x000fe80000410000 */
[C---:B------:R-:W-:Y:S01]  /*6a20*/  HMMA.16816.F32.BF16 R32, R176.reuse, R6, R32 ;  /* 0x00000006b020723c */ /* 0x040fe20000041820 */
[----:B------:R-:W5:Y:S03]  /*6a30*/  MUFU.TANH R110, R12 ;  /* 0x0000000c006e7308 */ /* 0x000f660000002400 */
[----:B------:R-:W-:Y:S02]  /*6a40*/  FMUL.FTZ R20, R20, c[0x0][0x320] ;  /* 0x0000c80014147a20 */ /* 0x000fe40000410000 */
[----:B------:R-:W-:Y:S02]  /*6a50*/  FMUL.FTZ R22, R22, c[0x0][0x320] ;  /* 0x0000c80016167a20 */ /* 0x000fe40000410000 */
[----:B------:R-:W-:Y:S03]  /*6a60*/  @P3 IMAD.WIDE.U32 R6, R204, c[0x0][0x1e0], RZ ;  /* 0x00007800cc063a25 */ /* 0x000fe600078e00ff */
[----:B------:R-:W-:Y:S01]  /*6a70*/  MUFU.TANH R198, R17 ;  /* 0x0000001100c67308 */ /* 0x000fe20000002400 */
[----:B------:R-:W-:Y:S01]  /*6a80*/  @P3 IMAD.IADD R0, R7, 0x1, R0 ;  /* 0x0000000107003824 */ /* 0x000fe200078e0200 */
[C---:B------:R-:W-:Y:S01]  /*6a90*/  @P3 SHF.L.U32 R3, R6.reuse, 0x6, RZ ;  /* 0x0000000606033819 */ /* 0x040fe200000006ff */
[----:B------:R-:W2:Y:S01]  /*6aa0*/  LDL R7, [R1+0x74] ;  /* 0x0000740001077983 */ /* 0x000ea20000100800 */
[----:B------:R-:W-:Y:S01]  /*6ab0*/  FMUL.FTZ R23, R23, c[0x0][0x320] ;  /* 0x0000c80017177a20 */ /* 0x000fe20000410000 */
[-C--:B-1----:R-:W-:Y:S03]  /*6ac0*/  HMMA.16816.F32.BF16 R36, R176, R8.reuse, R36 ;  /* 0x00000008b024723c */ /* 0x082fe60000041824 */
[----:B------:R-:W-:Y:S01]  /*6ad0*/  @P3 SHF.L.U64.HI R2, R6, 0x6, R0 ;  /* 0x0000000606023819 */ /* 0x000fe20000010200 */
[----:B------:R-:W-:Y:S01]  /*6ae0*/  FMUL.FTZ R30, R30, c[0x0][0x320] ;  /* 0x0000c8001e1e7a20 */ /* 0x000fe20000410000 */
[----:B------:R-:W-:Y:S01]  /*6af0*/  MUFU.TANH R17, R19 ;  /* 0x0000001300117308 */ /* 0x000fe20000002400 */
[----:B------:R1:W2:Y:S01]  /*6b00*/  LDL R0, [R1+0x6c] ;  /* 0x00006c0001007983 */ /* 0x0002a20000100800 */
[----:B------:R-:W-:Y:S01]  /*6b10*/  @P3 IADD3 R4, P0, R3, R240, RZ ;  /* 0x000000f003043210 */ /* 0x000fe20007f1e0ff */
[----:B------:R-:W-:Y:S01]  /*6b20*/  FMUL.FTZ R34, R34, c[0x0][0x320] ;  /* 0x0000c80022227a20 */ /* 0x000fe20000410000 */
[C---:B------:R-:W-:Y:S04]  /*6b30*/  HMMA.16816.F32.BF16 R40, R180.reuse, R8, R40 ;  /* 0x00000008b428723c */ /* 0x040fe80000041828 */
[----:B------:R-:W-:Y:S01]  /*6b40*/  FMUL.FTZ R35, R35, c[0x0][0x320] ;  /* 0x0000c80023237a20 */ /* 0x000fe20000410000 */
[----:B------:R-:W-:Y:S01]  /*6b50*/  @P3 IADD3.X R6, R2, R235, RZ, P0, !PT ;  /* 0x000000eb02063210 */ /* 0x000fe200007fe4ff */
[----:B------:R1:W-:Y:S01]  /*6b60*/  MUFU.TANH R187, R34 ;  /* 0x0000002200bb7308 */ /* 0x0003e20000002400 */
[----:B------:R-:W-:Y:S01]  /*6b70*/  FMUL.FTZ R32, R32, c[0x0][0x320] ;  /* 0x0000c80020207a20 */ /* 0x000fe20000410000 */
[----:B------:R-:W-:Y:S01]  /*6b80*/  @P3 IADD3 R5, P0, R3, R232, RZ ;  /* 0x000000e803053210 */ /* 0x000fe20007f1e0ff */
[----:B------:R-:W-:Y:S01]  /*6b90*/  FMUL.FTZ R33, R33, c[0x0][0x320] ;  /* 0x0000c80021217a20 */ /* 0x000fe20000410000 */
[-C--:B------:R-:W-:Y:S03]  /*6ba0*/  HMMA.16816.F32.BF16 R44, R180, R10.reuse, R44 ;  /* 0x0000000ab42c723c */ /* 0x080fe6000004182c */
[----:B------:R-:W-:Y:S02]  /*6bb0*/  FMUL.FTZ R31, R31, c[0x0][0x320] ;  /* 0x0000c8001f1f7a20 */ /* 0x000fe40000410000 */
[----:B------:R-:W-:Y:S01]  /*6bc0*/  FMUL.FTZ R36, R36, c[0x0][0x320] ;  /* 0x0000c80024247a20 */ /* 0x000fe20000410000 */
[----:B------:R-:W2:Y:S01]  /*6bd0*/  MUFU.TANH R111, R18 ;  /* 0x00000012006f7308 */ /* 0x000ea20000002400 */
[----:B------:R-:W-:Y:S01]  /*6be0*/  FMUL.FTZ R28, R28, c[0x0][0x320] ;  /* 0x0000c8001c1c7a20 */ /* 0x000fe20000410000 */
[C---:B------:R-:W-:Y:S04]  /*6bf0*/  HMMA.16816.F32.BF16 R48, R176.reuse, R10, R48 ;  /* 0x0000000ab030723c */ /* 0x040fe80000041830 */
[----:B------:R-:W-:Y:S02]  /*6c00*/  FMUL.FTZ R39, R39, c[0x0][0x320] ;  /* 0x0000c80027277a20 */ /* 0x000fe40000410000 */
[----:B------:R-:W-:Y:S02]  /*6c10*/  FMUL.FTZ R29, R29, c[0x0][0x320] ;  /* 0x0000c8001d1d7a20 */ /* 0x000fe40000410000 */
[----:B------:R3:W-:Y:S01]  /*6c20*/  MUFU.TANH R188, R35 ;  /* 0x0000002300bc7308 */ /* 0x0007e20000002400 */
[----:B------:R-:W-:Y:S03]  /*6c30*/  FMUL.FTZ R40, R40, c[0x0][0x320] ;  /* 0x0000c80028287a20 */ /* 0x000fe60000410000 */
[----:B-1----:R-:W-:Y:S01]  /*6c40*/  @P3 LEA R34, P1, R4, c[0x0][0x1c8], 0x1 ;  /* 0x0000720004223a11 */ /* 0x002fe200078208ff */
        /* <DEDUP_REMOVED lines=12> */
[----:B---3--:R-:W-:Y:S01]  /*6d10*/  @P3 LEA.HI.X R35, R4, c[0x0][0x1cc], R6, 0x1, P1 ;  /* 0x0000730004233a11 */ /* 0x008fe200008f0c06 */
[----:B------:R-:W-:Y:S01]  /*6d20*/  @P3 IMAD.X R6, R2, 0x1, R231, P0 ;  /* 0x0000000102063824 */ /* 0x000fe200000e06e7 */
[----:B------:R-:W-:Y:S01]  /*6d30*/  @P3 IADD3 R4, P0, R3, R252, RZ ;  /* 0x000000fc03043210 */ /* 0x000fe20007f1e0ff */
        /* <DEDUP_REMOVED lines=9> */
[C---:B-1----:R-:W-:Y:S09]  /*6dd0*/  @P3 LEA R32, P1, R5.reuse, c[0x0][0x1c8], 0x1 ;  /* 0x0000720005203a11 */ /* 0x042ff200078208ff */
[----:B------:R-:W1:Y:S10]  /*6de0*/  MUFU.TANH R103, R20 ;  /* 0x0000001400677308 */ /* 0x000e740000002400 */
[----:B------:R1:W-:Y:S01]  /*6df0*/  MUFU.TANH R195, R30 ;  /* 0x0000001e00c37308 */ /* 0x0003e20000002400 */
[----:B---3--:R-:W-:Y:S01]  /*6e00*/  @P3 LEA.HI.X R33, R5, c[0x0][0x1cc], R6, 0x1, P1 ;  /* 0x0000730005213a11 */ /* 0x008fe200008f0c06 */
[----:B------:R-:W-:Y:S01]  /*6e10*/  @P3 IMAD.X R5, R2, 0x1, R251, P0 ;  /* 0x0000000102053824 */ /* 0x000fe200000e06fb */
[----:B------:R-:W-:Y:S02]  /*6e20*/  @P3 IADD3 R9, P0, R238, R3, RZ ;  /* 0x00000003ee093210 */ /* 0x000fe40007f1e0ff */
[----:B------:R-:W-:Y:S05]  /*6e30*/  MOV R238, 0x5 ;  /* 0x0000000500ee7802 */ /* 0x000fea0000000f00 */
[----:B------:R-:W-:Y:S10]  /*6e40*/  MUFU.TANH R189, R25 ;  /* 0x0000001900bd7308 */ /* 0x000ff40000002400 */
[----:B------:R3:W-:Y:S01]  /*6e50*/  MUFU.TANH R196, R31 ;  /* 0x0000001f00c47308 */ /* 0x0007e20000002400 */
[C---:B-1----:R-:W-:Y:S09]  /*6e60*/  @P3 LEA R30, P1, R4.reuse, c[0x0][0x1c8], 0x1 ;  /* 0x00007200041e3a11 */ /* 0x042ff200078208ff */
[----:B------:R-:W1:Y:S10]  /*6e70*/  MUFU.TANH R105, R22 ;  /* 0x0000001600697308 */ /* 0x000e740000002400 */
[----:B------:R1:W-:Y:S01]  /*6e80*/  MUFU.TANH R193, R28 ;  /* 0x0000001c00c17308 */ /* 0x0003e20000002400 */
[----:B---3--:R-:W-:Y:S02]  /*6e90*/  @P3 LEA.HI.X R31, R4, c[0x0][0x1cc], R5, 0x1, P1 ;  /* 0x00007300041f3a11 */ /* 0x008fe400008f0c05 */
[----:B------:R-:W-:Y:S07]  /*6ea0*/  @P3 IADD3 R3, P1, R9, R240, RZ ;  /* 0x000000f009033210 */ /* 0x000fee0007f3e0ff */
[----:B------:R-:W-:Y:S10]  /*6eb0*/  MUFU.TANH R191, R27 ;  /* 0x0000001b00bf7308 */ /* 0x000ff40000002400 */
[----:B------:R3:W-:Y:S10]  /*6ec0*/  MUFU.TANH R194, R29 ;  /* 0x0000001d00c27308 */ /* 0x0007f40000002400 */
[----:B------:R1:W1:Y:S10]  /*6ed0*/  MUFU.TANH R104, R23 ;  /* 0x0000001700687308 */ /* 0x0002740000002400 */
[----:B------:R1:W-:Y:S10]  /*6ee0*/  MUFU.TANH R192, R26 ;  /* 0x0000001a00c07308 */ /* 0x0003f40000002400 */
[----:B------:R1:W1:Y:S10]  /*6ef0*/  MUFU.TANH R190, R24 ;  /* 0x0000001800be7308 */ /* 0x0002740000002400 */
[----:B------:R-:W-:Y:S10]  /*6f00*/  MUFU.TANH R203, R39 ;  /* 0x0000002700cb7308 */ /* 0x000ff40000002400 */
[----:B------:R-:W-:Y:S10]  /*6f10*/  MUFU.TANH R39, R40 ;  /* 0x0000002800277308 */ /* 0x000ff40000002400 */
[----:B------:R-:W-:Y:S10]  /*6f20*/  MUFU.TANH R247, R41 ;  /* 0x0000002900f77308 */ /* 0x000ff40000002400 */
[----:B------:R-:W-:Y:S10]  /*6f30*/  MUFU.TANH R242, R44 ;  /* 0x0000002c00f27308 */ /* 0x000ff40000002400 */
[----:B------:R-:W-:Y:S10]  /*6f40*/  MUFU.TANH R243, R45 ;  /* 0x0000002d00f37308 */ /* 0x000ff40000002400 */
[----:B------:R-:W1:Y:S10]  /*6f50*/  MUFU.TANH R200, R37 ;  /* 0x0000002500c87308 */ /* 0x000e740000002400 */
[----:B------:R1:W1:Y:S10]  /*6f60*/  MUFU.TANH R202, R38 ;  /* 0x0000002600ca7308 */ /* 0x0002740000002400 */
[----:B------:R-:W1:Y:S10]  /*6f70*/  MUFU.TANH R48, R48 ;  /* 0x0000003000307308 */ /* 0x000e740000002400 */
[----:B------:R-:W1:Y:S10]  /*6f80*/  MUFU.TANH R49, R49 ;  /* 0x0000003100317308 */ /* 0x000e740000002400 */
[----:B------:R-:W-:Y:S10]  /*6f90*/  MUFU.TANH R42, R42 ;  /* 0x0000002a002a7308 */ /* 0x000ff40000002400 */
[----:B------:R-:W-:Y:S10]  /*6fa0*/  MUFU.TANH R43, R43 ;  /* 0x0000002b002b7308 */ /* 0x000ff40000002400 */
[----:B------:R-:W-:Y:S01]  /*6fb0*/  MUFU.TANH R50, R50 ;  /* 0x0000003200327308 */ /* 0x000fe20000002400 */
[----:B--2---:R-:W-:Y:S02]  /*6fc0*/  @P2 SHF.R.U32.HI R0, RZ, c[0x0][0x2cc], R237 ;  /* 0x0000b300ff002a19 */ /* 0x004fe400000116ed */
[----:B------:R-:W-:Y:S03]  /*6fd0*/  MOV R237, 0xffffffc0 ;  /* 0xffffffc000ed7802 */ /* 0x000fe60000000f00 */
[----:B------:R-:W2:Y:S02]  /*6fe0*/  SHFL.IDX PT, R15, R0, RZ, 0x1c1f ;  /* 0x001c1fff000f7589 */ /* 0x000ea400000e0000 */
[----:B------:R-:W-:Y:S02]  /*6ff0*/  IMAD R6, R225, R237, 0x1 ;  /* 0x00000001e1067424 */ /* 0x000fe400078e02ed */
[----:B------:R-:W-:Y:S01]  /*7000*/  MUFU.TANH R51, R51 ;  /* 0x0000003300337308 */ /* 0x000fe20000002400 */
[----:B------:R-:W-:Y:S03]  /*7010*/  IMAD.MOV.U32 R237, RZ, RZ, c[0x0][0x1e0] ;  /* 0x00007800ffed7624 */ /* 0x000fe600078e00ff */
[----:B------:R-:W2:Y:S02]  /*7020*/  SHFL.IDX PT, R16, R0, 0x1, 0x1c1f ;  /* 0x003c1f0000107f89 */ /* 0x000ea400000e0000 */
[----:B------:R-:W-:Y:S04]  /*7030*/  SHF.L.U64.HI R237, R237, R238, c[0x0][0x1e4] ;  /* 0x00007900eded7619 */ /* 0x000fe800000102ee */
[----:B------:R-:W-:Y:S01]  /*7040*/  MUFU.TANH R46, R46 ;  /* 0x0000002e002e7308 */ /* 0x000fe20000002400 */
[----:B------:R-:W-:Y:S01]  /*7050*/  @P3 IADD3.X R12, R237, R2, RZ, P0, !PT ;  /* 0x00000002ed0c3210 */ /* 0x000fe200007fe4ff */
[----:B------:R-:W2:Y:S01]  /*7060*/  SHFL.IDX PT, R14, R0, 0x2, 0x1c1f ;  /* 0x005c1f00000e7f89 */ /* 0x000ea200000e0000 */
[----:B------:R-:W-:Y:S02]  /*7070*/  IADD3 R2, R233, R6, -R236 ;  /* 0x00000006e9027210 */ /* 0x000fe40007ffe8ec */
[C---:B-1----:R-:W-:Y:S01]  /*7080*/  @P3 LEA R28, P0, R3.reuse, c[0x0][0x1c8], 0x1 ;  /* 0x00007200031c3a11 */ /* 0x042fe200078008ff */
[C---:B------:R-:W-:Y:S04]  /*7090*/  @P3 IMAD.X R8, R12.reuse, 0x1, R235, P1 ;  /* 0x000000010c083824 */ /* 0x040fe800008e06eb */
[----:B------:R-:W-:Y:S01]  /*70a0*/  MUFU.TANH R47, R47 ;  /* 0x0000002f002f7308 */ /* 0x000fe20000002400 */
[----:B------:R1:W2:Y:S01]  /*70b0*/  SHFL.IDX PT, R13, R0, 0x3, 0x1c1f ;  /* 0x007c1f00000d7f89 */ /* 0x0002a200000e0000 */
[----:B---3--:R-:W-:Y:S02]  /*70c0*/  @P3 LEA.HI.X R29, R3, c[0x0][0x1cc], R8, 0x1, P0 ;  /* 0x00007300031d3a11 */ /* 0x008fe400000f0c08 */
[----:B------:R-:W-:Y:S04]  /*70d0*/  @P3 IADD3 R10, P0, R9, R232, RZ ;  /* 0x000000e8090a3210 */ /* 0x000fe80007f1e0ff */
[----:B------:R-:W-:Y:S02]  /*70e0*/  @P3 IADD3.X R36, R12, R231, RZ, P0, !PT ;  /* 0x000000e70c243210 */ /* 0x000fe400007fe4ff */
[----:B-1----:R-:W-:Y:S02]  /*70f0*/  IADD3 R0, R2, -R7, RZ ;  /* 0x8000000702007210 */ /* 0x002fe40007ffe0ff */
[----:B------:R-:W1:Y:S01]  /*7100*/  LDSM.16.M88.4 R4, [R214] ;  /* 0x00000000d604783b */ /* 0x000e620000000200 */
[----:B------:R-:W-:Y:S04]  /*7110*/  DEPBAR.LE SB0, 0x0 ;  /* 0x000080000000791a */ /* 0x000fe80000000000 */
[C---:B--2---:R-:W-:Y:S01]  /*7120*/  IMAD.IADD R8, R0.reuse, 0x1, R15 ;  /* 0x0000000100087824 */ /* 0x044fe200078e020f */
[C---:B------:R-:W-:Y:S01]  /*7130*/  IADD3 R3, R0.reuse, R16, RZ ;  /* 0x0000001000037210 */ /* 0x040fe20007ffe0ff */
[C---:B------:R-:W-:Y:S01]  /*7140*/  IMAD.IADD R2, R0.reuse, 0x1, R14 ;  /* 0x0000000100027824 */ /* 0x040fe200078e020e */
[----:B------:R-:W-:Y:S01]  /*7150*/  BAR.SYNC.DEFER_BLOCKING 0x0 ;  /* 0x0000000000007b1d */ /* 0x000fe20000010000 */
[----:B------:R-:W-:Y:S01]  /*7160*/  IMAD.IADD R0, R0, 0x1, R13 ;  /* 0x0000000100007824 */ /* 0x000fe200078e020d */
[C---:B------:R-:W-:Y:S02]  /*7170*/  ISETP.GT.AND P1, PT, R8.reuse, RZ, PT ;  /* 0x000000ff0800720c */ /* 0x040fe40003f24270 */
[----:B------:R-:W-:Y:S02]  /*7180*/  ISETP.GT.AND P0, PT, R8, 0x1, PT ;  /* 0x000000010800780c */ /* 0x000fe40003f04270 */
[----:B------:R-:W-:Y:S02]  /*7190*/  FSEL R11, R230, -INF , P1 ;  /* 0xff800000e60b7808 */ /* 0x000fe40000800000 */
[----:B------:R-:W-:Y:S02]  /*71a0*/  ISETP.GT.AND P1, PT, R3, RZ, PT ;  /* 0x000000ff0300720c */ /* 0x000fe40003f24270 */
[----:B------:R-:W-:Y:S02]  /*71b0*/  FSEL R14, R229, -INF , P0 ;  /* 0xff800000e50e7808 */ /* 0x000fe40000000000 */
[----:B----4-:R-:W-:Y:S02]  /*71c0*/  FSEL R19, R227, -INF , P1 ;  /* 0xff800000e3137808 */ /* 0x010fe40000800000 */
[----:B------:R-:W-:Y:S02]  /*71d0*/  ISETP.GT.AND P1, PT, R2, RZ, PT ;  /* 0x000000ff0200720c */ /* 0x000fe40003f24270 */
[----:B------:R-:W-:Y:S02]  /*71e0*/  ISETP.GT.AND P0, PT, R3, 0x1, PT ;  /* 0x000000010300780c */ /* 0x000fe40003f04270 */
[----:B------:R-:W-:Y:S02]  /*71f0*/  FSEL R21, R207, -INF , P1 ;  /* 0xff800000cf157808 */ /* 0x000fe40000800000 */
[----:B------:R-:W-:Y:S02]  /*7200*/  FSEL R18, R228, -INF , P0 ;  /* 0xff800000e4127808 */ /* 0x000fe40000000000 */
[----:B------:R-:W-:Y:S02]  /*7210*/  ISETP.GT.AND P0, PT, R2, 0x1, PT ;  /* 0x000000010200780c */ /* 0x000fe40003f04270 */
[----:B------:R-:W-:Y:S01]  /*7220*/  ISETP.GT.AND P1, PT, R0, RZ, PT ;  /* 0x000000ff0000720c */ /* 0x000fe20003f24270 */
[----:B------:R-:W-:Y:S01]  /*7230*/  @!PT LDS RZ, [RZ] ;  /* 0x00000000fffff984 */ /* 0x000fe20000000800 */
[----:B------:R-:W-:Y:S01]  /*7240*/  @!PT LDS RZ, [RZ] ;  /* 0x00000000fffff984 */ /* 0x000fe20000000800 */
[----:B------:R-:W-:Y:S01]  /*7250*/  @!PT LDS RZ, [RZ] ;  /* 0x00000000fffff984 */ /* 0x000fe20000000800 */
[----:B------:R2:W-:Y:S01]  /*7260*/  @P3 LDGSTS.E.BYPASS.LTC128B.128 [R226+0x3100], [R34.64], !P6 ;  /* 0x0310000022e23fae */ /* 0x0005e2000f101d46 */
[----:B------:R-:W-:Y:S02]  /*7270*/  FSEL R20, R206, -INF , P0 ;  /* 0xff800000ce147808 */ /* 0x000fe40000000000 */
[----:B------:R-:W-:Y:S02]  /*7280*/  ISETP.GT.AND P0, PT, R0, 0x1, PT ;  /* 0x000000010000780c */ /* 0x000fe40003f04270 */
[----:B------:R-:W-:Y:S01]  /*7290*/  FSEL R25, R205, -INF , P1 ;  /* 0xff800000cd197808 */ /* 0x000fe20000800000 */
[-C--:B-1----:R-:W-:Y:S02]  /*72a0*/  HMMA.16816.F32.BF16 R52, R176, R4.reuse, R52 ;  /* 0x00000004b034723c */ /* 0x082fe40000041834 */
[----:B------:R1:W-:Y:S03]  /*72b0*/  @P3 LDGSTS.E.BYPASS.LTC128B.128 [R226+0x4100], [R32.64], !P5 ;  /* 0x0410000020e23fae */ /* 0x0003e6000e901d46 */
[----:B------:R-:W-:Y:S02]  /*72c0*/  ISETP.GT.AND P1, PT, R2, 0x8, PT ;  /* 0x000000080200780c */ /* 0x000fe40003f24270 */
[----:B------:R-:W-:Y:S01]  /*72d0*/  FSEL R27, R201, -INF , P0 ;  /* 0xff800000c91b7808 */ /* 0x000fe20000000000 */
[C---:B------:R-:W-:Y:S02]  /*72e0*/  HMMA.16816.F32.BF16 R56, R180.reuse, R4, R56 ;  /* 0x00000004b438723c */ /* 0x040fe40000041838 */
[----:B------:R3:W-:Y:S02]  /*72f0*/  @P3 LDGSTS.E.BYPASS.LTC128B.128 [R226+0x5100], [R30.64], !P4 ;  /* 0x051000001ee23fae */ /* 0x0007e4000e101d46 */
[----:B-----5:R-:W-:Y:S02]  /*7300*/  FSEL R22, R110, -INF , P1 ;  /* 0xff8000006e167808 */ /* 0x020fe40000800000 */
[----:B------:R-:W-:Y:S02]  /*7310*/  ISETP.GT.AND P0, PT, R2, 0x9, PT ;  /* 0x000000090200780c */ /* 0x000fe40003f04270 */
[----:B------:R-:W-:Y:S01]  /*7320*/  ISETP.GT.AND P1, PT, R0, 0x8, PT ;  /* 0x000000080000780c */ /* 0x000fe20003f24270 */
[-C--:B------:R-:W-:Y:S01]  /*7330*/  HMMA.16816.F32.BF16 R60, R180, R6.reuse, R60 ;  /* 0x00000006b43c723c */ /* 0x080fe2000004183c */
[----:B------:R4:W-:Y:S02]  /*7340*/  @P3 LDGSTS.E.BYPASS.LTC128B.128 [R226+0x3900], [R28.64], !P6 ;  /* 0x039000001ce23fae */ /* 0x0009e4000f101d46 */
[----:B------:R-:W-:Y:S02]  /*7350*/  FSEL R23, R109, -INF , P0 ;  /* 0xff8000006d177808 */ /* 0x000fe40000000000 */
[----:B------:R-:W-:Y:S02]  /*7360*/  FSEL R26, R108, -INF , P1 ;  /* 0xff8000006c1a7808 */ /* 0x000fe40000800000 */
[----:B------:R-:W-:Y:S01]  /*7370*/  ISETP.GT.AND P0, PT, R0, 0x9, PT ;  /* 0x000000090000780c */ /* 0x000fe20003f04270 */
[----:B------:R-:W-:Y:S04]  /*7380*/  HMMA.16816.F32.BF16 R64, R176, R6, R64 ;  /* 0x00000006b040723c */ /* 0x000fe80000041840 */
[----:B------:R-:W-:Y:S01]  /*7390*/  ISETP.GT.AND P1, PT, R8, 0x8, PT ;  /* 0x000000080800780c */ /* 0x000fe20003f24270 */
[----:B------:R-:W-:Y:S01]  /*73a0*/  FMUL.FTZ R5, R53, c[0x0][0x320] ;  /* 0x0000c80035057a20 */ /* 0x000fe20000410000 */
[----:B------:R-:W-:Y:S01]  /*73b0*/  FSEL R24, R184, -INF , P0 ;  /* 0xff800000b8187808 */ /* 0x000fe20000000000 */
[----:B------:R-:W-:Y:S01]  /*73c0*/  FMUL.FTZ R52, R52, c[0x0][0x320] ;  /* 0x0000c80034347a20 */ /* 0x000fe20000410000 */
[----:B------:R-:W-:Y:S01]  /*73d0*/  FSEL R13, R199, -INF , P1 ;  /* 0xff800000c70d7808 */ /* 0x000fe20000800000 */
[----:B------:R-:W-:Y:S01]  /*73e0*/  FMUL.FTZ R38, R54, c[0x0][0x320] ;  /* 0x0000c80036267a20 */ /* 0x000fe20000410000 */
[----:B------:R-:W-:Y:S01]  /*73f0*/  ISETP.GT.AND P1, PT, R3, 0x8, PT ;  /* 0x000000080300780c */ /* 0x000fe20003f24270 */
[----:B------:R-:W-:Y:S01]  /*7400*/  MUFU.TANH R5, R5 ;  /* 0x0000000500057308 */ /* 0x000fe20000002400 */
[----:B------:R-:W-:Y:S01]  /*7410*/  ISETP.GT.AND P0, PT, R8, 0x9, PT ;  /* 0x000000090800780c */ /* 0x000fe20003f04270 */
[----:B------:R-:W-:Y:S01]  /*7420*/  FMUL.FTZ R37, R55, c[0x0][0x320] ;  /* 0x0000c80037257a20 */ /* 0x000fe20000410000 */
[----:B------:R-:W-:Y:S01]  /*7430*/  FSEL R16, R111, -INF , P1 ;  /* 0xff8000006f107808 */ /* 0x000fe20000800000 */
[----:B------:R-:W-:Y:S01]  /*7440*/  FMUL.FTZ R59, R59, c[0x0][0x320] ;  /* 0x0000c8003b3b7a20 */ /* 0x000fe20000410000 */
[----:B------:R-:W-:Y:S01]  /*7450*/  FSEL R15, R198, -INF , P0 ;  /* 0xff800000c60f7808 */ /* 0x000fe20000000000 */
[----:B------:R-:W-:Y:S01]  /*7460*/  FMUL.FTZ R56, R56, c[0x0][0x320] ;  /* 0x0000c80038387a20 */ /* 0x000fe20000410000 */
[----:B------:R-:W-:Y:S01]  /*7470*/  ISETP.GT.AND P0, PT, R3, 0x9, PT ;  /* 0x000000090300780c */ /* 0x000fe20003f04270 */
[----:B------:R-:W-:Y:S01]  /*7480*/  FMUL.FTZ R63, R63, c[0x0][0x320] ;  /* 0x0000c8003f3f7a20 */ /* 0x000fe20000410000 */
[----:B------:R-:W-:Y:S01]  /*7490*/  ISETP.GT.AND P1, PT, R8, 0x10, PT ;  /* 0x000000100800780c */ /* 0x000fe20003f24270 */
[----:B------:R-:W5:Y:S01]  /*74a0*/  MUFU.TANH R52, R52 ;  /* 0x0000003400347308 */ /* 0x000f620000002400 */
[----:B------:R-:W-:Y:S01]  /*74b0*/  FSEL R17, R17, -INF , P0 ;  /* 0xff80000011117808 */ /* 0x000fe20000000000 */
[----:B------:R-:W-:Y:S01]  /*74c0*/  FMUL.FTZ R57, R57, c[0x0][0x320] ;  /* 0x0000c80039397a20 */ /* 0x000fe20000410000 */
[----:B------:R-:W-:Y:S01]  /*74d0*/  FSEL R40, R103, -INF , P1 ;  /* 0xff80000067287808 */ /* 0x000fe20000800000 */
[----:B------:R-:W-:Y:S01]  /*74e0*/  FMUL.FTZ R64, R64, c[0x0][0x320] ;  /* 0x0000c80040407a20 */ /* 0x000fe20000410000 */
[----:B------:R-:W-:Y:S01]  /*74f0*/  ISETP.GT.AND P1, PT, R3, 0x10, PT ;  /* 0x000000100300780c */ /* 0x000fe20003f24270 */
[----:B------:R-:W-:Y:S01]  /*7500*/  FMUL.FTZ R65, R65, c[0x0][0x320] ;  /* 0x0000c80041417a20 */ /* 0x000fe20000410000 */
[----:B------:R-:W-:Y:S01]  /*7510*/  ISETP.GT.AND P0, PT, R8, 0x11, PT ;  /* 0x000000110800780c */ /* 0x000fe20003f04270 */
[----:B------:R-:W-:Y:S01]  /*7520*/  FMUL.FTZ R7, R67, c[0x0][0x320] ;  /* 0x0000c80043077a20 */ /* 0x000fe20000410000 */
[----:B------:R-:W-:Y:S01]  /*7530*/  FSEL R44, R105, -INF , P1 ;  /* 0xff800000692c7808 */ /* 0x000fe20000800000 */
[----:B------:R-:W-:Y:S01]  /*7540*/  MUFU.TANH R108, R63 ;  /* 0x0000003f006c7308 */ /* 0x000fe20000002400 */
[----:B------:R-:W-:Y:S01]  /*7550*/  FSEL R41, R102, -INF , P0 ;  /* 0xff80000066297808 */ /* 0x000fe20000000000 */
[----:B------:R-:W-:Y:S01]  /*7560*/  FMUL.FTZ R61, R61, c[0x0][0x320] ;  /* 0x0000c8003d3d7a20 */ /* 0x000fe20000410000 */
[----:B------:R-:W-:Y:S01]  /*7570*/  ISETP.GT.AND P0, PT, R3, 0x11, PT ;  /* 0x000000110300780c */ /* 0x000fe20003f04270 */
[----:B------:R-:W-:Y:S01]  /*7580*/  FMUL.FTZ R60, R60, c[0x0][0x320] ;  /* 0x0000c8003c3c7a20 */ /* 0x000fe20000410000 */
[----:B------:R-:W-:Y:S01]  /*7590*/  ISETP.GT.AND P1, PT, R2, 0x10, PT ;  /* 0x000000100200780c */ /* 0x000fe20003f24270 */
[----:B------:R-:W-:Y:S01]  /*75a0*/  FMUL.FTZ R58, R58, c[0x0][0x320] ;  /* 0x0000c8003a3a7a20 */ /* 0x000fe20000410000 */
[----:B------:R-:W-:Y:S01]  /*75b0*/  FSEL R45, R104, -INF , P0 ;  /* 0xff800000682d7808 */ /* 0x000fe20000000000 */
[----:B------:R-:W-:Y:S01]  /*75c0*/  FMUL.FTZ R62, R62, c[0x0][0x320] ;  /* 0x0000c8003e3e7a20 */ /* 0x000fe20000410000 */
[----:B------:R-:W-:Y:S01]  /*75d0*/  FSEL R190, R190, -INF , P1 ;  /* 0xff800000bebe7808 */ /* 0x000fe20000800000 */
[----:B------:R-:W-:Y:S01]  /*75e0*/  MUFU.TANH R64, R64 ;  /* 0x0000004000407308 */ /* 0x000fe20000002400 */
[----:B------:R-:W-:Y:S02]  /*75f0*/  ISETP.GT.AND P1, PT, R0, 0x10, PT ;  /* 0x000000100000780c */ /* 0x000fe40003f24270 */
[----:B------:R-:W-:Y:S02]  /*7600*/  ISETP.GT.AND P0, PT, R2, 0x11, PT ;  /* 0x000000110200780c */ /* 0x000fe40003f04270 */
[----:B------:R-:W-:Y:S02]  /*7610*/  FMNMX.FTZ R105, R11, R100, !PT ;  /* 0x000000640b697209 */ /* 0x000fe40007810000 */
[----:B------:R-:W-:Y:S02]  /*7620*/  FSEL R192, R192, -INF , P1 ;  /* 0xff800000c0c07808 */ /* 0x000fe40000800000 */
[----:B------:R-:W-:Y:S01]  /*7630*/  FSEL R189, R189, -INF , P0 ;  /* 0xff800000bdbd7808 */ /* 0x000fe20000000000 */
[----:B------:R-:W-:Y:S01]  /*7640*/  MUFU.TANH R7, R7 ;  /* 0x0000000700077308 */ /* 0x000fe20000002400 */
[----:B------:R-:W-:Y:S02]  /*7650*/  ISETP.GT.AND P1, PT, R2, 0x18, PT ;  /* 0x000000180200780c */ /* 0x000fe40003f24270 */
[----:B------:R-:W-:Y:S02]  /*7660*/  ISETP.GT.AND P0, PT, R0, 0x11, PT ;  /* 0x000000110000780c */ /* 0x000fe40003f04270 */
[----:B------:R-:W-:Y:S02]  /*7670*/  FMNMX.FTZ R105, R14, R105, !PT ;  /* 0x000000690e697209 */ /* 0x000fe40007810000 */
[----:B------:R-:W-:Y:S02]  /*7680*/  FSEL R191, R191, -INF , P0 ;  /* 0xff800000bfbf7808 */ /* 0x000fe40000000000 */
[----:B------:R-:W-:Y:S01]  /*7690*/  ISETP.GT.AND P0, PT, R2, 0x19, PT ;  /* 0x000000190200780c */ /* 0x000fe20003f04270 */
[----:B------:R-:W1:Y:S01]  /*76a0*/  MUFU.TANH R65, R65 ;  /* 0x0000004100417308 */ /* 0x000e620000002400 */
[----:B------:R-:W-:Y:S02]  /*76b0*/  FSEL R193, R193, -INF , P1 ;  /* 0xff800000c1c17808 */ /* 0x000fe40000800000 */
        /* <DEDUP_REMOVED lines=14> */
[----:B------:R-:W-:Y:S02]  /*77a0*/  FMNMX.FTZ R105, R40, R105, !PT ;  /* 0x0000006928697209 */ /* 0x000fe40007810000 */
[----:B------:R-:W-:Y:S01]  /*77b0*/  FSEL R186, R186, -INF , P0 ;  /* 0xff800000baba7808 */ /* 0x000fe20000000000 */
[----:B------:R-:W-:Y:S01]  /*77c0*/  MUFU.TANH R56, R56 ;  /* 0x0000003800387308 */ /* 0x000fe20000002400 */
[----:B------:R-:W-:Y:S02]  /*77d0*/  ISETP.GT.AND P0, PT, R3, 0x19, PT ;  /* 0x000000190300780c */ /* 0x000fe40003f04270 */
[----:B------:R-:W-:Y:S02]  /*77e0*/  FSEL R187, R187, -INF , P1 ;  /* 0xff800000bbbb7808 */ /* 0x000fe40000800000 */
[----:B------:R-:W-:Y:S02]  /*77f0*/  ISETP.GT.AND P1, PT, R8, 0x20, PT ;  /* 0x000000200800780c */ /* 0x000fe40003f24270 */
[----:B------:R-:W-:Y:S02]  /*7800*/  FMNMX.FTZ R4, R18, R4, !PT ;  /* 0x0000000412047209 */ /* 0x000fe40007810000 */
[----:B------:R-:W-:Y:S01]  /*7810*/  FMNMX.FTZ R105, R41, R105, !PT ;  /* 0x0000006929697209 */ /* 0x000fe20007810000 */
[----:B------:R-:W-:Y:S01]  /*7820*/  MUFU.TANH R57, R57 ;  /* 0x0000003900397308 */ /* 0x000fe20000002400 */
[----:B------:R-:W-:Y:S02]  /*7830*/  FSEL R188, R188, -INF , P0 ;  /* 0xff800000bcbc7808 */ /* 0x000fe40000000000 */
[----:B------:R-:W-:Y:S02]  /*7840*/  FSEL R197, R197, -INF , P1 ;  /* 0xff800000c5c57808 */ /* 0x000fe40000800000 */
[----:B------:R-:W-:Y:S02]  /*7850*/  ISETP.GT.AND P1, PT, R3, 0x20, PT ;  /* 0x000000200300780c */ /* 0x000fe40003f24270 */
[----:B------:R-:W-:Y:S02]  /*7860*/  ISETP.GT.AND P0, PT, R8, 0x21, PT ;  /* 0x000000210800780c */ /* 0x000fe40003f04270 */
[----:B------:R-:W-:Y:S01]  /*7870*/  FMNMX.FTZ R4, R16, R4, !PT ;  /* 0x0000000410047209 */ /* 0x000fe20007810000 */
[----:B------:R-:W-:Y:S01]  /*7880*/  MUFU.TANH R61, R61 ;  /* 0x0000003d003d7308 */ /* 0x000fe20000002400 */
[----:B------:R-:W-:Y:S02]  /*7890*/  FMNMX.FTZ R105, R185, R105, !PT ;  /* 0x00000069b9697209 */ /* 0x000fe40007810000 */
[----:B------:R-:W-:Y:S02]  /*78a0*/  FSEL R200, R200, -INF , P0 ;  /* 0xff800000c8c87808 */ /* 0x000fe40000000000 */
[----:B------:R-:W-:Y:S02]  /*78b0*/  ISETP.GT.AND P0, PT, R3, 0x21, PT ;  /* 0x000000210300780c */ /* 0x000fe40003f04270 */
[----:B------:R-:W-:Y:S02]  /*78c0*/  FSEL R202, R202, -INF , P1 ;  /* 0xff800000caca7808 */ /* 0x000fe40000800000 */
[----:B------:R-:W-:Y:S01]  /*78d0*/  ISETP.GT.AND P1, PT, R2, 0x20, PT ;  /* 0x000000200200780c */ /* 0x000fe20003f24270 */
[----:B------:R-:W-:Y:S01]  /*78e0*/  MUFU.TANH R60, R60 ;  /* 0x0000003c003c7308 */ /* 0x000fe20000002400 */
[----:B------:R-:W-:Y:S02]  /*78f0*/  FMNMX.FTZ R4, R17, R4, !PT ;  /* 0x0000000411047209 */ /* 0x000fe40007810000 */
[----:B------:R-:W-:Y:S02]  /*7900*/  FMNMX.FTZ R105, R186, R105, !PT ;  /* 0x00000069ba697209 */ /* 0x000fe40007810000 */
[----:B------:R-:W-:Y:S02]  /*7910*/  FSEL R231, R39, -INF , P1 ;  /* 0xff80000027e77808 */ /* 0x000fe40000800000 */
[----:B------:R-:W-:Y:S02]  /*7920*/  FSEL R203, R203, -INF , P0 ;  /* 0xff800000cbcb7808 */ /* 0x000fe40000000000 */
[C---:B------:R-:W-:Y:S01]  /*7930*/  ISETP.GT.AND P0, PT, R8.reuse, 0x28, PT ;  /* 0x000000280800780c */ /* 0x040fe20003f04270 */
[----:B------:R-:W-:Y:S01]  /*7940*/  MUFU.TANH R58, R58 ;  /* 0x0000003a003a7308 */ /* 0x000fe20000002400 */
[----:B------:R-:W-:Y:S02]  /*7950*/  ISETP.GT.AND P1, PT, R8, 0x29, PT ;  /* 0x000000290800780c */ /* 0x000fe40003f24270 */
[----:B------:R-:W-:Y:S02]  /*7960*/  FMNMX.FTZ R4, R44, R4, !PT ;  /* 0x000000042c047209 */ /* 0x000fe40007810000 */
[----:B------:R-:W-:Y:S02]  /*7970*/  FMNMX.FTZ R105, R197, R105, !PT ;  /* 0x00000069c5697209 */ /* 0x000fe40007810000 */
[----:B------:R-:W-:Y:S02]  /*7980*/  FSEL R205, R48, -INF , P0 ;  /* 0xff80000030cd7808 */ /* 0x000fe40000000000 */
[C---:B------:R-:W-:Y:S01]  /*7990*/  ISETP.GT.AND P0, PT, R8.reuse, 0x30, PT ;  /* 0x000000300800780c */ /* 0x040fe20003f04270 */
[----:B------:R-:W-:Y:S01]  /*79a0*/  MUFU.TANH R62, R62 ;  /* 0x0000003e003e7308 */ /* 0x000fe20000002400 */
[----:B------:R-:W-:Y:S02]  /*79b0*/  FSEL R206, R49, -INF , P1 ;  /* 0xff80000031ce7808 */ /* 0x000fe40000800000 */
[----:B------:R-:W-:Y:S02]  /*79c0*/  ISETP.GT.AND P1, PT, R8, 0x31, PT ;  /* 0x000000310800780c */ /* 0x000fe40003f24270 */
[----:B------:R-:W-:Y:S02]  /*79d0*/  FMNMX.FTZ R4, R45, R4, !PT ;  /* 0x000000042d047209 */ /* 0x000fe40007810000 */
[----:B------:R-:W-:Y:S02]  /*79e0*/  FMNMX.FTZ R105, R200, R105, !PT ;  /* 0x00000069c8697209 */ /* 0x000fe40007810000 */
[----:B-----5:R-:W-:Y:S02]  /*79f0*/  FSEL R228, R52, -INF , P0 ;  /* 0xff80000034e47808 */ /* 0x020fe40000000000 */
[----:B------:R-:W-:Y:S02]  /*7a00*/  FSEL R227, R5, -INF , P1 ;  /* 0xff80000005e37808 */ /* 0x000fe40000800000 */
[C---:B------:R-:W-:Y:S02]  /*7a10*/  ISETP.GT.AND P1, PT, R8.reuse, 0x39, PT ;  /* 0x000000390800780c */ /* 0x040fe40003f24270 */
[----:B------:R-:W-:Y:S01]  /*7a20*/  ISETP.GT.AND P0, PT, R8, 0x38, PT ;  /* 0x000000380800780c */ /* 0x000fe20003f04270 */
[----:B------:R-:W-:Y:S01]  /*7a30*/  FMUL.FTZ R8, R66, c[0x0][0x320] ;  /* 0x0000c80042087a20 */ /* 0x000fe20000410000 */
[----:B------:R-:W-:Y:S02]  /*7a40*/  FMNMX.FTZ R105, R205, R105, !PT ;  /* 0x00000069cd697209 */ /* 0x000fe40007810000 */
[----:B------:R-:W-:Y:S02]  /*7a50*/  FMNMX.FTZ R4, R187, R4, !PT ;  /* 0x00000004bb047209 */ /* 0x000fe40007810000 */
[----:B-1----:R-:W-:Y:S01]  /*7a60*/  FSEL R236, R65, -INF , P1 ;  /* 0xff80000041ec7808 */ /* 0x002fe20000800000 */
[----:B------:R-:W1:Y:S01]  /*7a70*/  MUFU.TANH R8, R8 ;  /* 0x0000000800087308 */ /* 0x000e620000002400 */
[----:B------:R-:W-:Y:S02]  /*7a80*/  FSEL R230, R64, -INF , P0 ;  /* 0xff80000040e67808 */ /* 0x000fe40000000000 */
[----:B------:R-:W-:Y:S02]  /*7a90*/  ISETP.GT.AND P0, PT, R2, 0x21, PT ;  /* 0x000000210200780c */ /* 0x000fe40003f04270 */
[----:B------:R-:W-:Y:S02]  /*7aa0*/  FMNMX.FTZ R105, R206, R105, !PT ;  /* 0x00000069ce697209 */ /* 0x000fe40007810000 */
[----:B------:R-:W-:Y:S02]  /*7ab0*/  ISETP.GT.AND P1, PT, R0, 0x20, PT ;  /* 0x000000200000780c */ /* 0x000fe40003f24270 */
[----:B------:R-:W-:Y:S02]  /*7ac0*/  FMNMX.FTZ R4, R188, R4, !PT ;  /* 0x00000004bc047209 */ /* 0x000fe40007810000 */
[----:B------:R-:W-:Y:S02]  /*7ad0*/  FSEL R248, R42, -INF , P1 ;  /* 0xff8000002af87808 */ /* 0x000fe40000800000 */
[----:B------:R-:W-:Y:S02]  /*7ae0*/  ISETP.GT.AND P1, PT, R3, 0x28, PT ;  /* 0x000000280300780c */ /* 0x000fe40003f24270 */
[----:B------:R-:W-:Y:S02]  /*7af0*/  FSEL R247, R247, -INF , P0 ;  /* 0xff800000f7f77808 */ /* 0x000fe40000000000 */
[----:B------:R-:W-:Y:S02]  /*7b00*/  FMNMX.FTZ R105, R228, R105, !PT ;  /* 0x00000069e4697209 */ /* 0x000fe40007810000 */
[----:B------:R-:W-:Y:S02]  /*7b10*/  ISETP.GT.AND P0, PT, R0, 0x21, PT ;  /* 0x000000210000780c */ /* 0x000fe40003f04270 */
[----:B------:R-:W-:Y:S02]  /*7b20*/  FMNMX.FTZ R4, R202, R4, !PT ;  /* 0x00000004ca047209 */ /* 0x000fe40007810000 */
[----:B------:R-:W-:Y:S02]  /*7b30*/  FSEL R250, R43, -INF , P0 ;  /* 0xff8000002bfa7808 */ /* 0x000fe40000000000 */
[----:B------:R-:W-:Y:S02]  /*7b40*/  ISETP.GT.AND P0, PT, R3, 0x29, PT ;  /* 0x000000290300780c */ /* 0x000fe40003f04270 */
[----:B------:R-:W-:Y:S02]  /*7b50*/  FSEL R199, R50, -INF , P1 ;  /* 0xff80000032c77808 */ /* 0x000fe40000800000 */
[----:B------:R-:W-:Y:S02]  /*7b60*/  FMNMX.FTZ R4, R203, R4, !PT ;  /* 0x00000004cb047209 */ /* 0x000fe40007810000 */
[----:B------:R-:W-:Y:S02]  /*7b70*/  FMNMX.FTZ R105, R227, R105, !PT ;  /* 0x00000069e3697209 */ /* 0x000fe40007810000 */
[----:B------:R-:W-:Y:S02]  /*7b80*/  ISETP.GT.AND P1, PT, R3, 0x30, PT ;  /* 0x000000300300780c */ /* 0x000fe40003f24270 */
[----:B------:R-:W-:Y:S02]  /*7b90*/  FMNMX.FTZ R4, R199, R4, !PT ;  /* 0x00000004c7047209 */ /* 0x000fe40007810000 */
[----:B------:R-:W-:Y:S02]  /*7ba0*/  FSEL R201, R51, -INF , P0 ;  /* 0xff80000033c97808 */ /* 0x000fe40000000000 */
[----:B------:R-:W-:Y:S02]  /*7bb0*/  ISETP.GT.AND P0, PT, R3, 0x31, PT ;  /* 0x000000310300780c */ /* 0x000fe40003f04270 */
[----:B------:R-:W-:Y:S02]  /*7bc0*/  FMNMX.FTZ R105, R230, R105, !PT ;  /* 0x00000069e6697209 */ /* 0x000fe40007810000 */
[----:B------:R-:W-:Y:S02]  /*7bd0*/  FSEL R229, R38, -INF , P1 ;  /* 0xff80000026e57808 */ /* 0x000fe40000800000 */
[----:B------:R-:W-:Y:S02]  /*7be0*/  FSEL R232, R37, -INF , P0 ;  /* 0xff80000025e87808 */ /* 0x000fe40000000000 */
[C---:B------:R-:W-:Y:S02]  /*7bf0*/  ISETP.GT.AND P1, PT, R3.reuse, 0x38, PT ;  /* 0x000000380300780c */ /* 0x040fe40003f24270 */
[----:B------:R-:W-:Y:S02]  /*7c00*/  ISETP.GT.AND P0, PT, R3, 0x39, PT ;  /* 0x000000390300780c */ /* 0x000fe40003f04270 */
[----:B------:R-:W-:Y:S02]  /*7c10*/  FMNMX.FTZ R3, R201, R4, !PT ;  /* 0x00000004c9037209 */ /* 0x000fe40007810000 */
[----:B------:R-:W-:Y:S02]  /*7c20*/  FMNMX.FTZ R105, R236, R105, !PT ;  /* 0x00000069ec697209 */ /* 0x000fe40007810000 */
[----:B------:R-:W-:Y:S02]  /*7c30*/  FMNMX.FTZ R3, R229, R3, !PT ;  /* 0x00000003e5037209 */ /* 0x000fe40007810000 */
[----:B-1----:R-:W-:Y:S01]  /*7c40*/  FSEL R249, R8, -INF , P1 ;  /* 0xff80000008f97808 */ /* 0x002fe20000800000 */
[----:B------:R-:W1:Y:S01]  /*7c50*/  SHFL.BFLY PT, R6, R105, 0x2, 0x1f ;  /* 0x0c401f0069067f89 */ /* 0x000e6200000e0000 */
[----:B------:R-:W-:Y:S02]  /*7c60*/  FMNMX.FTZ R3, R232, R3, !PT ;  /* 0x00000003e8037209 */ /* 0x000fe40007810000 */
[----:B------:R-:W-:Y:S02]  /*7c70*/  FMNMX.FTZ R5, R21, R106, !PT ;  /* 0x0000006a15057209 */ /* 0x000fe40007810000 */
[----:B------:R-:W-:Y:S02]  /*7c80*/  FSEL R239, R7, -INF , P0 ;  /* 0xff80000007ef7808 */ /* 0x000fe40000000000 */
[----:B------:R-:W-:Y:S01]  /*7c90*/  FMNMX.FTZ R3, R249, R3, !PT ;  /* 0x00000003f9037209 */ /* 0x000fe20007810000 */
[----:B------:R-:W5:Y:S01]  /*7ca0*/  MUFU.TANH R7, R59 ;  /* 0x0000003b00077308 */ /* 0x000f620000002400 */
[----:B------:R-:W-:Y:S02]  /*7cb0*/  FMNMX.FTZ R5, R20, R5, !PT ;  /* 0x0000000514057209 */ /* 0x000fe40007810000 */
[----:B------:R-:W-:Y:S02]  /*7cc0*/  FMNMX.FTZ R3, R239, R3, !PT ;  /* 0x00000003ef037209 */ /* 0x000fe40007810000 */
[----:B------:R-:W-:Y:S02]  /*7cd0*/  FMNMX.FTZ R5, R22, R5, !PT ;  /* 0x0000000516057209 */ /* 0x000fe40007810000 */
[----:B------:R-:W-:Y:S01]  /*7ce0*/  ISETP.GT.AND P1, PT, R2, 0x28, PT ;  /* 0x000000280200780c */ /* 0x000fe20003f24270 */
[----:B------:R-:W2:Y:S01]  /*7cf0*/  SHFL.BFLY PT, R104, R3, 0x2, 0x1f ;  /* 0x0c401f0003687f89 */ /* 0x000ea200000e0000 */
[----:B------:R-:W-:Y:S02]  /*7d00*/  FMNMX.FTZ R4, R23, R5, !PT ;  /* 0x0000000517047209 */ /* 0x000fe40007810000 */
[----:B------:R-:W-:Y:S02]  /*7d10*/  FMNMX.FTZ R5, R25, R107, !PT ;  /* 0x0000006b19057209 */ /* 0x000fe40007810000 */
[----:B------:R-:W-:Y:S02]  /*7d20*/  FMNMX.FTZ R4, R190, R4, !PT ;  /* 0x00000004be047209 */ /* 0x000fe40007810000 */
[----:B------:R-:W-:Y:S02]  /*7d30*/  FMNMX.FTZ R5, R27, R5, !PT ;  /* 0x000000051b057209 */ /* 0x000fe40007810000 */
[----:B-1----:R-:W-:Y:S02]  /*7d40*/  FMNMX.FTZ R105, R105, R6, !PT ;  /* 0x0000000669697209 */ /* 0x002fe40007810000 */
[----:B------:R-:W-:Y:S02]  /*7d50*/  FMNMX.FTZ R4, R189, R4, !PT ;  /* 0x00000004bd047209 */ /* 0x000fe40007810000 */
[----:B------:R-:W-:Y:S01]  /*7d60*/  FMNMX.FTZ R5, R26, R5, !PT ;  /* 0x000000051a057209 */ /* 0x000fe20007810000 */
[----:B------:R-:W1:Y:S01]  /*7d70*/  SHFL.BFLY PT, R6, R105, 0x1, 0x1f ;  /* 0x0c201f0069067f89 */ /* 0x000e6200000e0000 */
[----:B------:R-:W-:Y:S02]  /*7d80*/  FMNMX.FTZ R4, R193, R4, !PT ;  /* 0x00000004c1047209 */ /* 0x000fe40007810000 */
[----:B------:R-:W-:Y:S02]  /*7d90*/  FMNMX.FTZ R5, R24, R5, !PT ;  /* 0x0000000518057209 */ /* 0x000fe40007810000 */
[----:B------:R-:W-:Y:S02]  /*7da0*/  FMNMX.FTZ R4, R194, R4, !PT ;  /* 0x00000004c2047209 */ /* 0x000fe40007810000 */
[----:B------:R-:W-:Y:S02]  /*7db0*/  FMNMX.FTZ R5, R192, R5, !PT ;  /* 0x00000005c0057209 */ /* 0x000fe40007810000 */
[----:B------:R-:W-:Y:S02]  /*7dc0*/  ISETP.GT.AND P0, PT, R2, 0x29, PT ;  /* 0x000000290200780c */ /* 0x000fe40003f04270 */
[----:B------:R-:W-:Y:S02]  /*7dd0*/  FSEL R242, R242, -INF , P1 ;  /* 0xff800000f2f27808 */ /* 0x000fe40000800000 */
[----:B------:R-:W-:Y:S02]  /*7de0*/  ISETP.GT.AND P1, PT, R0, 0x28, PT ;  /* 0x000000280000780c */ /* 0x000fe40003f24270 */
[----:B------:R-:W-:Y:S02]  /*7df0*/  FMNMX.FTZ R4, R231, R4, !PT ;  /* 0x00000004e7047209 */ /* 0x000fe40007810000 */
[----:B--2---:R-:W-:Y:S02]  /*7e00*/  FMNMX.FTZ R104, R3, R104, !PT ;  /* 0x0000006803687209 */ /* 0x004fe40007810000 */
[----:B------:R-:W-:Y:S02]  /*7e10*/  FMNMX.FTZ R4, R247, R4, !PT ;  /* 0x00000004f7047209 */ /* 0x000fe40007810000 */
[----:B------:R-:W-:Y:S02]  /*7e20*/  FMNMX.FTZ R3, R191, R5, !PT ;  /* 0x00000005bf037209 */ /* 0x000fe40007810000 */
[----:B------:R-:W-:Y:S01]  /*7e30*/  FSEL R243, R243, -INF , P0 ;  /* 0xff800000f3f37808 */ /* 0x000fe20000000000 */
[----:B------:R-:W2:Y:S01]  /*7e40*/  SHFL.BFLY PT, R5, R104, 0x1, 0x1f ;  /* 0x0c201f0068057f89 */ /* 0x000ea200000e0000 */
[----:B------:R-:W-:Y:S02]  /*7e50*/  ISETP.GT.AND P0, PT, R2, 0x30, PT ;  /* 0x000000300200780c */ /* 0x000fe40003f04270 */
[----:B------:R-:W-:Y:S02]  /*7e60*/  FSEL R245, R46, -INF , P1 ;  /* 0xff8000002ef57808 */ /* 0x000fe40000800000 */
[----:B------:R-:W-:Y:S02]  /*7e70*/  ISETP.GT.AND P1, PT, R2, 0x31, PT ;  /* 0x000000310200780c */ /* 0x000fe40003f24270 */
[----:B------:R-:W-:Y:S02]  /*7e80*/  FSEL R234, R56, -INF , P0 ;  /* 0xff80000038ea7808 */ /* 0x000fe40000000000 */
[----:B------:R-:W-:Y:S02]  /*7e90*/  FSEL R235, R57, -INF , P1 ;  /* 0xff80000039eb7808 */ /* 0x000fe40000800000 */
[C---:B------:R-:W-:Y:S02]  /*7ea0*/  ISETP.GT.AND P0, PT, R2.reuse, 0x38, PT ;  /* 0x000000380200780c */ /* 0x040fe40003f04270 */
[----:B------:R-:W-:Y:S02]  /*7eb0*/  FMNMX.FTZ R3, R195, R3, !PT ;  /* 0x00000003c3037209 */ /* 0x000fe40007810000 */
[----:B------:R-:W-:Y:S02]  /*7ec0*/  ISETP.GT.AND P1, PT, R2, 0x39, PT ;  /* 0x000000390200780c */ /* 0x000fe40003f24270 */
[----:B------:R-:W-:Y:S02]  /*7ed0*/  FMNMX.FTZ R2, R242, R4, !PT ;  /* 0x00000004f2027209 */ /* 0x000fe40007810000 */
        /* <DEDUP_REMOVED lines=8> */
[----:B------:R-:W-:Y:S02]  /*7f60*/  FSEL R241, R60, -INF , P0 ;  /* 0xff8000003cf17808 */ /* 0x000fe40000000000 */
[----:B------:R-:W-:Y:S02]  /*7f70*/  ISETP.GT.AND P0, PT, R0, 0x29, PT ;  /* 0x000000290000780c */ /* 0x000fe40003f04270 */
[----:B------:R-:W-:Y:S02]  /*7f80*/  FMNMX.FTZ R2, R235, R2, !PT ;  /* 0x00000002eb027209 */ /* 0x000fe40007810000 */
[----:B------:R-:W-:Y:S02]  /*7f90*/  FMNMX.FTZ R3, R250, R3, !PT ;  /* 0x00000003fa037209 */ /* 0x000fe40007810000 */
[----:B------:R-:W-:Y:S02]  /*7fa0*/  FSEL R246, R58, -INF , P1 ;  /* 0xff8000003af67808 */ /* 0x000fe40000800000 */
[----:B------:R-:W-:Y:S02]  /*7fb0*/  FSETP.NEU.FTZ.AND P1, PT, R105, -INF , PT ;  /* 0xff8000006900780b */ /* 0x000fe40003f3d000 */
[----:B------:R-:W-:Y:S02]  /*7fc0*/  FSEL R198, R47, -INF , P0 ;  /* 0xff8000002fc67808 */ /* 0x000fe40000000000 */
[C---:B------:R-:W-:Y:S02]  /*7fd0*/  ISETP.GT.AND P0, PT, R0.reuse, 0x31, PT ;  /* 0x000000310000780c */ /* 0x040fe40003f04270 */
[----:B------:R-:W-:Y:S02]  /*7fe0*/  FMNMX.FTZ R2, R241, R2, !PT ;  /* 0x00000002f1027209 */ /* 0x000fe40007810000 */
[----:B------:R-:W-:Y:S02]  /*7ff0*/  FMNMX.FTZ R3, R245, R3, !PT ;  /* 0x00000003f5037209 */ /* 0x000fe40007810000 */
[----:B------:R-:W-:Y:S02]  /*8000*/  FSEL R109, R109, RZ, P1 ;  /* 0x000000ff6d6d7208 */ /* 0x000fe40000800000 */
[----:B-----5:R-:W-:Y:S02]  /*8010*/  FSEL R238, R7, -INF , P0 ;  /* 0xff80000007ee7808 */ /* 0x020fe40000000000 */
[----:B------:R-:W-:Y:S01]  /*8020*/  FMNMX.FTZ R2, R233, R2, !PT ;  /* 0x00000002e9027209 */ /* 0x000fe20007810000 */
[--C-:B------:R-:W-:Y:S01]  /*8030*/  FFMA.FTZ R4, R11, c[0x0][0x2d0], -R109.reuse ;  /* 0x0000b4000b047a23 */ /* 0x100fe2000001086d */
[----:B------:R-:W-:Y:S02]  /*8040*/  ISETP.GT.AND P0, PT, R0, 0x38, PT ;  /* 0x000000380000780c */ /* 0x000fe40003f04270 */
[----:B------:R-:W-:Y:S01]  /*8050*/  FMNMX.FTZ R3, R198, R3, !PT ;  /* 0x00000003c6037209 */ /* 0x000fe20007810000 */
[----:B------:R-:W1:Y:S01]  /*8060*/  SHFL.BFLY PT, R103, R2, 0x2, 0x1f ;  /* 0x0c401f0002677f89 */ /* 0x000e6200000e0000 */
[----:B------:R-:W-:Y:S01]  /*8070*/  FSEL R244, R62, -INF , P0 ;  /* 0xff8000003ef47808 */ /* 0x000fe20000000000 */
[----:B------:R-:W-:Y:S01]  /*8080*/  MUFU.EX2 R237, R4 ;  /* 0x0000000400ed7308 */ /* 0x000fe20000000800 */
[----:B------:R-:W-:Y:S02]  /*8090*/  ISETP.GT.AND P0, PT, R0, 0x39, PT ;  /* 0x000000390000780c */ /* 0x000fe40003f04270 */
[----:B------:R-:W-:Y:S01]  /*80a0*/  FMNMX.FTZ R0, R246, R3, !PT ;  /* 0x00000003f6007209 */ /* 0x000fe20007810000 */
[--C-:B------:R-:W-:Y:S01]  /*80b0*/  FFMA.FTZ R3, R14, c[0x0][0x2d0], -R109.reuse ;  /* 0x0000b4000e037a23 */ /* 0x100fe2000001086d */
[----:B------:R-:W-:Y:S02]  /*80c0*/  FSEL R108, R108, -INF , P0 ;  /* 0xff8000006c6c7808 */ /* 0x000fe40000000000 */
[----:B------:R-:W-:Y:S02]  /*80d0*/  @P3 LEA R6, P0, R10, c[0x0][0x1c8], 0x1 ;  /* 0x000072000a063a11 */ /* 0x000fe400078008ff */
[----:B--2---:R-:W-:Y:S01]  /*80e0*/  FMNMX.FTZ R104, R104, R5, !PT ;  /* 0x0000000568687209 */ /* 0x004fe20007810000 */
[----:B------:R2:W5:Y:S01]  /*80f0*/  MUFU.EX2 R240, R3 ;  /* 0x0000000300f07308 */ /* 0x0005620000000800 */
[----:B------:R-:W-:Y:S02]  /*8100*/  @P3 LEA.HI.X R7, R10, c[0x0][0x1cc], R36, 0x1, P0 ;  /* 0x000073000a073a11 */ /* 0x000fe400000f0c24 */
[----:B------:R-:W-:Y:S01]  /*8110*/  FMNMX.FTZ R0, R238, R0, !PT ;  /* 0x00000000ee007209 */ /* 0x000fe20007810000 */
[----:B------:R-:W-:Y:S02]  /*8120*/  FMUL.FTZ R110, R104, c[0x0][0x2d0] ;  /* 0x0000b400686e7a20 */ /* 0x000fe40000410000 */
[----:B------:R3:W-:Y:S01]  /*8130*/  @P3 LDGSTS.E.BYPASS.LTC128B.128 [R226+0x4900], [R6.64], !P5 ;  /* 0x0490000006e23fae */ /* 0x0007e2000e901d46 */
[----:B------:R-:W-:Y:S04]  /*8140*/  FMNMX.FTZ R0, R244, R0, !PT ;  /* 0x00000000f4007209 */ /* 0x000fe80007810000 */
[----:B------:R-:W-:Y:S02]  /*8150*/  FMNMX.FTZ R0, R108, R0, !PT ;  /* 0x000000006c007209 */ /* 0x000fe40007810000 */
[----:B-1----:R-:W-:Y:S01]  /*8160*/  FMNMX.FTZ R103, R2, R103, !PT ;  /* 0x0000006702677209 */ /* 0x002fe20007810000 */
[--C-:B------:R-:W-:Y:S04]  /*8170*/  FFMA.FTZ R2, R13, c[0x0][0x2d0], -R109.reuse ;  /* 0x0000b4000d027a23 */ /* 0x100fe8000001086d */
[----:B------:R1:W-:Y:S01]  /*8180*/  MUFU.EX2 R63, R2 ;  /* 0x00000002003f7308 */ /* 0x0003e20000000800 */
[----:B------:R-:W1:Y:S01]  /*8190*/  SHFL.BFLY PT, R8, R103, 0x1, 0x1f ;  /* 0x0c201f0067087f89 */ /* 0x000e6200000e0000 */
[----:B--2---:R-:W-:Y:S02]  /*81a0*/  @P3 IADD3 R3, P0, R9, R252, RZ ;  /* 0x000000fc09033210 */ /* 0x004fe40007f1e0ff */
[----:B-----5:R-:W-:Y:S02]  /*81b0*/  F2FP.BF16.PACK_AB R176, R240, R237 ;  /* 0x000000edf0b0723e */ /* 0x020fe400000010ff */
[----:B------:R-:W-:Y:S02]  /*81c0*/  @P3 IADD3.X R12, R12, R251, RZ, P0, !PT ;  /* 0x000000fb0c0c3210 */ /* 0x000fe400007fe4ff */
[C---:B------:R-:W-:Y:S04]  /*81d0*/  @P3 LEA R4, P0, R3.reuse, c[0x0][0x1c8], 0x1 ;  /* 0x0000720003043a11 */ /* 0x040fe800078008ff */
[----:B------:R-:W-:Y:S01]  /*81e0*/  @P3 LEA.HI.X R5, R3, c[0x0][0x1cc], R12, 0x1, P0 ;  /* 0x0000730003053a11 */ /* 0x000fe200000f0c0c */
[----:B------:R-:W-:Y:S01]  /*81f0*/  FFMA.FTZ R3, R15, c[0x0][0x2d0], -R109 ;  /* 0x0000b4000f037a23 */ /* 0x000fe2000001086d */
[----:B------:R-:W-:Y:S03]  /*8200*/  FSETP.NEU.FTZ.AND P0, PT, R104, -INF , PT ;  /* 0xff8000006800780b */ /* 0x000fe60003f1d000 */
[----:B------:R2:W5:Y:S01]  /*8210*/  MUFU.EX2 R56, R3 ;  /* 0x0000000300387308 */ /* 0x0005620000000800 */
[----:B------:R-:W-:Y:S01]  /*8220*/  FSEL R110, R110, RZ, P0 ;  /* 0x000000ff6e6e7208 */ /* 0x000fe20000000000 */
[----:B------:R3:W-:Y:S01]  /*8230*/  @P3 LDGSTS.E.BYPASS.LTC128B.128 [R226+0x5900], [R4.64], !P4 ;  /* 0x0590000004e23fae */ /* 0x0007e2000e101d46 */
[----:B-1----:R-:W-:Y:S03]  /*8240*/  FMNMX.FTZ R103, R103, R8, !PT ;  /* 0x0000000867677209 */ /* 0x002fe60007810000 */
[--C-:B------:R-:W-:Y:S02]  /*8250*/  FFMA.FTZ R8, R17, c[0x0][0x2d0], -R110.reuse ;  /* 0x0000b40011087a23 */ /* 0x100fe4000001086e */
[----:B------:R-:W-:Y:S02]  /*8260*/  FMUL.FTZ R111, R103, c[0x0][0x2d0] ;  /* 0x0000b400676f7a20 */ /* 0x000fe40000410000 */
[----:B------:R-:W1:Y:S01]  /*8270*/  SHFL.BFLY PT, R2, R0, 0x2, 0x1f ;  /* 0x0c401f0000027f89 */ /* 0x000e6200000e0000 */
[----:B------:R-:W-:Y:S07]  /*8280*/  MUFU.EX2 R60, R8 ;  /* 0x00000008003c7308 */ /* 0x000fee0000000800 */
[----:B------:R-:W-:Y:S01]  /*8290*/  LDSM.16.MT88.4 R36, [R210+0x100] ;  /* 0x00010000d224783b */ /* 0x000fe20000004200 */
[--C-:B--2---:R-:W-:Y:S01]  /*82a0*/  FFMA.FTZ R3, R19, c[0x0][0x2d0], -R110.reuse ;  /* 0x0000b40013037a23 */ /* 0x104fe2000001086e */
[----:B-----5:R-:W-:Y:S06]  /*82b0*/  F2FP.BF16.PACK_AB R178, R56, R63 ;  /* 0x0000003f38b2723e */ /* 0x020fec00000010ff */
[----:B------:R-:W-:Y:S01]  /*82c0*/  LDSM.16.MT88.4 R52, [R209+0x1100] ;  /* 0x00110000d134783b */ /* 0x000fe20000004200 */
[----:B------:R2:W-:Y:S01]  /*82d0*/  MUFU.EX2 R207, R3 ;  /* 0x0000000300cf7308 */ /* 0x0005e20000000800 */
[----:B-1----:R-:W-:Y:S01]  /*82e0*/  FMNMX.FTZ R0, R0, R2, !PT ;  /* 0x0000000200007209 */ /* 0x002fe20007810000 */
[--C-:B------:R-:W-:Y:S05]  /*82f0*/  FFMA.FTZ R2, R16, c[0x0][0x2d0], -R110.reuse ;  /* 0x0000b40010027a23 */ /* 0x100fea000001086e */
[----:B------:R-:W0:Y:S03]  /*8300*/  LDGDEPBAR ;  /* 0x00000000000079af */ /* 0x000e260000000000 */
[----:B------:R1:W5:Y:S01]  /*8310*/  MUFU.EX2 R64, R2 ;  /* 0x0000000200407308 */ /* 0x0003620000000800 */
[----:B--2---:R-:W-:Y:S09]  /*8320*/  FFMA.FTZ R3, R18, c[0x0][0x2d0], -R110 ;  /* 0x0000b40012037a23 */ /* 0x004ff2000001086e */
[----:B------:R2:W2:Y:S01]  /*8330*/  MUFU.EX2 R59, R3 ;  /* 0x00000003003b7308 */ /* 0x0004a20000000800 */
[----:B-1----:R-:W1:Y:S01]  /*8340*/  SHFL.BFLY PT, R2, R0, 0x1, 0x1f ;  /* 0x0c201f0000027f89 */ /* 0x002e6200000e0000 */
[----:B-----5:R-:W-:Y:S02]  /*8350*/  F2FP.BF16.PACK_AB R179, R60, R64 ;  /* 0x000000403cb3723e */ /* 0x020fe400000010ff */
[----:B--2---:R-:W-:Y:S02]  /*8360*/  FSEL R3, R105, RZ, P1 ;  /* 0x000000ff69037208 */ /* 0x004fe40000800000 */
[----:B------:R-:W-:Y:S02]  /*8370*/  FSETP.NEU.FTZ.AND P1, PT, R103, -INF , PT ;  /* 0xff8000006700780b */ /* 0x000fe40003f3d000 */
[----:B------:R-:W-:Y:S02]  /*8380*/  F2FP.BF16.PACK_AB R177, R59, R207 ;  /* 0x000000cf3bb1723e */ /* 0x000fe400000010ff */
[----:B------:R-:W-:Y:S02]  /*8390*/  FSEL R111, R111, RZ, P1 ;  /* 0x000000ff6f6f7208 */ /* 0x000fe40000800000 */
[----:B-1----:R-:W-:Y:S02]  /*83a0*/  FMNMX.FTZ R102, R0, R2, !PT ;  /* 0x0000000200667209 */ /* 0x002fe40007810000 */
[----:B------:R-:W-:Y:S01]  /*83b0*/  FSEL R2, R104, RZ, P0 ;  /* 0x000000ff68027208 */ /* 0x000fe20000000000 */
[--C-:B------:R-:W-:Y:S01]  /*83c0*/  FFMA.FTZ R0, R22, c[0x0][0x2d0], -R111.reuse ;  /* 0x0000b40016007a23 */ /* 0x100fe2000001086f */
[C---:B------:R-:W-:Y:S01]  /*83d0*/  FSETP.NEU.FTZ.AND P0, PT, R102.reuse, -INF , PT ;  /* 0xff8000006600780b */ /* 0x040fe20003f1d000 */
[----:B------:R-:W-:Y:S02]  /*83e0*/  FMUL.FTZ R184, R102, c[0x0][0x2d0] ;  /* 0x0000b40066b87a20 */ /* 0x000fe40000410000 */
[----:B------:R1:W-:Y:S01]  /*83f0*/  MUFU.EX2 R65, R0 ;  /* 0x0000000000417308 */ /* 0x0003e20000000800 */
[--C-:B------:R-:W-:Y:S02]  /*8400*/  FFMA.FTZ R8, R21, c[0x0][0x2d0], -R111.reuse ;  /* 0x0000b40015087a23 */ /* 0x100fe4000001086f */
[----:B------:R-:W-:Y:S07]  /*8410*/  FSEL R184, R184, RZ, P0 ;  /* 0x000000ffb8b87208 */ /* 0x000fee0000000000 */
[----:B------:R2:W-:Y:S01]  /*8420*/  MUFU.EX2 R66, R8 ;  /* 0x0000000800427308 */ /* 0x0005e20000000800 */
[--C-:B-1----:R-:W-:Y:S09]  /*8430*/  FFMA.FTZ R0, R23, c[0x0][0x2d0], -R111.reuse ;  /* 0x0000b40017007a23 */ /* 0x102ff2000001086f */
[----:B------:R1:W5:Y:S01]  /*8440*/  MUFU.EX2 R61, R0 ;  /* 0x00000000003d7308 */ /* 0x0003620000000800 */
[----:B--2---:R-:W-:Y:S02]  /*8450*/  FFMA.FTZ R8, R20, c[0x0][0x2d0], -R111 ;  /* 0x0000b40014087a23 */ /* 0x004fe4000001086f */
[----:B------:R-:W2:Y:S07]  /*8460*/  LDSM.16.MT88.4 R20, [R209+0x100] ;  /* 0x00010000d114783b */ /* 0x000eae0000004200 */
[----:B------:R3:W3:Y:S01]  /*8470*/  MUFU.EX2 R57, R8 ;  /* 0x0000000800397308 */ /* 0x0006e20000000800 */
[--C-:B-1----:R-:W-:Y:S01]  /*8480*/  FFMA.FTZ R0, R25, c[0x0][0x2d0], -R184.reuse ;  /* 0x0000b40019007a23 */ /* 0x102fe200000108b8 */
[----:B-----5:R-:W-:Y:S08]  /*8490*/  F2FP.BF16.PACK_AB R182, R61, R65 ;  /* 0x000000413db6723e */ /* 0x020ff000000010ff */
[----:B------:R1:W-:Y:S01]  /*84a0*/  MUFU.EX2 R67, R0 ;  /* 0x0000000000437308 */ /* 0x0003e20000000800 */
[--C-:B---3--:R-:W-:Y:S01]  /*84b0*/  FFMA.FTZ R8, R24, c[0x0][0x2d0], -R184.reuse ;  /* 0x0000b40018087a23 */ /* 0x108fe200000108b8 */
[----:B------:R-:W-:Y:S08]  /*84c0*/  F2FP.BF16.PACK_AB R180, R57, R66 ;  /* 0x0000004239b4723e */ /* 0x000ff000000010ff */
[----:B------:R-:W-:Y:S01]  /*84d0*/  MUFU.EX2 R62, R8 ;  /* 0x00000008003e7308 */ /* 0x000fe20000000800 */
[--C-:B-1----:R-:W-:Y:S09]  /*84e0*/  FFMA.FTZ R0, R27, c[0x0][0x2d0], -R184.reuse ;  /* 0x0000b4001b007a23 */ /* 0x102ff200000108b8 */
[----:B------:R1:W-:Y:S02]  /*84f0*/  MUFU.EX2 R9, R0 ;  /* 0x0000000000097308 */ /* 0x0003e40000000800 */
[----:B-1----:R-:W-:Y:S08]  /*8500*/  FFMA.FTZ R0, R26, c[0x0][0x2d0], -R184 ;  /* 0x0000b4001a007a23 */ /* 0x002ff000000108b8 */
[----:B------:R1:W3:Y:S02]  /*8510*/  MUFU.EX2 R58, R0 ;  /* 0x00000000003a7308 */ /* 0x0002e40000000800 */
[----:B-1----:R-:W-:Y:S01]  /*8520*/  FADD.FTZ R0, -R3, R100 ;  /* 0x0000006403007221 */ /* 0x002fe20000010100 */
[----:B---3--:R-:W-:Y:S03]  /*8530*/  F2FP.BF16.PACK_AB R183, R62, R58 ;  /* 0x0000003a3eb7723e */ /* 0x008fe600000010ff */
[----:B------:R-:W-:Y:S04]  /*8540*/  FMUL.FTZ R0, R0, c[0x0][0x2d0] ;  /* 0x0000b40000007a20 */ /* 0x000fe80000410000 */
[----:B------:R1:W3:Y:S02]  /*8550*/  MUFU.EX2 R100, R0 ;  /* 0x0000000000647308 */ /* 0x0002e40000000800 */
[----:B-1----:R-:W-:Y:S01]  /*8560*/  FADD.FTZ R0, -R2, R101 ;  /* 0x0000006502007221 */ /* 0x002fe20000010100 */
[----:B------:R-:W-:Y:S01]  /*8570*/  FSEL R2, R103, RZ, P1 ;  /* 0x000000ff67027208 */ /* 0x000fe20000800000 */
[----:B---3--:R-:W-:Y:S02]  /*8580*/  FMUL.FTZ R4, R100, R112 ;  /* 0x0000007064047220 */ /* 0x008fe40000410000 */
[----:B------:R-:W-:Y:S02]  /*8590*/  FMUL.FTZ R0, R0, c[0x0][0x2d0] ;  /* 0x0000b40000007a20 */ /* 0x000fe40000410000 */
[C---:B------:R-:W-:Y:S02]  /*85a0*/  FMUL.FTZ R5, R100.reuse, R113 ;  /* 0x0000007164057220 */ /* 0x040fe40000410000 */
[----:B------:R1:W3:Y:S01]  /*85b0*/  MUFU.EX2 R101, R0 ;  /* 0x0000000000657308 */ /* 0x0002e20000000800 */
[C---:B------:R-:W-:Y:S02]  /*85c0*/  FMUL.FTZ R16, R100.reuse, R124 ;  /* 0x0000007c64107220 */ /* 0x040fe40000410000 */
[C---:B------:R-:W-:Y:S02]  /*85d0*/  FMUL.FTZ R17, R100.reuse, R125 ;  /* 0x0000007d64117220 */ /* 0x040fe40000410000 */
[C---:B------:R-:W-:Y:S02]  /*85e0*/  FMUL.FTZ R49, R100.reuse, R157 ;  /* 0x0000009d64317220 */ /* 0x040fe40000410000 */
[----:B------:R-:W-:Y:S02]  /*85f0*/  IMAD.MOV.U32 R157, RZ, RZ, R239 ;  /* 0x000000ffff9d7224 */ /* 0x000fe400078e00ef */
[C---:B------:R-:W-:Y:S01]  /*8600*/  FMUL.FTZ R32, R100.reuse, R140 ;  /* 0x0000008c64207220 */ /* 0x040fe20000410000 */
[----:B------:R-:W-:Y:S01]  /*8610*/  MOV R140, R60 ;  /* 0x0000003c008c7202 */ /* 0x000fe20000000f00 */
[C---:B------:R-:W-:Y:S02]  /*8620*/  FMUL.FTZ R33, R100.reuse, R141 ;  /* 0x0000008d64217220 */ /* 0x040fe40000410000 */
[----:B------:R-:W-:Y:S02]  /*8630*/  IMAD.MOV.U32 R141, RZ, RZ, R61 ;  /* 0x000000ffff8d7224 */ /* 0x000fe400078e003d */
[C---:B------:R-:W-:Y:S02]  /*8640*/  FMUL.FTZ R68, R100.reuse, R68 ;  /* 0x0000004464447220 */ /* 0x040fe40000410000 */
[C---:B------:R-:W-:Y:S02]  /*8650*/  FMUL.FTZ R69, R100.reuse, R69 ;  /* 0x0000004564457220 */ /* 0x040fe40000410000 */
[C---:B------:R-:W-:Y:S02]  /*8660*/  FMUL.FTZ R80, R100.reuse, R80 ;  /* 0x0000005064507220 */ /* 0x040fe40000410000 */
[C---:B------:R-:W-:Y:S02]  /*8670*/  FMUL.FTZ R81, R100.reuse, R81 ;  /* 0x0000005164517220 */ /* 0x040fe40000410000 */
[----:B------:R-:W-:Y:S02]  /*8680*/  FMUL.FTZ R84, R100, R84 ;  /* 0x0000005464547220 */ /* 0x000fe40000410000 */
[----:B-1----:R-:W-:Y:S01]  /*8690*/  FADD.FTZ R0, -R2, R106 ;  /* 0x0000006a02007221 */ /* 0x002fe20000010100 */
[----:B------:R-:W-:Y:S01]  /*86a0*/  FSEL R2, R102, RZ, P0 ;  /* 0x000000ff66027208 */ /* 0x000fe20000000000 */
[C---:B---3--:R-:W-:Y:S02]  /*86b0*/  FMUL.FTZ R50, R101.reuse, R158 ;  /* 0x0000009e65327220 */ /* 0x048fe40000410000 */
[----:B------:R-:W-:Y:S02]  /*86c0*/  FMUL.FTZ R0, R0, c[0x0][0x2d0] ;  /* 0x0000b40000007a20 */ /* 0x000fe40000410000 */
[----:B------:R-:W-:Y:S02]  /*86d0*/  IMAD.MOV.U32 R158, RZ, RZ, R249 ;  /* 0x000000ffff9e7224 */ /* 0x000fe400078e00f9 */
[----:B------:R1:W4:Y:S01]  /*86e0*/  MUFU.EX2 R3, R0 ;  /* 0x0000000000037308 */ /* 0x0003220000000800 */
[C---:B------:R-:W-:Y:S02]  /*86f0*/  FMUL.FTZ R6, R101.reuse, R114 ;  /* 0x0000007265067220 */ /* 0x040fe40000410000 */
[C---:B------:R-:W-:Y:S02]  /*8700*/  FMUL.FTZ R7, R101.reuse, R115 ;  /* 0x0000007365077220 */ /* 0x040fe40000410000 */
[----:B------:R-:W3:Y:S01]  /*8710*/  LDSM.16.MT88.4 R112, [R210+0x1100] ;  /* 0x00110000d270783b */ /* 0x000ee20000004200 */
[C---:B------:R-:W-:Y:S02]  /*8720*/  FMUL.FTZ R18, R101.reuse, R126 ;  /* 0x0000007e65127220 */ /* 0x040fe40000410000 */
[C---:B------:R-:W-:Y:S02]  /*8730*/  FMUL.FTZ R19, R101.reuse, R127 ;  /* 0x0000007f65137220 */ /* 0x040fe40000410000 */
[-C--:B--2---:R-:W-:Y:S03]  /*8740*/  HMMA.16816.F32.BF16 R4, R176, R20.reuse, R4 ;  /* 0x00000014b004723c */ /* 0x084fe60000041804 */
[C---:B------:R-:W-:Y:S01]  /*8750*/  FMUL.FTZ R34, R101.reuse, R142 ;  /* 0x0000008e65227220 */ /* 0x040fe20000410000 */
[----:B------:R-:W-:Y:S01]  /*8760*/  MOV R142, R62 ;  /* 0x0000003e008e7202 */ /* 0x000fe20000000f00 */
[C---:B------:R-:W-:Y:S01]  /*8770*/  FMUL.FTZ R35, R101.reuse, R143 ;  /* 0x0000008f65237220 */ /* 0x040fe20000410000 */
[----:B------:R-:W-:Y:S01]  /*8780*/  LDSM.16.MT88.4 R124, [R210+0x500] ;  /* 0x00050000d27c783b */ /* 0x000fe20000004200 */
[C---:B------:R-:W-:Y:S01]  /*8790*/  FMUL.FTZ R51, R101.reuse, R159 ;  /* 0x0000009f65337220 */ /* 0x040fe20000410000 */
[----:B------:R-:W-:Y:S01]  /*87a0*/  MOV R159, R236 ;  /* 0x000000ec009f7202 */ /* 0x000fe20000000f00 */
[----:B------:R-:W-:Y:S03]  /*87b0*/  IMAD.MOV.U32 R143, RZ, RZ, R63 ;  /* 0x000000ffff8f7224 */ /* 0x000fe600078e003f */
[----:B------:R-:W-:Y:S02]  /*87c0*/  FMUL.FTZ R70, R101, R70 ;  /* 0x0000004665467220 */ /* 0x000fe40000410000 */
[----:B-1----:R-:W-:Y:S02]  /*87d0*/  FADD.FTZ R0, -R2, R107 ;  /* 0x0000006b02007221 */ /* 0x002fe40000010100 */
[----:B------:R-:W-:Y:S02]  /*87e0*/  FFMA.FTZ R2, R40, c[0x0][0x2d0], -R109 ;  /* 0x0000b40028027a23 */ /* 0x000fe4000001086d */
[----:B------:R-:W-:Y:S02]  /*87f0*/  FMUL.FTZ R0, R0, c[0x0][0x2d0] ;  /* 0x0000b40000007a20 */ /* 0x000fe40000410000 */
[----:B------:R1:W-:Y:S01]  /*8800*/  MUFU.EX2 R48, R2 ;  /* 0x0000000200307308 */ /* 0x0003e20000000800 */
[C---:B----4-:R-:W-:Y:S02]  /*8810*/  FMUL.FTZ R29, R3.reuse, R137 ;  /* 0x00000089031d7220 */ /* 0x050fe40000410000 */
[----:B------:R-:W-:Y:S02]  /*8820*/  IMAD.MOV.U32 R137, RZ, RZ, R241 ;  /* 0x000000ffff897224 */ /* 0x000fe400078e00f1 */
[----:B------:R-:W-:Y:S02]  /*8830*/  IMAD.MOV.U32 R107, RZ, RZ, R9 ;  /* 0x000000ffff6b7224 */ /* 0x000fe400078e0009 */
[C---:B------:R-:W-:Y:S02]  /*8840*/  FMUL.FTZ R8, R3.reuse, R116 ;  /* 0x0000007403087220 */ /* 0x040fe40000410000 */
[----:B------:R-:W-:Y:S01]  /*8850*/  FMUL.FTZ R9, R3, R117 ;  /* 0x0000007503097220 */ /* 0x000fe20000410000 */
[----:B------:R-:W2:Y:S01]  /*8860*/  MUFU.EX2 R0, R0 ;  /* 0x0000000000007308 */ /* 0x000ea20000000800 */
[----:B------:R-:W-:Y:S01]  /*8870*/  F2FP.BF16.PACK_AB R181, R107, R67 ;  /* 0x000000436bb5723e */ /* 0x000fe200000010ff */
[C---:B------:R-:W-:Y:S02]  /*8880*/  FMUL.FTZ R12, R3.reuse, R120 ;  /* 0x00000078030c7220 */ /* 0x040fe40000410000 */
[C---:B------:R-:W-:Y:S02]  /*8890*/  FMUL.FTZ R13, R3.reuse, R121 ;  /* 0x00000079030d7220 */ /* 0x040fe40000410000 */
[C---:B------:R-:W-:Y:S02]  /*88a0*/  FMUL.FTZ R24, R3.reuse, R132 ;  /* 0x0000008403187220 */ /* 0x040fe40000410000 */
[C---:B------:R-:W-:Y:S01]  /*88b0*/  FMUL.FTZ R25, R3.reuse, R133 ;  /* 0x0000008503197220 */ /* 0x040fe20000410000 */
[----:B------:R-:W-:Y:S01]  /*88c0*/  MOV R133, R237 ;  /* 0x000000ed00857202 */ /* 0x000fe20000000f00 */
[C---:B------:R-:W-:Y:S01]  /*88d0*/  FMUL.FTZ R28, R3.reuse, R136 ;  /* 0x00000088031c7220 */ /* 0x040fe20000410000 */
[----:B------:R-:W-:Y:S01]  /*88e0*/  MOV R136, R233 ;  /* 0x000000e900887202 */ /* 0x000fe20000000f00 */
[----:B------:R-:W-:Y:S01]  /*88f0*/  FMUL.FTZ R40, R3, R148 ;  /* 0x0000009403287220 */ /* 0x000fe20000410000 */
[----:B------:R-:W-:Y:S01]  /*8900*/  MOV R148, R66 ;  /* 0x0000004200947202 */ /* 0x000fe20000000f00 */
[----:B-1----:R-:W-:Y:S02]  /*8910*/  FFMA.FTZ R2, R41, c[0x0][0x2d0], -R109 ;  /* 0x0000b40029027a23 */ /* 0x002fe4000001086d */
[C---:B------:R-:W-:Y:S02]  /*8920*/  FMUL.FTZ R41, R3.reuse, R149 ;  /* 0x0000009503297220 */ /* 0x040fe40000410000 */
[----:B------:R1:W-:Y:S01]  /*8930*/  MUFU.EX2 R47, R2 ;  /* 0x00000002002f7308 */ /* 0x0003e20000000800 */
[----:B------:R-:W-:Y:S02]  /*8940*/  IMAD.MOV.U32 R132, RZ, RZ, R57 ;  /* 0x000000ffff847224 */ /* 0x000fe400078e0039 */
[C---:B------:R-:W-:Y:S02]  /*8950*/  FMUL.FTZ R57, R3.reuse, R165 ;  /* 0x000000a503397220 */ /* 0x040fe40000410000 */
[----:B------:R-:W-:Y:S02]  /*8960*/  FMUL.FTZ R60, R3, R168 ;  /* 0x000000a8033c7220 */ /* 0x000fe40000410000 */
[C---:B--2---:R-:W-:Y:S02]  /*8970*/  FMUL.FTZ R43, R0.reuse, R151 ;  /* 0x00000097002b7220 */ /* 0x044fe40000410000 */
[----:B------:R-:W-:Y:S02]  /*8980*/  IMAD.MOV.U32 R151, RZ, RZ, R246 ;  /* 0x000000ffff977224 */ /* 0x000fe400078e00f6 */
[C---:B------:R-:W-:Y:S01]  /*8990*/  FMUL.FTZ R42, R0.reuse, R150 ;  /* 0x00000096002a7220 */ /* 0x040fe20000410000 */
[----:B------:R-:W-:Y:S01]  /*89a0*/  MOV R150, R244 ;  /* 0x000000f400967202 */ /* 0x000fe20000000f00 */
[C---:B------:R-:W-:Y:S02]  /*89b0*/  FMUL.FTZ R10, R0.reuse, R118 ;  /* 0x00000076000a7220 */ /* 0x040fe40000410000 */
[C---:B------:R-:W-:Y:S02]  /*89c0*/  FMUL.FTZ R11, R0.reuse, R119 ;  /* 0x00000077000b7220 */ /* 0x040fe40000410000 */
[----:B------:R-:W2:Y:S01]  /*89d0*/  LDSM.16.MT88.4 R116, [R209+0x2100] ;  /* 0x00210000d174783b */ /* 0x000ea20000004200 */
[C---:B------:R-:W-:Y:S02]  /*89e0*/  FMUL.FTZ R66, R101.reuse, R174 ;  /* 0x000000ae65427220 */ /* 0x040fe40000410000 */
[----:B------:R-:W-:Y:S02]  /*89f0*/  FMUL.FTZ R14, R0, R122 ;  /* 0x0000007a000e7220 */ /* 0x000fe40000410000 */
[C---:B------:R-:W-:Y:S04]  /*8a00*/  HMMA.16816.F32.BF16 R8, R180.reuse, R20, R8 ;  /* 0x00000014b408723c */ /* 0x040fe80000041808 */
[--C-:B-1----:R-:W-:Y:S02]  /*8a10*/  FFMA.FTZ R2, R44, c[0x0][0x2d0], -R110.reuse ;  /* 0x0000b4002c027a23 */ /* 0x102fe4000001086e */
[C---:B------:R-:W-:Y:S02]  /*8a20*/  FMUL.FTZ R15, R0.reuse, R123 ;  /* 0x0000007b000f7220 */ /* 0x040fe40000410000 */
[----:B------:R1:W4:Y:S01]  /*8a30*/  MUFU.EX2 R46, R2 ;  /* 0x00000002002e7308 */ /* 0x0003220000000800 */
[----:B------:R-:W-:Y:S03]  /*8a40*/  FMUL.FTZ R30, R0, R138 ;  /* 0x0000008a001e7220 */ /* 0x000fe60000410000 */
[----:B------:R-:W-:Y:S01]  /*8a50*/  MOV R138, R240 ;  /* 0x000000f0008a7202 */ /* 0x000fe20000000f00 */
[-C--:B------:R-:W-:Y:S03]  /*8a60*/  HMMA.16816.F32.BF16 R12, R180, R22.reuse, R12 ;  /* 0x00000016b40c723c */ /* 0x080fe6000004180c */
[C---:B------:R-:W-:Y:S02]  /*8a70*/  FMUL.FTZ R20, R100.reuse, R128 ;  /* 0x0000008064147220 */ /* 0x040fe40000410000 */
[----:B------:R-:W-:Y:S02]  /*8a80*/  FMUL.FTZ R21, R100, R129 ;  /* 0x0000008164157220 */ /* 0x000fe40000410000 */
[C---:B------:R-:W-:Y:S01]  /*8a90*/  FMUL.FTZ R26, R0.reuse, R134 ;  /* 0x00000086001a7220 */ /* 0x040fe20000410000 */
[C---:B------:R-:W-:Y:S04]  /*8aa0*/  HMMA.16816.F32.BF16 R16, R176.reuse, R22, R16 ;  /* 0x00000016b010723c */ /* 0x040fe80000041810 */
[C---:B------:R-:W-:Y:S02]  /*8ab0*/  FMUL.FTZ R27, R0.reuse, R135 ;  /* 0x00000087001b7220 */ /* 0x040fe40000410000 */
[----:B------:R-:W-:Y:S02]  /*8ac0*/  FMUL.FTZ R31, R0, R139 ;  /* 0x0000008b001f7220 */ /* 0x000fe40000410000 */
[----:B------:R-:W-:Y:S04]  /*8ad0*/  FMUL.FTZ R22, R101, R130 ;  /* 0x0000008265167220 */ /* 0x000fe80000410000 */
[----:B-1----:R-:W-:Y:S02]  /*8ae0*/  FFMA.FTZ R2, R45, c[0x0][0x2d0], -R110 ;  /* 0x0000b4002d027a23 */ /* 0x002fe4000001086e */
[----:B------:R-:W-:Y:S02]  /*8af0*/  FMUL.FTZ R23, R101, R131 ;  /* 0x0000008365177220 */ /* 0x000fe40000410000 */
[----:B------:R1:W5:Y:S01]  /*8b00*/  MUFU.EX2 R252, R2 ;  /* 0x0000000200fc7308 */ /* 0x0003620000000800 */
[----:B------:R-:W-:Y:S01]  /*8b10*/  LDSM.16.MT88.4 R128, [R209+0x1500] ;  /* 0x00150000d180783b */ /* 0x000fe20000004200 */
[----:B------:R-:W-:Y:S02]  /*8b20*/  IMAD.MOV.U32 R134, RZ, RZ, R58 ;  /* 0x000000ffff867224 */ /* 0x000fe400078e003a */
[----:B------:R-:W-:Y:S01]  /*8b30*/  IMAD.MOV.U32 R135, RZ, RZ, R56 ;  /* 0x000000ffff877224 */ /* 0x000fe200078e0038 */
[-C--:B------:R-:W-:Y:S03]  /*8b40*/  HMMA.16816.F32.BF16 R20, R176, R36.reuse, R20 ;  /* 0x00000024b014723c */ /* 0x080fe60000041814 */
[C---:B------:R-:W-:Y:S02]  /*8b50*/  FMUL.FTZ R45, R3.reuse, R153 ;  /* 0x00000099032d7220 */ /* 0x040fe40000410000 */
[C---:B------:R-:W-:Y:S01]  /*8b60*/  FMUL.FTZ R44, R3.reuse, R152 ;  /* 0x00000098032c7220 */ /* 0x040fe20000410000 */
[----:B------:R-:W-:Y:S01]  /*8b70*/  MOV R152, R48 ;  /* 0x0000003000987202 */ /* 0x000fe20000000f00 */
[----:B------:R-:W-:Y:S01]  /*8b80*/  FMUL.FTZ R48, R100, R156 ;  /* 0x0000009c64307220 */ /* 0x000fe20000410000 */
[C---:B------:R-:W-:Y:S04]  /*8b90*/  HMMA.16816.F32.BF16 R24, R180.reuse, R36, R24 ;  /* 0x00000024b418723c */ /* 0x040fe80000041818 */
[----:B------:R-:W-:Y:S01]  /*8ba0*/  MOV R156, R234 ;  /* 0x000000ea009c7202 */ /* 0x000fe20000000f00 */
[----:B------:R-:W-:Y:S02]  /*8bb0*/  IMAD.MOV.U32 R139, RZ, RZ, R59 ;  /* 0x000000ffff8b7224 */ /* 0x000fe400078e003b */
[----:B------:R-:W-:Y:S01]  /*8bc0*/  FMUL.FTZ R56, R3, R164 ;  /* 0x000000a403387220 */ /* 0x000fe20000410000 */
[-C--:B------:R-:W-:Y:S04]  /*8bd0*/  HMMA.16816.F32.BF16 R28, R180, R38.reuse, R28 ;  /* 0x00000026b41c723c */ /* 0x080fe8000004181c */
[----:B-1----:R-:W-:Y:S01]  /*8be0*/  FFMA.FTZ R2, R185, c[0x0][0x2d0], -R109 ;  /* 0x0000b400b9027a23 */ /* 0x002fe2000001086d */
[----:B------:R-:W-:Y:S01]  /*8bf0*/  MOV R185, R230 ;  /* 0x000000e600b97202 */ /* 0x000fe20000000f00 */
[C---:B------:R-:W-:Y:S02]  /*8c00*/  FMUL.FTZ R58, R0.reuse, R166 ;  /* 0x000000a6003a7220 */ /* 0x040fe40000410000 */
[C---:B------:R-:W-:Y:S01]  /*8c10*/  HMMA.16816.F32.BF16 R32, R176.reuse, R38, R32 ;  /* 0x00000026b020723c */ /* 0x040fe20000041820 */
[----:B------:R1:W-:Y:S03]  /*8c20*/  MUFU.EX2 R251, R2 ;  /* 0x0000000200fb7308 */ /* 0x0003e60000000800 */
[----:B----4-:R-:W-:Y:S02]  /*8c30*/  IMAD.MOV.U32 R153, RZ, RZ, R46 ;  /* 0x000000ffff997224 */ /* 0x010fe400078e002e */
[C---:B------:R-:W-:Y:S01]  /*8c40*/  FMUL.FTZ R46, R0.reuse, R154 ;  /* 0x0000009a002e7220 */ /* 0x040fe20000410000 */
[----:B------:R-:W-:Y:S01]  /*8c50*/  MOV R154, R47 ;  /* 0x0000002f009a7202 */ /* 0x000fe20000000f00 */
[C---:B------:R-:W-:Y:S01]  /*8c60*/  FMUL.FTZ R38, R101.reuse, R146 ;  /* 0x0000009265267220 */ /* 0x040fe20000410000 */
[----:B------:R-:W-:Y:S03]  /*8c70*/  MOV R146, R238 ;  /* 0x000000ee00927202 */ /* 0x000fe60000000f00 */
[----:B------:R-:W-:Y:S02]  /*8c80*/  FMUL.FTZ R47, R0, R155 ;  /* 0x0000009b002f7220 */ /* 0x000fe40000410000 */
[----:B------:R-:W-:Y:S02]  /*8c90*/  IMAD.MOV.U32 R155, RZ, RZ, R235 ;  /* 0x000000ffff9b7224 */ /* 0x000fe400078e00eb */
[C---:B------:R-:W-:Y:S02]  /*8ca0*/  FMUL.FTZ R36, R100.reuse, R144 ;  /* 0x0000009064247220 */ /* 0x040fe40000410000 */
[C---:B------:R-:W-:Y:S01]  /*8cb0*/  FMUL.FTZ R37, R100.reuse, R145 ;  /* 0x0000009164257220 */ /* 0x040fe20000410000 */
[----:B------:R-:W-:Y:S01]  /*8cc0*/  MOV R145, R64 ;  /* 0x0000004000917202 */ /* 0x000fe20000000f00 */
[----:B------:R-:W-:Y:S01]  /*8cd0*/  FMUL.FTZ R39, R101, R147 ;  /* 0x0000009365277220 */ /* 0x000fe20000410000 */
[----:B------:R-:W-:Y:S01]  /*8ce0*/  MOV R147, R207 ;  /* 0x000000cf00937202 */ /* 0x000fe20000000f00 */
[----:B------:R-:W-:Y:S02]  /*8cf0*/  FMUL.FTZ R64, R100, R172 ;  /* 0x000000ac64407220 */ /* 0x000fe40000410000 */
[----:B------:R-:W-:Y:S02]  /*8d00*/  FMUL.FTZ R59, R0, R167 ;  /* 0x000000a7003b7220 */ /* 0x000fe40000410000 */
[----:B-1----:R-:W-:Y:S01]  /*8d10*/  FFMA.FTZ R2, R186, c[0x0][0x2d0], -R109 ;  /* 0x0000b400ba027a23 */ /* 0x002fe2000001086d */
[-C--:B------:R-:W-:Y:S03]  /*8d20*/  HMMA.16816.F32.BF16 R36, R176, R52.reuse, R36 ;  /* 0x00000034b024723c */ /* 0x080fe60000041824 */
[----:B------:R1:W-:Y:S01]  /*8d30*/  MUFU.EX2 R249, R2 ;  /* 0x0000000200f97308 */ /* 0x0003e20000000800 */
[----:B------:R-:W-:Y:S01]  /*8d40*/  MOV R186, R232 ;  /* 0x000000e800ba7202 */ /* 0x000fe20000000f00 */
[----:B------:R-:W-:Y:S02]  /*8d50*/  FMUL.FTZ R61, R3, R169 ;  /* 0x000000a9033d7220 */ /* 0x000fe40000410000 */
[C---:B------:R-:W-:Y:S01]  /*8d60*/  FMUL.FTZ R62, R0.reuse, R170 ;  /* 0x000000aa003e7220 */ /* 0x040fe20000410000 */
[C---:B------:R-:W-:Y:S04]  /*8d70*/  HMMA.16816.F32.BF16 R40, R180.reuse, R52, R40 ;  /* 0x00000034b428723c */ /* 0x040fe80000041828 */
[----:B------:R-:W-:Y:S02]  /*8d80*/  FMUL.FTZ R63, R0, R171 ;  /* 0x000000ab003f7220 */ /* 0x000fe40000410000 */
[----:B------:R-:W-:Y:S02]  /*8d90*/  IMAD.MOV.U32 R149, RZ, RZ, R67 ;  /* 0x000000ffff957224 */ /* 0x000fe400078e0043 */
[-C--:B------:R-:W-:Y:S04]  /*8da0*/  HMMA.16816.F32.BF16 R44, R180, R54.reuse, R44 ;  /* 0x00000036b42c723c */ /* 0x080fe8000004182c */
[----:B------:R-:W-:Y:S02]  /*8db0*/  FMUL.FTZ R67, R101, R175 ;  /* 0x000000af65437220 */ /* 0x000fe40000410000 */
[C---:B------:R-:W-:Y:S02]  /*8dc0*/  FMUL.FTZ R52, R100.reuse, R160 ;  /* 0x000000a064347220 */ /* 0x040fe40000410000 */
[C---:B------:R-:W-:Y:S04]  /*8dd0*/  HMMA.16816.F32.BF16 R48, R176.reuse, R54, R48 ;  /* 0x00000036b030723c */ /* 0x040fe80000041830 */
[--C-:B-1----:R-:W-:Y:S02]  /*8de0*/  FFMA.FTZ R2, R187, c[0x0][0x2d0], -R110.reuse ;  /* 0x0000b400bb027a23 */ /* 0x102fe4000001086e */
[----:B------:R-:W-:Y:S02]  /*8df0*/  IMAD.MOV.U32 R160, RZ, RZ, R229 ;  /* 0x000000ffffa07224 */ /* 0x000fe400078e00e5 */
[----:B------:R1:W-:Y:S01]  /*8e00*/  MUFU.EX2 R246, R2 ;  /* 0x0000000200f67308 */ /* 0x0003e20000000800 */
[C---:B------:R-:W-:Y:S03]  /*8e10*/  FMUL.FTZ R55, R101.reuse, R163 ;  /* 0x000000a365377220 */ /* 0x040fe60000410000 */
[----:B------:R-:W-:Y:S02]  /*8e20*/  IMAD.MOV.U32 R163, RZ, RZ, R231 ;  /* 0x000000ffffa37224 */ /* 0x000fe400078e00e7 */
[C---:B------:R-:W-:Y:S01]  /*8e30*/  FMUL.FTZ R53, R100.reuse, R161 ;  /* 0x000000a164357220 */ /* 0x040fe20000410000 */
[----:B------:R-:W-:Y:S01]  /*8e40*/  MOV R161, R227 ;  /* 0x000000e300a17202 */ /* 0x000fe20000000f00 */
[C---:B------:R-:W-:Y:S02]  /*8e50*/  FMUL.FTZ R54, R101.reuse, R162 ;  /* 0x000000a265367220 */ /* 0x040fe40000410000 */
[----:B------:R-:W-:Y:S02]  /*8e60*/  IMAD.MOV.U32 R144, RZ, RZ, R65 ;  /* 0x000000ffff907224 */ /* 0x000fe400078e0041 */
[----:B------:R-:W-:Y:S02]  /*8e70*/  FMUL.FTZ R65, R100, R173 ;  /* 0x000000ad64417220 */ /* 0x000fe40000410000 */
[----:B------:R-:W-:Y:S01]  /*8e80*/  LDSM.16.MT88.4 R172, [R210+0x1d00] ;  /* 0x001d0000d2ac783b */ /* 0x000fe20000004200 */
[-C--:B---3--:R-:W-:Y:S03]  /*8e90*/  HMMA.16816.F32.BF16 R52, R176, R112.reuse, R52 ;  /* 0x00000070b034723c */ /* 0x088fe60000041834 */
[----:B------:R-:W-:Y:S02]  /*8ea0*/  FMUL.FTZ R71, R101, R71 ;  /* 0x0000004765477220 */ /* 0x000fe40000410000 */
[C---:B------:R-:W-:Y:S02]  /*8eb0*/  FMUL.FTZ R72, R3.reuse, R72 ;  /* 0x0000004803487220 */ /* 0x040fe40000410000 */
[C---:B------:R-:W-:Y:S01]  /*8ec0*/  FMUL.FTZ R73, R3.reuse, R73 ;  /* 0x0000004903497220 */ /* 0x040fe20000410000 */
[C---:B------:R-:W-:Y:S04]  /*8ed0*/  HMMA.16816.F32.BF16 R56, R180.reuse, R112, R56 ;  /* 0x00000070b438723c */ /* 0x040fe80000041838 */
[----:B-1----:R-:W-:Y:S02]  /*8ee0*/  FFMA.FTZ R2, R188, c[0x0][0x2d0], -R110 ;  /* 0x0000b400bc027a23 */ /* 0x002fe4000001086e */
[C---:B------:R-:W-:Y:S02]  /*8ef0*/  FMUL.FTZ R74, R0.reuse, R74 ;  /* 0x0000004a004a7220 */ /* 0x040fe40000410000 */
[-C--:B------:R-:W-:Y:S01]  /*8f00*/  HMMA.16816.F32.BF16 R60, R180, R114.reuse, R60 ;  /* 0x00000072b43c723c */ /* 0x080fe2000004183c */
[----:B------:R1:W-:Y:S03]  /*8f10*/  MUFU.EX2 R244, R2 ;  /* 0x0000000200f47308 */ /* 0x0003e60000000800 */
[C---:B------:R-:W-:Y:S02]  /*8f20*/  FMUL.FTZ R75, R0.reuse, R75 ;  /* 0x0000004b004b7220 */ /* 0x040fe40000410000 */
[C---:B------:R-:W-:Y:S02]  /*8f30*/  FMUL.FTZ R76, R3.reuse, R76 ;  /* 0x0000004c034c7220 */ /* 0x040fe40000410000 */
[C---:B------:R-:W-:Y:S01]  /*8f40*/  HMMA.16816.F32.BF16 R64, R176.reuse, R114, R64 ;  /* 0x00000072b040723c */ /* 0x040fe20000041840 */
[----:B------:R-:W3:Y:S03]  /*8f50*/  LDSM.16.MT88.4 R112, [R210+0x2100] ;  /* 0x00210000d270783b */ /* 0x000ee60000004200 */
[----:B------:R-:W-:Y:S02]  /*8f60*/  FMUL.FTZ R77, R3, R77 ;  /* 0x0000004d034d7220 */ /* 0x000fe40000410000 */
[C---:B------:R-:W-:Y:S02]  /*8f70*/  FMUL.FTZ R78, R0.reuse, R78 ;  /* 0x0000004e004e7220 */ /* 0x040fe40000410000 */
[-C--:B--2---:R-:W-:Y:S04]  /*8f80*/  HMMA.16816.F32.BF16 R68, R176, R116.reuse, R68 ;  /* 0x00000074b044723c */ /* 0x084fe80000041844 */
[----:B------:R-:W-:Y:S02]  /*8f90*/  FMUL.FTZ R79, R0, R79 ;  /* 0x0000004f004f7220 */ /* 0x000fe40000410000 */
[C---:B------:R-:W-:Y:S02]  /*8fa0*/  FMUL.FTZ R82, R101.reuse, R82 ;  /* 0x0000005265527220 */ /* 0x040fe40000410000 */
[C---:B------:R-:W-:Y:S04]  /*8fb0*/  HMMA.16816.F32.BF16 R72, R180.reuse, R116, R72 ;  /* 0x00000074b448723c */ /* 0x040fe80000041848 */
[--C-:B-1----:R-:W-:Y:S02]  /*8fc0*/  FFMA.FTZ R2, R190, c[0x0][0x2d0], -R111.reuse ;  /* 0x0000b400be027a23 */ /* 0x102fe4000001086f */
[----:B------:R-:W-:Y:S02]  /*8fd0*/  FMUL.FTZ R83, R101, R83 ;  /* 0x0000005365537220 */ /* 0x000fe40000410000 */
[-C--:B------:R-:W-:Y:S01]  /*8fe0*/  HMMA.16816.F32.BF16 R76, R180, R118.reuse, R76 ;  /* 0x00000076b44c723c */ /* 0x080fe2000004184c */
[----:B------:R1:W-:Y:S03]  /*8ff0*/  MUFU.EX2 R241, R2 ;  /* 0x0000000200f17308 */ /* 0x0003e60000000800 */
[C---:B------:R-:W-:Y:S02]  /*9000*/  FMUL.FTZ R88, R3.reuse, R88 ;  /* 0x0000005803587220 */ /* 0x040fe40000410000 */
[----:B------:R-:W-:Y:S02]  /*9010*/  FMUL.FTZ R89, R3, R89 ;  /* 0x0000005903597220 */ /* 0x000fe40000410000 */
[C---:B------:R-:W-:Y:S01]  /*9020*/  HMMA.16816.F32.BF16 R80, R176.reuse, R118, R80 ;  /* 0x00000076b050723c */ /* 0x040fe20000041850 */
[----:B------:R-:W2:Y:S03]  /*9030*/  LDSM.16.MT88.4 R116, [R209+0x500] ;  /* 0x00050000d174783b */ /* 0x000ea60000004200 */
[----:B------:R-:W-:Y:S02]  /*9040*/  FMUL.FTZ R85, R100, R85 ;  /* 0x0000005564557220 */ /* 0x000fe40000410000 */
[C---:B------:R-:W-:Y:S02]  /*9050*/  FMUL.FTZ R86, R101.reuse, R86 ;  /* 0x0000005665567220 */ /* 0x040fe40000410000 */
[----:B------:R-:W-:Y:S04]  /*9060*/  FMUL.FTZ R87, R101, R87 ;  /* 0x0000005765577220 */ /* 0x000fe80000410000 */
[C---:B------:R-:W-:Y:S02]  /*9070*/  FMUL.FTZ R90, R0.reuse, R90 ;  /* 0x0000005a005a7220 */ /* 0x040fe40000410000 */
[C---:B------:R-:W-:Y:S01]  /*9080*/  FMUL.FTZ R91, R0.reuse, R91 ;  /* 0x0000005b005b7220 */ /* 0x040fe20000410000 */
[-C--:B---3--:R-:W-:Y:S03]  /*9090*/  HMMA.16816.F32.BF16 R84, R176, R112.reuse, R84 ;  /* 0x00000070b054723c */ /* 0x088fe60000041854 */
[----:B-1----:R-:W-:Y:S02]  /*90a0*/  FFMA.FTZ R2, R189, c[0x0][0x2d0], -R111 ;  /* 0x0000b400bd027a23 */ /* 0x002fe4000001086f */
[C---:B------:R-:W-:Y:S02]  /*90b0*/  FMUL.FTZ R92, R3.reuse, R92 ;  /* 0x0000005c035c7220 */ /* 0x040fe40000410000 */
[----:B------:R-:W1:Y:S01]  /*90c0*/  MUFU.EX2 R240, R2 ;  /* 0x0000000200f07308 */ /* 0x000e620000000800 */
[C---:B------:R-:W-:Y:S04]  /*90d0*/  HMMA.16816.F32.BF16 R88, R180.reuse, R112, R88 ;  /* 0x00000070b458723c */ /* 0x040fe80000041858 */
[----:B------:R-:W-:Y:S02]  /*90e0*/  FMUL.FTZ R93, R3, R93 ;  /* 0x0000005d035d7220 */ /* 0x000fe40000410000 */
[----:B------:R-:W-:Y:S01]  /*90f0*/  FMUL.FTZ R94, R0, R94 ;  /* 0x0000005e005e7220 */ /* 0x000fe20000410000 */
[----:B------:R-:W-:Y:S01]  /*9100*/  F2FP.BF16.PACK_AB R112, R154, R152 ;  /* 0x000000989a70723e */ /* 0x000fe200000010ff */
[----:B------:R-:W-:Y:S01]  /*9110*/  FMUL.FTZ R95, R0, R95 ;  /* 0x0000005f005f7220 */ /* 0x000fe20000410000 */
[----:B-----5:R-:W-:Y:S03]  /*9120*/  F2FP.BF16.PACK_AB R113, R252, R153 ;  /* 0x00000099fc71723e */ /* 0x020fe600000010ff */
[----:B------:R-:W-:Y:S02]  /*9130*/  FFMA.FTZ R106, R206, c[0x0][0x2d0], -R109 ;  /* 0x0000b400ce6a7a23 */ /* 0x000fe4000001086d */
[----:B------:R-:W-:Y:S01]  /*9140*/  IMAD.MOV.U32 R162, RZ, RZ, R228 ;  /* 0x000000ffffa27224 */ /* 0x000fe200078e00e4 */
[-C--:B------:R-:W-:Y:S01]  /*9150*/  HMMA.16816.F32.BF16 R92, R180, R114.reuse, R92 ;  /* 0x00000072b45c723c */ /* 0x080fe2000004185c */
[----:B------:R3:W-:Y:S01]  /*9160*/  MUFU.EX2 R228, R106 ;  /* 0x0000006a00e47308 */ /* 0x0007e20000000800 */
[----:B------:R-:W-:Y:S01]  /*9170*/  LDSM.16.MT88.4 R180, [R209+0x2d00] ;  /* 0x002d0000d1b4783b */ /* 0x000fe20000004200 */
[C---:B------:R-:W-:Y:S02]  /*9180*/  FMUL.FTZ R96, R100.reuse, R96 ;  /* 0x0000006064607220 */ /* 0x040fe40000410000 */
[----:B------:R-:W-:Y:S02]  /*9190*/  FMUL.FTZ R97, R100, R97 ;  /* 0x0000006164617220 */ /* 0x000fe40000410000 */
[C---:B------:R-:W-:Y:S01]  /*91a0*/  FMUL.FTZ R98, R101.reuse, R98 ;  /* 0x0000006265627220 */ /* 0x040fe20000410000 */
[----:B-1----:R-:W-:Y:S01]  /*91b0*/  F2FP.BF16.PACK_AB R120, R240, R241 ;  /* 0x000000f1f078723e */ /* 0x002fe200000010ff */
[--C-:B------:R-:W-:Y:S03]  /*91c0*/  FFMA.FTZ R2, R192, c[0x0][0x2d0], -R184.reuse ;  /* 0x0000b400c0027a23 */ /* 0x100fe600000108b8 */
[----:B------:R-:W-:Y:S01]  /*91d0*/  FMUL.FTZ R99, R101, R99 ;  /* 0x0000006365637220 */ /* 0x000fe20000410000 */
[----:B------:R1:W-:Y:S06]  /*91e0*/  MUFU.EX2 R239, R2 ;  /* 0x0000000200ef7308 */ /* 0x0003ec0000000800 */
[----:B------:R-:W-:Y:S04]  /*91f0*/  HMMA.16816.F32.BF16 R96, R176, R114, R96 ;  /* 0x00000072b060723c */ /* 0x000fe80000041860 */
[--C-:B---3--:R-:W-:Y:S03]  /*9200*/  FFMA.FTZ R106, R247, c[0x0][0x2d0], -R111.reuse ;  /* 0x0000b400f76a7a23 */ /* 0x108fe6000001086f */
[----:B------:R-:W-:Y:S02]  /*9210*/  F2FP.BF16.PACK_AB R114, R249, R251 ;  /* 0x000000fbf972723e */ /* 0x000fe400000010ff */
[----:B------:R-:W-:Y:S03]  /*9220*/  F2FP.BF16.PACK_AB R115, R244, R246 ;  /* 0x000000f6f473723e */ /* 0x000fe600000010ff */
[----:B------:R-:W-:Y:S04]  /*9230*/  MOV R247, R154 ;  /* 0x0000009a00f77202 */ /* 0x000fe80000000f00 */
[-C--:B--2---:R-:W-:Y:S05]  /*9240*/  HMMA.16816.F32.BF16 R4, R112, R116.reuse, R4 ;  /* 0x000000747004723c */ /* 0x084fea0000041804 */
[--C-:B-1----:R-:W-:Y:S04]  /*9250*/  FFMA.FTZ R2, R191, c[0x0][0x2d0], -R184.reuse ;  /* 0x0000b400bf027a23 */ /* 0x102fe800000108b8 */
[----:B------:R1:W2:Y:S03]  /*9260*/  MUFU.EX2 R238, R2 ;  /* 0x0000000200ee7308 */ /* 0x0002a60000000800 */
[--C-:B-1----:R-:W-:Y:S01]  /*9270*/  FFMA.FTZ R2, R193, c[0x0][0x2d0], -R111.reuse ;  /* 0x0000b400c1027a23 */ /* 0x102fe2000001086f */
[----:B--2---:R-:W-:Y:S06]  /*9280*/  F2FP.BF16.PACK_AB R121, R238, R239 ;  /* 0x000000efee79723e */ /* 0x004fec00000010ff */
[----:B------:R1:W-:Y:S02]  /*9290*/  MUFU.EX2 R237, R2 ;  /* 0x0000000200ed7308 */ /* 0x0003e40000000800 */
[----:B-1----:R-:W-:Y:S08]  /*92a0*/  FFMA.FTZ R2, R194, c[0x0][0x2d0], -R111 ;  /* 0x0000b400c2027a23 */ /* 0x002ff0000001086f */
        /* <DEDUP_REMOVED lines=9> */
[C---:B------:R-:W-:Y:S08]  /*9340*/  HMMA.16816.F32.BF16 R8, R120.reuse, R116, R8 ;  /* 0x000000747808723c */ /* 0x040ff00000041808 */
[-C--:B------:R-:W-:Y:S08]  /*9350*/  HMMA.16816.F32.BF16 R12, R120, R118.reuse, R12 ;  /* 0x00000076780c723c */ /* 0x080ff0000004180c */
[C---:B------:R-:W-:Y:S01]  /*9360*/  HMMA.16816.F32.BF16 R16, R112.reuse, R118, R16 ;  /* 0x000000767010723c */ /* 0x040fe20000041810 */
[----:B------:R-:W2:Y:S03]  /*9370*/  LDSM.16.MT88.4 R116, [R210+0x1500] ;  /* 0x00150000d274783b */ /* 0x000ea60000004200 */
[--C-:B-1----:R-:W-:Y:S04]  /*9380*/  FFMA.FTZ R2, R200, c[0x0][0x2d0], -R109.reuse ;  /* 0x0000b400c8027a23 */ /* 0x102fe8000001086d */
[-C--:B------:R-:W-:Y:S01]  /*9390*/  HMMA.16816.F32.BF16 R20, R112, R124.reuse, R20 ;  /* 0x0000007c7014723c */ /* 0x080fe20000041814 */
[----:B------:R1:W3:Y:S07]  /*93a0*/  MUFU.EX2 R233, R2 ;  /* 0x0000000200e97308 */ /* 0x0002ee0000000800 */
        /* <DEDUP_REMOVED lines=11> */
[--C-:B-1----:R-:W-:Y:S04]  /*9460*/  FFMA.FTZ R2, R203, c[0x0][0x2d0], -R110.reuse ;  /* 0x0000b400cb027a23 */ /* 0x102fe8000001086e */
[-C--:B--2---:R-:W-:Y:S01]  /*9470*/  HMMA.16816.F32.BF16 R52, R112, R116.reuse, R52 ;  /* 0x000000747034723c */ /* 0x084fe20000041834 */
[----:B------:R1:W2:Y:S07]  /*9480*/  MUFU.EX2 R229, R2 ;  /* 0x0000000200e57308 */ /* 0x0002ae0000000800 */
[C---:B------:R-:W-:Y:S08]  /*9490*/  HMMA.16816.F32.BF16 R56, R120.reuse, R116, R56 ;  /* 0x000000747838723c */ /* 0x040ff00000041838 */
[-C--:B------:R-:W-:Y:S08]  /*94a0*/  HMMA.16816.F32.BF16 R60, R120, R118.reuse, R60 ;  /* 0x00000076783c723c */ /* 0x080ff0000004183c */
[C---:B------:R-:W-:Y:S01]  /*94b0*/  HMMA.16816.F32.BF16 R64, R112.reuse, R118, R64 ;  /* 0x000000767040723c */ /* 0x040fe20000041840 */
[----:B------:R-:W2:Y:S03]  /*94c0*/  LDSM.16.MT88.4 R116, [R209+0x900] ;  /* 0x00090000d174783b */ /* 0x000ea60000004200 */
[----:B-1----:R-:W-:Y:S02]  /*94d0*/  FFMA.FTZ R2, R205, c[0x0][0x2d0], -R109 ;  /* 0x0000b400cd027a23 */ /* 0x002fe4000001086d */
[----:B------:R-:W-:Y:S02]  /*94e0*/  MUFU.EX2 R205, R106 ;  /* 0x0000006a00cd7308 */ /* 0x000fe40000000800 */
[-C--:B----4-:R-:W-:Y:S08]  /*94f0*/  HMMA.16816.F32.BF16 R68, R112, R124.reuse, R68 ;  /* 0x0000007c7044723c */ /* 0x090ff00000041844 */
[C---:B------:R-:W-:Y:S01]  /*9500*/  HMMA.16816.F32.BF16 R72, R120.reuse, R124, R72 ;  /* 0x0000007c7848723c */ /* 0x040fe20000041848 */
[----:B------:R1:W4:Y:S07]  /*9510*/  MUFU.EX2 R230, R2 ;  /* 0x0000000200e67308 */ /* 0x00032e0000000800 */
[-C--:B------:R-:W-:Y:S08]  /*9520*/  HMMA.16816.F32.BF16 R76, R120, R126.reuse, R76 ;  /* 0x0000007e784c723c */ /* 0x080ff0000004184c */
[C---:B------:R-:W-:Y:S01]  /*9530*/  HMMA.16816.F32.BF16 R80, R112.reuse, R126, R80 ;  /* 0x0000007e7050723c */ /* 0x040fe20000041850 */
[----:B------:R-:W2:Y:S07]  /*9540*/  LDSM.16.MT88.4 R124, [R210+0x900] ;  /* 0x00090000d27c783b */ /* 0x000eae0000004200 */
[-C--:B-----5:R-:W-:Y:S04]  /*9550*/  HMMA.16816.F32.BF16 R84, R112, R128.reuse, R84 ;  /* 0x000000807054723c */ /* 0x0a0fe80000041854 */
[--C-:B-1----:R-:W-:Y:S04]  /*9560*/  FFMA.FTZ R2, R199, c[0x0][0x2d0], -R110.reuse ;  /* 0x0000b400c7027a23 */ /* 0x102fe8000001086e */
[C---:B------:R-:W-:Y:S01]  /*9570*/  HMMA.16816.F32.BF16 R88, R120.reuse, R128, R88 ;  /* 0x000000807858723c */ /* 0x040fe20000041858 */
[----:B------:R1:W-:Y:S07]  /*9580*/  MUFU.EX2 R227, R2 ;  /* 0x0000000200e37308 */ /* 0x0003ee0000000800 */
[-C--:B------:R-:W-:Y:S08]  /*9590*/  HMMA.16816.F32.BF16 R92, R120, R130.reuse, R92 ;  /* 0x00000082785c723c */ /* 0x080ff0000004185c */
[----:B------:R-:W-:Y:S01]  /*95a0*/  HMMA.16816.F32.BF16 R96, R112, R130, R96 ;  /* 0x000000827060723c */ /* 0x000fe20000041860 */
[----:B------:R-:W5:Y:S06]  /*95b0*/  LDSM.16.MT88.4 R128, [R209+0x1900] ;  /* 0x00190000d180783b */ /* 0x000f6c0000004200 */
[----:B---3--:R-:W-:Y:S01]  /*95c0*/  F2FP.BF16.PACK_AB R112, R233, R232 ;  /* 0x000000e8e970723e */ /* 0x008fe200000010ff */
[----:B-1----:R-:W-:Y:S01]  /*95d0*/  FFMA.FTZ R2, R201, c[0x0][0x2d0], -R110 ;  /* 0x0000b400c9027a23 */ /* 0x002fe2000001086e */
[----:B--2---:R-:W-:Y:S03]  /*95e0*/  F2FP.BF16.PACK_AB R113, R229, R231 ;  /* 0x000000e7e571723e */ /* 0x004fe600000010ff */
[----:B------:R1:W2:Y:S01]  /*95f0*/  MUFU.EX2 R207, R2 ;  /* 0x0000000200cf7308 */ /* 0x0002a20000000800 */
[----:B----4-:R-:W-:Y:S01]  /*9600*/  F2FP.BF16.PACK_AB R114, R228, R230 ;  /* 0x000000e6e472723e */ /* 0x010fe200000010ff */
[--C-:B-1----:R-:W-:Y:S01]  /*9610*/  FFMA.FTZ R2, R163, c[0x0][0x2d0], -R111.reuse ;  /* 0x0000b400a3027a23 */ /* 0x102fe2000001086f */
[----:B--2---:R-:W-:Y:S07]  /*9620*/  F2FP.BF16.PACK_AB R115, R207, R227 ;  /* 0x000000e3cf73723e */ /* 0x004fee00000010ff */
[----:B------:R1:W2:Y:S01]  /*9630*/  MUFU.EX2 R206, R2 ;  /* 0x0000000200ce7308 */ /* 0x0002a20000000800 */
[-C--:B------:R-:W-:Y:S03]  /*9640*/  HMMA.16816.F32.BF16 R4, R112, R116.reuse, R4 ;  /* 0x000000747004723c */ /* 0x080fe60000041804 */
[--C-:B-1----:R-:W-:Y:S01]  /*9650*/  FFMA.FTZ R2, R248, c[0x0][0x2d0], -R184.reuse ;  /* 0x0000b400f8027a23 */ /* 0x102fe200000108b8 */
[----:B--2---:R-:W-:Y:S02]  /*9660*/  F2FP.BF16.PACK_AB R120, R205, R206 ;  /* 0x000000cecd78723e */ /* 0x004fe400000010ff */
[----:B------:R-:W-:Y:S03]  /*9670*/  MOV R248, R153 ;  /* 0x0000009900f87202 */ /* 0x000fe60000000f00 */
[----:B------:R1:W-:Y:S03]  /*9680*/  MUFU.EX2 R203, R2 ;  /* 0x0000000200cb7308 */ /* 0x0003e60000000800 */
[----:B-1----:R-:W-:Y:S02]  /*9690*/  FFMA.FTZ R2, R250, c[0x0][0x2d0], -R184 ;  /* 0x0000b400fa027a23 */ /* 0x002fe400000108b8 */
[----:B------:R-:W-:Y:S05]  /*96a0*/  IMAD.MOV.U32 R250, RZ, RZ, R152 ;  /* 0x000000fffffa7224 */ /* 0x000fea00078e0098 */
        /* <DEDUP_REMOVED lines=17> */
[C---:B------:R-:W-:Y:S01]  /*97c0*/  HMMA.16816.F32.BF16 R16, R112.reuse, R118, R16 ;  /* 0x000000767010723c */ /* 0x040fe20000041810 */
[----:B------:R-:W2:Y:S03]  /*97d0*/  LDSM.16.MT88.4 R116, [R210+0x1900] ;  /* 0x00190000d274783b */ /* 0x000ea60000004200 */
[--C-:B-1----:R-:W-:Y:S04]  /*97e0*/  FFMA.FTZ R2, R161, c[0x0][0x2d0], -R109.reuse ;  /* 0x0000b400a1027a23 */ /* 0x102fe8000001086d */
[-C--:B------:R-:W-:Y:S01]  /*97f0*/  HMMA.16816.F32.BF16 R20, R112, R124.reuse, R20 ;  /* 0x0000007c7014723c */ /* 0x080fe20000041814 */
[----:B------:R1:W-:Y:S07]  /*9800*/  MUFU.EX2 R196, R2 ;  /* 0x0000000200c47308 */ /* 0x0003ee0000000800 */
[C---:B------:R-:W-:Y:S08]  /*9810*/  HMMA.16816.F32.BF16 R24, R120.reuse, R124, R24 ;  /* 0x0000007c7818723c */ /* 0x040ff00000041818 */
[-C--:B------:R-:W-:Y:S08]  /*9820*/  HMMA.16816.F32.BF16 R28, R120, R126.reuse, R28 ;  /* 0x0000007e781c723c */ /* 0x080ff0000004181c */
[C---:B------:R-:W-:Y:S01]  /*9830*/  HMMA.16816.F32.BF16 R32, R112.reuse, R126, R32 ;  /* 0x0000007e7020723c */ /* 0x040fe20000041820 */
[----:B------:R-:W3:Y:S03]  /*9840*/  LDSM.16.MT88.4 R124, [R209+0x2900] ;  /* 0x00290000d17c783b */ /* 0x000ee60000004200 */
[--C-:B-1----:R-:W-:Y:S04]  /*9850*/  FFMA.FTZ R2, R160, c[0x0][0x2d0], -R110.reuse ;  /* 0x0000b400a0027a23 */ /* 0x102fe8000001086e */
[-C--:B-----5:R-:W-:Y:S01]  /*9860*/  HMMA.16816.F32.BF16 R36, R112, R128.reuse, R36 ;  /* 0x000000807024723c */ /* 0x0a0fe20000041824 */
[----:B------:R1:W-:Y:S07]  /*9870*/  MUFU.EX2 R195, R2 ;  /* 0x0000000200c37308 */ /* 0x0003ee0000000800 */
        /* <DEDUP_REMOVED lines=9> */
[C---:B------:R-:W-:Y:S04]  /*9910*/  HMMA.16816.F32.BF16 R64, R112.reuse, R118, R64 ;  /* 0x000000767040723c */ /* 0x040fe80000041840 */
[--C-:B-1----:R-:W-:Y:S02]  /*9920*/  FFMA.FTZ R2, R185, c[0x0][0x2d0], -R109.reuse ;  /* 0x0000b400b9027a23 */ /* 0x102fe4000001086d */
[----:B------:R-:W-:Y:S02]  /*9930*/  FFMA.FTZ R109, R159, c[0x0][0x2d0], -R109 ;  /* 0x0000b4009f6d7a23 */ /* 0x000fe4000001086d */
[-C--:B---3--:R-:W-:Y:S01]  /*9940*/  HMMA.16816.F32.BF16 R68, R112, R124.reuse, R68 ;  /* 0x0000007c7044723c */ /* 0x088fe20000041844 */
[----:B------:R1:W-:Y:S07]  /*9950*/  MUFU.EX2 R194, R2 ;  /* 0x0000000200c27308 */ /* 0x0003ee0000000800 */
[C---:B------:R-:W-:Y:S03]  /*9960*/  HMMA.16816.F32.BF16 R72, R120.reuse, R124, R72 ;  /* 0x0000007c7848723c */ /* 0x040fe60000041848 */
[----:B------:R2:W3:Y:S05]  /*9970*/  MUFU.EX2 R192, R109 ;  /* 0x0000006d00c07308 */ /* 0x0004ea0000000800 */
[-C--:B------:R-:W-:Y:S08]  /*9980*/  HMMA.16816.F32.BF16 R76, R120, R126.reuse, R76 ;  /* 0x0000007e784c723c */ /* 0x080ff0000004184c */
[C---:B------:R-:W-:Y:S04]  /*9990*/  HMMA.16816.F32.BF16 R80, R112.reuse, R126, R80 ;  /* 0x0000007e7050723c */ /* 0x040fe80000041850 */
[--C-:B-1----:R-:W-:Y:S02]  /*99a0*/  FFMA.FTZ R2, R158, c[0x0][0x2d0], -R110.reuse ;  /* 0x0000b4009e027a23 */ /* 0x102fe4000001086e */
[----:B------:R-:W-:Y:S02]  /*99b0*/  FFMA.FTZ R110, R157, c[0x0][0x2d0], -R110 ;  /* 0x0000b4009d6e7a23 */ /* 0x000fe4000001086e */
[-C--:B----4-:R-:W-:Y:S01]  /*99c0*/  HMMA.16816.F32.BF16 R84, R112, R128.reuse, R84 ;  /* 0x000000807054723c */ /* 0x090fe20000041854 */
[----:B------:R1:W-:Y:S01]  /*99d0*/  MUFU.EX2 R191, R2 ;  /* 0x0000000200bf7308 */ /* 0x0003e20000000800 */
[----:B--2---:R-:W2:Y:S04]  /*99e0*/  LDL.LU R109, [R1+0x14] ;  /* 0x00001400016d7983 */ /* 0x004ea80000300800 */
[----:B------:R-:W4:Y:S02]  /*99f0*/  LDL.LU R118, [R1+0x18] ;  /* 0x0000180001767983 */ /* 0x000f240000300800 */
[C---:B------:R-:W-:Y:S02]  /*9a00*/  HMMA.16816.F32.BF16 R88, R120.reuse, R128, R88 ;  /* 0x000000807858723c */ /* 0x040fe40000041858 */
[----:B------:R-:W5:Y:S01]  /*9a10*/  LDL.LU R117, [R1+0x1c] ;  /* 0x00001c0001757983 */ /* 0x000f620000300800 */
[----:B------:R3:W-:Y:S03]  /*9a20*/  MUFU.EX2 R190, R110 ;  /* 0x0000006e00be7308 */ /* 0x0007e60000000800 */
[----:B------:R-:W5:Y:S02]  /*9a30*/  LDL.LU R116, [R1+0x20] ;  /* 0x0000200001747983 */ /* 0x000f640000300800 */
[-C--:B------:R-:W-:Y:S08]  /*9a40*/  HMMA.16816.F32.BF16 R92, R120, R130.reuse, R92 ;  /* 0x00000082785c723c */ /* 0x080ff0000004185c */
[----:B------:R-:W-:Y:S04]  /*9a50*/  HMMA.16816.F32.BF16 R96, R112, R130, R96 ;  /* 0x000000827060723c */ /* 0x000fe80000041860 */
[--C-:B-1----:R-:W-:Y:S02]  /*9a60*/  FFMA.FTZ R2, R156, c[0x0][0x2d0], -R111.reuse ;  /* 0x0000b4009c027a23 */ /* 0x102fe4000001086f */
[----:B------:R-:W-:Y:S02]  /*9a70*/  LDSM.16.MT88.4 R156, [R209+0x1d00] ;  /* 0x001d0000d19c783b */ /* 0x000fe40000004200 */
[----:B------:R1:W-:Y:S01]  /*9a80*/  MUFU.EX2 R188, R2 ;  /* 0x0000000200bc7308 */ /* 0x0003e20000000800 */
[----:B---3--:R-:W-:Y:S03]  /*9a90*/  F2FP.BF16.PACK_AB R110, R192, R194 ;  /* 0x000000c2c06e723e */ /* 0x008fe600000010ff */
[----:B-1----:R-:W-:Y:S06]  /*9aa0*/  FFMA.FTZ R2, R155, c[0x0][0x2d0], -R111 ;  /* 0x0000b4009b027a23 */ /* 0x002fec000001086f */
[----:B------:R1:W3:Y:S02]  /*9ab0*/  MUFU.EX2 R189, R2 ;  /* 0x0000000200bd7308 */ /* 0x0002e40000000800 */
[----:B-1----:R-:W-:Y:S01]  /*9ac0*/  FFMA.FTZ R2, R151, c[0x0][0x2d0], -R184 ;  /* 0x0000b40097027a23 */ /* 0x002fe200000108b8 */
[----:B------:R-:W-:Y:S01]  /*9ad0*/  MOV R151, R150 ;  /* 0x0000009600977202 */ /* 0x000fe20000000f00 */
[----:B------:R-:W-:Y:S01]  /*9ae0*/  IMAD.MOV.U32 R150, RZ, RZ, R149 ;  /* 0x000000ffff967224 */ /* 0x000fe200078e0095 */
[----:B------:R-:W-:Y:S05]  /*9af0*/  MOV R149, R148 ;  /* 0x0000009400957202 */ /* 0x000fea0000000f00 */
[----:B------:R1:W-:Y:S01]  /*9b00*/  MUFU.EX2 R186, R2 ;  /* 0x0000000200ba7308 */ /* 0x0003e20000000800 */
[----:B------:R-:W-:Y:S01]  /*9b10*/  IMAD.MOV.U32 R148, RZ, RZ, R147 ;  /* 0x000000ffff947224 */ /* 0x000fe200078e0093 */
[----:B---3--:R-:W-:Y:S01]  /*9b20*/  F2FP.BF16.PACK_AB R176, R189, R188 ;  /* 0x000000bcbdb0723e */ /* 0x008fe200000010ff */
[----:B------:R-:W-:Y:S01]  /*9b30*/  IMAD.MOV.U32 R147, RZ, RZ, R142 ;  /* 0x000000ffff937224 */ /* 0x000fe200078e008e */
[----:B------:R-:W-:Y:S01]  /*9b40*/  MOV R155, R150 ;  /* 0x00000096009b7202 */ /* 0x000fe20000000f00 */
[----:B------:R-:W-:Y:S01]  /*9b50*/  IMAD.MOV.U32 R142, RZ, RZ, R140 ;  /* 0x000000ffff8e7224 */ /* 0x000fe200078e008c */
[----:B------:R-:W-:Y:S01]  /*9b60*/  MOV R140, R138 ;  /* 0x0000008a008c7202 */ /* 0x000fe20000000f00 */
[----:B------:R-:W-:Y:S01]  /*9b70*/  IMAD.MOV.U32 R160, RZ, RZ, R149 ;  /* 0x000000ffffa07224 */ /* 0x000fe200078e0095 */
[----:B------:R-:W-:Y:S02]  /*9b80*/  MOV R138, R107 ;  /* 0x0000006b008a7202 */ /* 0x000fe40000000f00 */
[----:B------:R-:W-:Y:S02]  /*9b90*/  MOV R161, R148 ;  /* 0x0000009400a17202 */ /* 0x000fe40000000f00 */
[----:B------:R-:W-:Y:S05]  /*9ba0*/  MOV R149, R142 ;  /* 0x0000008e00957202 */ /* 0x000fea0000000f00 */
[----:B------:R-:W-:Y:S02]  /*9bb0*/  IMAD.MOV.U32 R245, RZ, RZ, R149 ;  /* 0x000000fffff57224 */ /* 0x000fe400078e0095 */
[----:B-1----:R-:W-:Y:S01]  /*9bc0*/  FFMA.FTZ R2, R146, c[0x0][0x2d0], -R184 ;  /* 0x0000b40092027a23 */ /* 0x002fe200000108b8 */
[----:B------:R-:W-:Y:S02]  /*9bd0*/  MOV R146, R143 ;  /* 0x0000008f00927202 */ /* 0x000fe40000000f00 */
[----:B------:R-:W-:Y:S01]  /*9be0*/  MOV R143, R141 ;  /* 0x0000008d008f7202 */ /* 0x000fe20000000f00 */
[----:B------:R1:W3:Y:S01]  /*9bf0*/  MUFU.EX2 R187, R2 ;  /* 0x0000000200bb7308 */ /* 0x0002e20000000800 */
[----:B------:R-:W-:Y:S01]  /*9c00*/  MOV R141, R139 ;  /* 0x0000008b008d7202 */ /* 0x000fe20000000f00 */
[----:B------:R-:W-:Y:S02]  /*9c10*/  IMAD.MOV.U32 R139, RZ, RZ, R132 ;  /* 0x000000ffff8b7224 */ /* 0x000fe400078e0084 */
[----:B------:R-:W-:Y:S01]  /*9c20*/  IMAD.MOV.U32 R150, RZ, RZ, R143 ;  /* 0x000000ffff967224 */ /* 0x000fe200078e008f */
[----:B------:R-:W-:Y:S04]  /*9c30*/  MOV R148, R141 ;  /* 0x0000008d00947202 */ /* 0x000fe80000000f00 */
[----:B------:R-:W-:Y:S01]  /*9c40*/  MOV R243, R150 ;  /* 0x0000009600f37202 */ /* 0x000fe20000000f00 */
[--C-:B-1----:R-:W-:Y:S01]  /*9c50*/  FFMA.FTZ R2, R137, c[0x0][0x2d0], -R111.reuse ;  /* 0x0000b40089027a23 */ /* 0x102fe2000001086f */
[----:B------:R-:W-:Y:S01]  /*9c60*/  MOV R137, R134 ;  /* 0x0000008600897202 */ /* 0x000fe20000000f00 */
[----:B------:R-:W-:Y:S01]  /*9c70*/  FFMA.FTZ R111, R136, c[0x0][0x2d0], -R111 ;  /* 0x0000b400886f7a23 */ /* 0x000fe2000001086f */
[----:B---3--:R-:W-:Y:S01]  /*9c80*/  F2FP.BF16.PACK_AB R177, R187, R186 ;  /* 0x000000babbb1723e */ /* 0x008fe200000010ff */
[----:B------:R1:W-:Y:S01]  /*9c90*/  MUFU.EX2 R185, R2 ;  /* 0x0000000200b97308 */ /* 0x0003e20000000800 */
[----:B------:R-:W-:Y:S02]  /*9ca0*/  IMAD.MOV.U32 R136, RZ, RZ, R135 ;  /* 0x000000ffff887224 */ /* 0x000fe400078e0087 */
[----:B------:R-:W3:Y:S07]  /*9cb0*/  LDSM.16.MT88.4 R132, [R209+0xd00] ;  /* 0x000d0000d184783b */ /* 0x000eee0000004200 */
[----:B------:R3:W3:Y:S01]  /*9cc0*/  MUFU.EX2 R107, R111 ;  /* 0x0000006f006b7308 */ /* 0x0006e20000000800 */
[--C-:B-1----:R-:W-:Y:S01]  /*9cd0*/  FFMA.FTZ R2, R151, c[0x0][0x2d0], -R184.reuse ;  /* 0x0000b40097027a23 */ /* 0x102fe200000108b8 */
[----:B------:R-:W-:Y:S01]  /*9ce0*/  MOV R151, R147 ;  /* 0x0000009300977202 */ /* 0x000fe20000000f00 */
[----:B------:R-:W-:Y:S01]  /*9cf0*/  FFMA.FTZ R184, R108, c[0x0][0x2d0], -R184 ;  /* 0x0000b4006cb87a23 */ /* 0x000fe200000108b8 */
[----:B------:R-:W-:Y:S06]  /*9d00*/  F2FP.BF16.PACK_AB R108, R196, R197 ;  /* 0x000000c5c46c723e */ /* 0x000fec00000010ff */
[----:B------:R-:W-:Y:S01]  /*9d10*/  MUFU.EX2 R106, R2 ;  /* 0x00000002006a7308 */ /* 0x000fe20000000800 */
[----:B------:R-:W-:Y:S01]  /*9d20*/  IMAD.MOV.U32 R147, RZ, RZ, R140 ;  /* 0x000000ffff937224 */ /* 0x000fe200078e008c */
[----:B------:R-:W-:Y:S01]  /*9d30*/  MOV R242, R151 ;  /* 0x0000009700f27202 */ /* 0x000fe20000000f00 */
[----:B------:R-:W1:Y:S01]  /*9d40*/  LDSM.16.MT88.4 R140, [R210+0xd00] ;  /* 0x000d0000d28c783b */ /* 0x000e620000004200 */
[----:B---3--:R-:W-:Y:S02]  /*9d50*/  F2FP.BF16.PACK_AB R111, R190, R191 ;  /* 0x000000bfbe6f723e */ /* 0x008fe400000010ff */
[----:B------:R-:W-:Y:S04]  /*9d60*/  F2FP.BF16.PACK_AB R178, R107, R185 ;  /* 0x000000b96bb2723e */ /* 0x000fe800000010ff */
[----:B------:R-:W3:Y:S02]  /*9d70*/  MUFU.EX2 R184, R184 ;  /* 0x000000b800b87308 */ /* 0x000ee40000000800 */
[----:B---3--:R-:W-:Y:S01]  /*9d80*/  F2FP.BF16.PACK_AB R179, R184, R106 ;  /* 0x0000006ab8b3723e */ /* 0x008fe200000010ff */
[----:B--2---:R-:W-:Y:S01]  /*9d90*/  FFMA.FTZ R100, R100, R109, R162 ;  /* 0x0000006d64647223 */ /* 0x004fe200000100a2 */
[----:B------:R-:W-:Y:S01]  /*9da0*/  F2FP.BF16.PACK_AB R109, R193, R195 ;  /* 0x000000c3c16d723e */ /* 0x000fe200000010ff */
[----:B----4-:R-:W-:Y:S06]  /*9db0*/  FFMA.FTZ R101, R101, R118, R161 ;  /* 0x0000007665657223 */ /* 0x010fec00000100a1 */
[-C--:B------:R-:W-:Y:S01]  /*9dc0*/  HMMA.16816.F32.BF16 R112, R108, R132.reuse, R4 ;  /* 0x000000846c70723c */ /* 0x080fe20000041804 */
[----:B------:R-:W2:Y:S04]  /*9dd0*/  LDSM.16.MT88.4 R4, [R210+0x2d00] ;  /* 0x002d0000d204783b */ /* 0x000ea80000004200 */
[----:B-----5:R-:W-:Y:S01]  /*9de0*/  FFMA.FTZ R2, R3, R117, R160 ;  /* 0x0000007503027223 */ /* 0x020fe200000100a0 */
[----:B------:R-:W-:Y:S01]  /*9df0*/  MOV R3, R148 ;  /* 0x0000009400037202 */ /* 0x000fe20000000f00 */
[----:B------:R-:W-:Y:S02]  /*9e00*/  FFMA.FTZ R0, R0, R116, R155 ;  /* 0x0000007400007223 */ /* 0x000fe4000001009b */
[C---:B------:R-:W-:Y:S04]  /*9e10*/  HMMA.16816.F32.BF16 R116, R176.reuse, R132, R8 ;  /* 0x00000084b074723c */ /* 0x040fe80000041808 */
[----:B------:R-:W-:Y:S02]  /*9e20*/  FADD.FTZ R3, R3, R101 ;  /* 0x0000006503037221 */ /* 0x000fe40000010000 */
[----:B------:R-:W-:Y:S01]  /*9e30*/  IMAD.MOV.U32 R101, RZ, RZ, R104 ;  /* 0x000000ffff657224 */ /* 0x000fe200078e0068 */
[----:B------:R-:W-:Y:S01]  /*9e40*/  MOV R10, R145 ;  /* 0x00000091000a7202 */ /* 0x000fe20000000f00 */
[-C--:B------:R-:W-:Y:S04]  /*9e50*/  HMMA.16816.F32.BF16 R120, R176, R134.reuse, R12 ;  /* 0x00000086b078723c */ /* 0x080fe8000004180c */
[----:B------:R-:W-:Y:S01]  /*9e60*/  FADD.FTZ R10, R10, R3 ;  /* 0x000000030a0a7221 */ /* 0x000fe20000010000 */
[----:B------:R-:W-:Y:S01]  /*9e70*/  MOV R9, R144 ;  /* 0x0000009000097202 */ /* 0x000fe20000000f00 */
[----:B------:R-:W-:Y:S01]  /*9e80*/  IMAD.MOV.U32 R11, RZ, RZ, R146 ;  /* 0x000000ffff0b7224 */ /* 0x000fe200078e0092 */
[----:B------:R-:W-:Y:S01]  /*9e90*/  MOV R13, R138 ;  /* 0x0000008a000d7202 */ /* 0x000fe20000000f00 */
[C---:B------:R-:W-:Y:S01]  /*9ea0*/  HMMA.16816.F32.BF16 R124, R108.reuse, R134, R16 ;  /* 0x000000866c7c723c */ /* 0x040fe20000041810 */
[----:B------:R-:W3:Y:S03]  /*9eb0*/  LDL R19, [R1+0x40] ;  /* 0x0000400001137983 */ /* 0x000ee60000100800 */
[----:B------:R-:W-:Y:S01]  /*9ec0*/  IMAD.MOV.U32 R15, RZ, RZ, R136 ;  /* 0x000000ffff0f7224 */ /* 0x000fe200078e0088 */
[----:B------:R-:W-:Y:S01]  /*9ed0*/  MOV R14, R137 ;  /* 0x00000089000e7202 */ /* 0x000fe20000000f00 */
[----:B------:R-:W-:Y:S01]  /*9ee0*/  FADD.FTZ R0, R13, R0 ;  /* 0x000000000d007221 */ /* 0x000fe20000010000 */
[----:B------:R-:W-:Y:S01]  /*9ef0*/  MOV R8, R147 ;  /* 0x0000009300087202 */ /* 0x000fe20000000f00 */
[-C--:B-1----:R-:W-:Y:S04]  /*9f00*/  HMMA.16816.F32.BF16 R128, R108, R140.reuse, R20 ;  /* 0x0000008c6c80723c */ /* 0x082fe80000041814 */
[----:B------:R-:W-:Y:S02]  /*9f10*/  IMAD.MOV.U32 R12, RZ, RZ, R139 ;  /* 0x000000ffff0c7224 */ /* 0x000fe400078e008b */
[----:B------:R-:W-:Y:S01]  /*9f20*/  FADD.FTZ R8, R8, R100 ;  /* 0x0000006408087221 */ /* 0x000fe20000010000 */
[----:B------:R-:W-:Y:S01]  /*9f30*/  MOV R100, R105 ;  /* 0x0000006900647202 */ /* 0x000fe20000000f00 */
        /* <DEDUP_REMOVED lines=33> */
[----:B------:R-:W-:Y:S01]  /*a150*/  FADD.FTZ R10, R236, R3 ;  /* 0x00000003ec0a7221 */ /* 0x000fe20000010000 */
[-C--:B------:R-:W-:Y:S03]  /*a160*/  HMMA.16816.F32.BF16 R68, R108, R180.reuse, R68 ;  /* 0x000000b46c44723c */ /* 0x080fe60000041844 */
[----:B------:R-:W-:Y:S02]  /*a170*/  FADD.FTZ R9, R234, R2 ;  /* 0x00000002ea097221 */ /* 0x000fe40000010000 */
[----:B------:R-:W-:Y:S02]  /*a180*/  FADD.FTZ R8, R232, R0 ;  /* 0x00000000e8087221 */ /* 0x000fe40000010000 */
[----:B------:R-:W-:Y:S01]  /*a190*/  FADD.FTZ R3, R231, R11 ;  /* 0x0000000be7037221 */ /* 0x000fe20000010000 */
        /* <DEDUP_REMOVED lines=12> */
[-C--:B--2---:R-:W-:Y:S03]  /*a260*/  HMMA.16816.F32.BF16 R84, R108, R4.reuse, R84 ;  /* 0x000000046c54723c */ /* 0x084fe60000041854 */
        /* <DEDUP_REMOVED lines=25> */
[----:B------:R-:W-:Y:S01]  /*a400*/  MOV R107, R102 ;  /* 0x00000066006b7202 */ /* 0x000fe20000000f00 */
[----:B------:R-:W-:Y:S01]  /*a410*/  FADD.FTZ R0, R184, R0 ;  /* 0x00000000b8007221 */ /* 0x000fe20000010000 */
[----:B------:R1:W-:Y:S04]  /*a420*/  STL [R1+0x18], R3 ;  /* 0x0000180301007387 */ /* 0x0003e80000100800 */
[----:B------:R1:W-:Y:S04]  /*a430*/  STL [R1+0x1c], R2 ;  /* 0x00001c0201007387 */ /* 0x0003e80000100800 */
[----:B------:R1:W-:Y:S01]  /*a440*/  STL [R1+0x20], R0 ;  /* 0x0000200001007387 */ /* 0x0003e20000100800 */
[----:B---3--:R-:W-:Y:S02]  /*a450*/  ISETP.GT.AND P0, PT, R225, R19, PT ;  /* 0x00000013e100720c */ /* 0x008fe40003f04270 */
[----:B------:R-:W-:Y:S11]  /*a460*/  MOV R225, R204 ;  /* 0x000000cc00e17202 */ /* 0x000ff60000000f00 */
[----:B-1----:R-:W-:-:S05]  /*a470*/  @P0 BRA `(.L_x_623) ;  /* 0xffffb7d000000947 */ /* 0x002fca000383ffff */
.L_x_622:
[----:B------:R-:W-:-:S13]  /*a480*/  ISETP.GE.AND P0, PT, R204, RZ, PT ;  /* 0x000000ffcc00720c */ /* 0x000fda0003f06270 */
[----:B------:R-:W-:Y:S05]  /*a490*/  @!P0 BRA `(.L_x_624) ;  /* 0x00003ee000008947 */ /* 0x000fea0003800000 */
[----:B------:R-:W2:Y:S01]  /*a4a0*/  LDL.64 R14, [R1+0x58] ;  /* 0x00005800010e7983 */ /* 0x000ea20000100a00 */
[----:B------:R-:W-:-:S03]  /*a4b0*/  ULDC.64 UR4, c[0x0][0x208] ;  /* 0x0000820000047ab9 */ /* 0x000fc60000000a00 */
[----:B-1----:R-:W3:Y:S04]  /*a4c0*/  LDL.64 R6, [R1+0x60] ;  /* 0x0000600001067983 */ /* 0x002ee80000100a00 */
[----:B------:R-:W4:Y:S04]  /*a4d0*/  LDL.64 R4, [R1+0x50] ;  /* 0x0000500001047983 */ /* 0x000f280000100a00 */
[----:B------:R-:W5:Y:S01]  /*a4e0*/  LDL.64 R8, [R1+0x48] ;  /* 0x0000480001087983 */ /* 0x000f620000100a00 */
[----:B------:R-:W-:Y:S01]  /*a4f0*/  IMAD.MOV.U32 R3, RZ, RZ, R104 ;  /* 0x000000ffff037224 */ /* 0x000fe200078e0068 */
[----:B------:R-:W-:Y:S01]  /*a500*/  MOV R107, R102 ;  /* 0x00000066006b7202 */ /* 0x000fe20000000f00 */
[----:B------:R-:W-:-:S02]  /*a510*/  IMAD.MOV.U32 R2, RZ, RZ, R105 ;  /* 0x000000ffff027224 */ /* 0x000fc400078e0069 */
[----:B------:R-:W-:Y:S01]  /*a520*/  IMAD.MOV.U32 R106, RZ, RZ, R103 ;  /* 0x000000ffff6a7224 */ /* 0x000fe200078e0067 */
[----:B------:R-:W-:Y:S02]  /*a530*/  USHF.L.U64.HI UR5, UR4, 0x5, UR5 ;  /* 0x0000000504057899 */ /* 0x000fe40008010205 */
[----:B------:R-:W-:Y:S01]  /*a540*/  USHF.L.U32 UR4, UR4, 0x5, URZ ;  /* 0x0000000504047899 */ /* 0x000fe2000800063f */
[----:B--2---:R-:W-:Y:S02]  /*a550*/  IADD3 R11, P1, R14, 0x20, RZ ;  /* 0x000000200e0b7810 */ /* 0x004fe40007f3e0ff */
[----:B---3--:R-:W-:-:S03]  /*a560*/  IADD3 R10, P2, R6, 0x40, RZ ;  /* 0x00000040060a7810 */ /* 0x008fc60007f5e0ff */
[----:B------:R1:W-:Y:S01]  /*a570*/  STL [R1+0x30], R11 ;  /* 0x0000300b01007387 */ /* 0x0003e20000100800 */
[----:B------:R-:W-:Y:S02]  /*a580*/  IADD3 R0, P0, R14, 0x40, RZ ;  /* 0x000000400e007810 */ /* 0x000fe40007f1e0ff */
[----:B------:R-:W-:-:S03]  /*a590*/  IADD3 R12, P3, R6, 0x20, RZ ;  /* 0x00000020060c7810 */ /* 0x000fc60007f7e0ff */
[----:B------:R5:W-:Y:S01]  /*a5a0*/  STL [R1+0x28], R0 ;  /* 0x0000280001007387 */ /* 0x000be20000100800 */
[----:B----4-:R-:W-:Y:S02]  /*a5b0*/  IADD3.X R13, RZ, R5, RZ, P3, !PT ;  /* 0x00000005ff0d7210 */ /* 0x010fe40001ffe4ff */
[----:B------:R-:W-:Y:S01]  /*a5c0*/  MOV R4, R6 ;  /* 0x0000000600047202 */ /* 0x000fe20000000f00 */
[----:B-1----:R-:W-:-:S05]  /*a5d0*/  IMAD.X R11, RZ, RZ, R5, P2 ;  /* 0x000000ffff0b7224 */ /* 0x002fca00010e0605 */
[----:B------:R1:W-:Y:S01]  /*a5e0*/  STL.64 [R1], R10 ;  /* 0x0000000a01007387 */ /* 0x0003e20000100a00 */
[----:B-----5:R-:W-:-:S03]  /*a5f0*/  IMAD.X R0, RZ, RZ, R9, P0 ;  /* 0x000000ffff007224 */ /* 0x020fc600000e0609 */
[----:B------:R2:W-:Y:S04]  /*a600*/  STL.64 [R1+0x8], R12 ;  /* 0x0000080c01007387 */ /* 0x0005e80000100a00 */
[----:B------:R2:W-:Y:S01]  /*a610*/  STL [R1+0x24], R0 ;  /* 0x0000240001007387 */ /* 0x0005e20000100800 */
[----:B-1----:R-:W-:-:S05]  /*a620*/  IADD3.X R10, RZ, R9, RZ, P1, !PT ;  /* 0x00000009ff0a7210 */ /* 0x002fca0000ffe4ff */
[----:B------:R2:W-:Y:S04]  /*a630*/  STL [R1+0x2c], R10 ;  /* 0x00002c0a01007387 */ /* 0x0005e80000100800 */
[----:B------:R2:W-:Y:S02]  /*a640*/  STL.64 [R1+0x50], R4 ;  /* 0x0000500401007387 */ /* 0x0005e40000100a00 */
.L_x_625:
[----:B---3--:R-:W3:Y:S01]  /*a650*/  LDL.64 R190, [R1+0x50] ;  /* 0x0000500001be7983 */ /* 0x008ee20000100a00 */
[----:B------:R-:W-:Y:S04]  /*a660*/  DEPBAR.LE SB0, 0x0 ;  /* 0x000080000000791a */ /* 0x000fe80000000000 */
[----:B------:R-:W-:Y:S01]  /*a670*/  MOV R53, 0x6 ;  /* 0x0000000600357802 */ /* 0x000fe20000000f00 */
[----:B------:R-:W4:Y:S01]  /*a680*/  LDL.64 R206, [R1+0x8] ;  /* 0x0000080001ce7983 */ /* 0x000f220000100a00 */
[----:B------:R-:W-:Y:S02]  /*a690*/  MOV R52, c[0x0][0x208] ;  /* 0x0000820000347a02 */ /* 0x000fe40000000f00 */
[----:B------:R-:W-:Y:S02]  /*a6a0*/  MOV R189, c[0x0][0x208] ;  /* 0x0000820000bd7a02 */ /* 0x000fe40000000f00 */
[----:B------:R-:W-:Y:S01]  /*a6b0*/  SHF.L.U64.HI R52, R52, R53, c[0x0][0x20c] ;  /* 0x0000830034347619 */ /* 0x000fe20000010235 */
[----:B------:R-:W5:Y:S01]  /*a6c0*/  LDL.64 R202, [R1] ;  /* 0x0000000001ca7983 */ /* 0x000f620000100a00 */
[----:B------:R-:W-:Y:S02]  /*a6d0*/  SHF.L.U32 R189, R189, 0x6, RZ ;  /* 0x00000006bdbd7819 */ /* 0x000fe400000006ff */
[----:B--2---:R-:W-:Y:S01]  /*a6e0*/  SHF.R.S32.HI R0, RZ, 0x1f, R204 ;  /* 0x0000001fff007819 */ /* 0x004fe200000114cc */
[----:B------:R-:W-:Y:S02]  /*a6f0*/  IMAD R188, R52, R204, RZ ;  /* 0x000000cc34bc7224 */ /* 0x000fe400078e02ff */
[----:B------:R-:W2:Y:S01]  /*a700*/  LDL.64 R194, [R1+0x60] ;  /* 0x0000600001c27983 */ /* 0x000ea20000100a00 */
[-C--:B------:R-:W-:Y:S04]  /*a710*/  IMAD.WIDE.U32 R186, R204, R189.reuse, UR4 ;  /* 0x00000004ccba7e25 */ /* 0x080fe8000f8e00bd */
[-C--:B------:R-:W-:Y:S01]  /*a720*/  IMAD R188, R0, R189.reuse, R188 ;  /* 0x000000bd00bc7224 */ /* 0x080fe200078e02bc */
[----:B------:R-:W-:Y:S08]  /*a730*/  BAR.SYNC.DEFER_BLOCKING 0x0 ;  /* 0x0000000000007b1d */ /* 0x000ff00000010000 */
[----:B------:R-:W-:Y:S08]  /*a740*/  LDSM.16.M88.4 R64, [R211+0x6100] ;  /* 0x00610000d340783b */ /* 0x000ff00000000200 */
[----:B------:R-:W1:Y:S08]  /*a750*/  LDSM.16.M88.4 R16, [R208+0x3100] ;  /* 0x00310000d010783b */ /* 0x000e700000000200 */
[----:B------:R-:W1:Y:S08]  /*a760*/  LDSM.16.M88.4 R60, [R211+0x7100] ;  /* 0x00710000d33c783b */ /* 0x000e700000000200 */
[----:B------:R-:W1:Y:S08]  /*a770*/  LDSM.16.M88.4 R32, [R208+0x3500] ;  /* 0x00350000d020783b */ /* 0x000e700000000200 */
[----:B------:R-:W1:Y:S08]  /*a780*/  LDSM.16.M88.4 R48, [R208+0x3900] ;  /* 0x00390000d030783b */ /* 0x000e700000000200 */
[----:B------:R-:W1:Y:S02]  /*a790*/  LDSM.16.M88.4 R100, [R208+0x3d00] ;  /* 0x003d0000d064783b */ /* 0x000e640000000200 */
[-C--:B-1----:R-:W-:Y:S06]  /*a7a0*/  HMMA.16816.F32.BF16 R4, R64, R16.reuse, RZ ;  /* 0x000000104004723c */ /* 0x082fec00000418ff */
[----:B------:R-:W-:Y:S02]  /*a7b0*/  LDSM.16.M88.4 R108, [R212+0x6100] ;  /* 0x00610000d46c783b */ /* 0x000fe40000000200 */
[C---:B------:R-:W-:Y:S06]  /*a7c0*/  HMMA.16816.F32.BF16 R8, R60.reuse, R16, RZ ;  /* 0x000000103c08723c */ /* 0x040fec00000418ff */
[----:B------:R-:W1:Y:S02]  /*a7d0*/  LDSM.16.M88.4 R176, [R213] ;  /* 0x00000000d5b0783b */ /* 0x000e640000000200 */
[-C--:B------:R-:W-:Y:S06]  /*a7e0*/  HMMA.16816.F32.BF16 R12, R60, R18.reuse, RZ ;  /* 0x000000123c0c723c */ /* 0x080fec00000418ff */
[----:B------:R-:W1:Y:S02]  /*a7f0*/  LDSM.16.M88.4 R180, [R212+0x7100] ;  /* 0x00710000d4b4783b */ /* 0x000e640000000200 */
        /* <DEDUP_REMOVED lines=12> */
[----:B------:R-:W-:Y:S08]  /*a8c0*/  HMMA.16816.F32.BF16 R64, R64, R102, RZ ;  /* 0x000000664040723c */ /* 0x000ff000000418ff */
[-C--:B-1----:R-:W-:Y:S08]  /*a8d0*/  HMMA.16816.F32.BF16 R4, R108, R176.reuse, R4 ;  /* 0x000000b06c04723c */ /* 0x082ff00000041804 */
[C---:B------:R-:W-:Y:S08]  /*a8e0*/  HMMA.16816.F32.BF16 R8, R180.reuse, R176, R8 ;  /* 0x000000b0b408723c */ /* 0x040ff00000041808 */
[-C--:B------:R-:W-:Y:S08]  /*a8f0*/  HMMA.16816.F32.BF16 R12, R180, R178.reuse, R12 ;  /* 0x000000b2b40c723c */ /* 0x080ff0000004180c */
[C---:B------:R-:W-:Y:S04]  /*a900*/  HMMA.16816.F32.BF16 R16, R108.reuse, R178, R16 ;  /* 0x000000b26c10723c */ /* 0x040fe80000041810 */
[-C--:B---3--:R-:W-:Y:S05]  /*a910*/  IMAD.WIDE.U32 R184, R204, R189.reuse, R190 ;  /* 0x000000bdccb87225 */ /* 0x088fea00078e00be */
[----:B------:R-:W-:Y:S03]  /*a920*/  LEA R192, P1, R184, c[0x0][0x1f8], 0x1 ;  /* 0x00007e00b8c07a11 */ /* 0x000fe600078208ff */
[-C--:B----4-:R-:W-:Y:S01]  /*a930*/  IMAD.WIDE.U32 R104, R204, R189.reuse, R206 ;  /* 0x000000bdcc687225 */ /* 0x090fe200078e00ce */
[----:B------:R-:W-:Y:S04]  /*a940*/  IADD3 R0, R185, R188, RZ ;  /* 0x000000bcb9007210 */ /* 0x000fe80007ffe0ff */
[----:B------:R-:W-:Y:S01]  /*a950*/  LEA R200, P0, R104, c[0x0][0x1f8], 0x1 ;  /* 0x00007e0068c87a11 */ /* 0x000fe200078008ff */
[----:B-----5:R-:W-:Y:S01]  /*a960*/  IMAD.WIDE.U32 R100, R204, R189, R202 ;  /* 0x000000bdcc647225 */ /* 0x020fe200078e00ca */
[----:B------:R-:W-:Y:S02]  /*a970*/  IADD3 R105, R188, R105, RZ ;  /* 0x00000069bc697210 */ /* 0x000fe40007ffe0ff */
[----:B------:R-:W-:Y:S02]  /*a980*/  LEA.HI.X R193, R184, c[0x0][0x1fc], R0, 0x1, P1 ;  /* 0x00007f00b8c17a11 */ /* 0x000fe400008f0c00 */
[----:B------:R-:W-:Y:S02]  /*a990*/  IADD3 R0, R188, R187, RZ ;  /* 0x000000bbbc007210 */ /* 0x000fe40007ffe0ff */
[----:B------:R-:W-:Y:S02]  /*a9a0*/  LEA.HI.X R201, R104, c[0x0][0x1fc], R105, 0x1, P0 ;  /* 0x00007f0068c97a11 */ /* 0x000fe400000f0c69 */
[-C--:B--2---:R-:W-:Y:S02]  /*a9b0*/  IADD3 R104, P0, R194, R186.reuse, RZ ;  /* 0x000000bac2687210 */ /* 0x084fe40007f1e0ff */
[----:B------:R-:W-:Y:S02]  /*a9c0*/  LEA R198, P3, R100, c[0x0][0x1f8], 0x1 ;  /* 0x00007e0064c67a11 */ /* 0x000fe400078608ff */
[----:B------:R-:W-:Y:S02]  /*a9d0*/  IADD3 R188, R188, R101, RZ ;  /* 0x00000065bcbc7210 */ /* 0x000fe40007ffe0ff */
[----:B------:R-:W-:Y:S02]  /*a9e0*/  LEA R194, P2, R104, c[0x0][0x1f8], 0x1 ;  /* 0x00007e0068c27a11 */ /* 0x000fe400078408ff */
[----:B------:R-:W-:Y:S02]  /*a9f0*/  IADD3.X R101, R0, R191, RZ, P0, !PT ;  /* 0x000000bf00657210 */ /* 0x000fe400007fe4ff */
[----:B------:R-:W-:Y:S02]  /*aa00*/  LEA.HI.X R199, R100, c[0x0][0x1fc], R188, 0x1, P3 ;  /* 0x00007f0064c77a11 */ /* 0x000fe400018f0cbc */
[----:B------:R-:W-:Y:S01]  /*aa10*/  LEA.HI.X R195, R104, c[0x0][0x1fc], R101, 0x1, P2 ;  /* 0x00007f0068c37a11 */ /* 0x000fe200010f0c65 */
[----:B------:R-:W-:Y:S01]  /*aa20*/  LDSM.16.M88.4 R188, [R222] ;  /* 0x00000000debc783b */ /* 0x000fe20000000200 */
[-C--:B------:R-:W-:Y:S02]  /*aa30*/  IADD3 R105, P1, R206, R186.reuse, RZ ;  /* 0x000000bace697210 */ /* 0x080fe40007f3e0ff */
[----:B------:R-:W-:Y:S02]  /*aa40*/  IADD3 R196, P0, R202, R186, RZ ;  /* 0x000000bacac47210 */ /* 0x000fe40007f1e0ff */
[C---:B------:R-:W-:Y:S02]  /*aa50*/  IADD3.X R104, R0.reuse, R207, RZ, P1, !PT ;  /* 0x000000cf00687210 */ /* 0x040fe40000ffe4ff */
[----:B------:R-:W-:Y:S01]  /*aa60*/  IADD3.X R0, R0, R203, RZ, P0, !PT ;  /* 0x000000cb00007210 */ /* 0x000fe200007fe4ff */
[----:B------:R-:W1:Y:S01]  /*aa70*/  LDSM.16.M88.4 R100, [R224] ;  /* 0x00000000e064783b */ /* 0x000e620000000200 */
[C---:B------:R-:W-:Y:S02]  /*aa80*/  ISETP.GT.AND P0, PT, R204.reuse, RZ, PT ;  /* 0x000000ffcc00720c */ /* 0x040fe40003f04270 */
[----:B------:R-:W-:Y:S05]  /*aa90*/  IADD3 R204, R204, -0x1, RZ ;  /* 0xffffffffcccc7810 */ /* 0x000fea0007ffe0ff */
[----:B------:R-:W2:Y:S08]  /*aaa0*/  LDSM.16.M88.4 R184, [R223] ;  /* 0x00000000dfb8783b */ /* 0x000eb00000000200 */
[----:B------:R-:W-:Y:S01]  /*aab0*/  @!PT LDS RZ, [RZ] ;  /* 0x00000000fffff984 */ /* 0x000fe20000000800 */
[----:B------:R-:W-:Y:S01]  /*aac0*/  @!PT LDS RZ, [RZ] ;  /* 0x00000000fffff984 */ /* 0x000fe20000000800 */
[----:B------:R-:W-:Y:S01]  /*aad0*/  @!PT LDS RZ, [RZ] ;  /* 0x00000000fffff984 */ /* 0x000fe20000000800 */
[----:B------:R3:W-:Y:S08]  /*aae0*/  LDGSTS.E.BYPASS.LTC128B.128 [R226+0x100], [R192.64], !P6 ;  /* 0x00100000c0e27fae */ /* 0x0007f0000f101d46 */
[----:B------:R4:W-:Y:S08]  /*aaf0*/  LDGSTS.E.BYPASS.LTC128B.128 [R226+0x1100], [R200.64], !P5 ;  /* 0x01100000c8e27fae */ /* 0x0009f0000e901d46 */
[----:B------:R5:W-:Y:S01]  /*ab00*/  LDGSTS.E.BYPASS.LTC128B.128 [R226+0x2100], [R198.64], !P4 ;  /* 0x02100000c6e27fae */ /* 0x000be2000e101d46 */
[-C--:B-1----:R-:W-:Y:S07]  /*ab10*/  HMMA.16816.F32.BF16 R20, R108, R100.reuse, R20 ;  /* 0x000000646c14723c */ /* 0x082fee0000041814 */
[----:B------:R1:W-:Y:S01]  /*ab20*/  LDGSTS.E.BYPASS.LTC128B.128 [R226+0x900], [R194.64], !P6 ;  /* 0x00900000c2e27fae */ /* 0x0003e2000f101d46 */
[C---:B---3--:R-:W-:Y:S04]  /*ab30*/  LEA R192, P2, R105.reuse, c[0x0][0x1f8], 0x1 ;  /* 0x00007e0069c07a11 */ /* 0x048fe800078408ff */
[----:B------:R-:W-:Y:S01]  /*ab40*/  LEA.HI.X R193, R105, c[0x0][0x1fc], R104, 0x1, P2 ;  /* 0x00007f0069c17a11 */ /* 0x000fe200010f0c68 */
[C---:B------:R-:W-:Y:S04]  /*ab50*/  HMMA.16816.F32.BF16 R24, R180.reuse, R100, R24 ;  /* 0x00000064b418723c */ /* 0x040fe80000041818 */
[----:B------:R1:W-:Y:S01]  /*ab60*/  LDGSTS.E.BYPASS.LTC128B.128 [R226+0x1900], [R192.64], !P5 ;  /* 0x01900000c0e27fae */ /* 0x0003e2000e901d46 */
[C---:B------:R-:W-:Y:S03]  /*ab70*/  LEA R104, P1, R196.reuse, c[0x0][0x1f8], 0x1 ;  /* 0x00007e00c4687a11 */ /* 0x040fe600078208ff */
[-C--:B------:R-:W-:Y:S04]  /*ab80*/  HMMA.16816.F32.BF16 R28, R180, R102.reuse, R28 ;  /* 0x00000066b41c723c */ /* 0x080fe8000004181c */
[----:B------:R-:W-:Y:S04]  /*ab90*/  LEA.HI.X R105, R196, c[0x0][0x1fc], R0, 0x1, P1 ;  /* 0x00007f00c4697a11 */ /* 0x000fe800008f0c00 */
[C---:B------:R-:W-:Y:S01]  /*aba0*/  HMMA.16816.F32.BF16 R32, R108.reuse, R102, R32 ;  /* 0x000000666c20723c */ /* 0x040fe20000041820 */
[----:B------:R3:W-:Y:S07]  /*abb0*/  LDGSTS.E.BYPASS.LTC128B.128 [R226+0x2900], [R104.64], !P4 ;  /* 0x0290000068e27fae */ /* 0x0007ee000e101d46 */
[-C--:B--2---:R-:W-:Y:S01]  /*abc0*/  HMMA.16816.F32.BF16 R36, R108, R184.reuse, R36 ;  /* 0x000000b86c24723c */ /* 0x084fe20000041824 */
[----:B-----5:R-:W-:Y:S07]  /*abd0*/  LDSM.16.M88.4 R196, [R208+0x4100] ;  /* 0x00410000d0c4783b */ /* 0x020fee0000000200 */
[C---:B------:R-:W-:Y:S01]  /*abe0*/  HMMA.16816.F32.BF16 R40, R180.reuse, R184, R40 ;  /* 0x000000b8b428723c */ /* 0x040fe20000041828 */
[----:B------:R-:W0:Y:S07]  /*abf0*/  LDGDEPBAR ;  /* 0x00000000000079af */ /* 0x000e2e0000000000 */
[-C--:B------:R-:W-:Y:S01]  /*ac00*/  HMMA.16816.F32.BF16 R44, R180, R186.reuse, R44 ;  /* 0x000000bab42c723c */ /* 0x080fe2000004182c */
[----:B-1----:R-:W1:Y:S07]  /*ac10*/  LDSM.16.M88.4 R192, [R211+0x8100] ;  /* 0x00810000d3c0783b */ /* 0x002e6e0000000200 */
[C---:B------:R-:W-:Y:S01]  /*ac20*/  HMMA.16816.F32.BF16 R48, R108.reuse, R186, R48 ;  /* 0x000000ba6c30723c */ /* 0x040fe20000041830 */
[----:B----4-:R-:W2:Y:S07]  /*ac30*/  LDSM.16.M88.4 R200, [R211+0x9100] ;  /* 0x00910000d3c8783b */ /* 0x010eae0000000200 */
[-C--:B------:R-:W-:Y:S01]  /*ac40*/  HMMA.16816.F32.BF16 R52, R108, R188.reuse, R52 ;  /* 0x000000bc6c34723c */ /* 0x080fe20000041834 */
[----:B------:R-:W4:Y:S07]  /*ac50*/  LDSM.16.M88.4 R176, [R208+0x4500] ;  /* 0x00450000d0b0783b */ /* 0x000f2e0000000200 */
[C---:B------:R-:W-:Y:S01]  /*ac60*/  HMMA.16816.F32.BF16 R56, R180.reuse, R188, R56 ;  /* 0x000000bcb438723c */ /* 0x040fe20000041838 */
[----:B------:R-:W5:Y:S07]  /*ac70*/  LDSM.16.M88.4 R100, [R208+0x4900] ;  /* 0x00490000d064783b */ /* 0x000f6e0000000200 */
[-C--:B------:R-:W-:Y:S01]  /*ac80*/  HMMA.16816.F32.BF16 R60, R180, R190.reuse, R60 ;  /* 0x000000beb43c723c */ /* 0x080fe2000004183c */
[----:B------:R-:W-:Y:S07]  /*ac90*/  LDSM.16.M88.4 R180, [R212+0x8100] ;  /* 0x00810000d4b4783b */ /* 0x000fee0000000200 */
[----:B------:R-:W-:Y:S01]  /*aca0*/  HMMA.16816.F32.BF16 R64, R108, R190, R64 ;  /* 0x000000be6c40723c */ /* 0x000fe20000041840 */
[----:B------:R-:W3:Y:S07]  /*acb0*/  LDSM.16.M88.4 R108, [R208+0x4d00] ;  /* 0x004d0000d06c783b */ /* 0x000eee0000000200 */
[-C--:B-1----:R-:W-:Y:S01]  /*acc0*/  HMMA.16816.F32.BF16 R4, R192, R196.reuse, R4 ;  /* 0x000000c4c004723c */ /* 0x082fe20000041804 */
[----:B------:R-:W1:Y:S07]  /*acd0*/  LDSM.16.M88.4 R184, [R221] ;  /* 0x00000000ddb8783b */ /* 0x000e6e0000000200 */
[C---:B--2---:R-:W-:Y:S01]  /*ace0*/  HMMA.16816.F32.BF16 R8, R200.reuse, R196, R8 ;  /* 0x000000c4c808723c */ /* 0x044fe20000041808 */
[----:B------:R-:W2:Y:S07]  /*acf0*/  LDSM.16.M88.4 R188, [R212+0x9100] ;  /* 0x00910000d4bc783b */ /* 0x000eae0000000200 */
[-C--:B------:R-:W-:Y:S08]  /*ad00*/  HMMA.16816.F32.BF16 R12, R200, R198.reuse, R12 ;  /* 0x000000c6c80c723c */ /* 0x080ff0000004180c */
[C---:B------:R-:W-:Y:S01]  /*ad10*/  HMMA.16816.F32.BF16 R16, R192.reuse, R198, R16 ;  /* 0x000000c6c010723c */ /* 0x040fe20000041810 */
[----:B------:R-:W1:Y:S07]  /*ad20*/  LDSM.16.M88.4 R196, [R220] ;  /* 0x00000000dcc4783b */ /* 0x000e6e0000000200 */
[-C--:B----4-:R-:W-:Y:S08]  /*ad30*/  HMMA.16816.F32.BF16 R20, R192, R176.reuse, R20 ;  /* 0x000000b0c014723c */ /* 0x090ff00000041814 */
[C---:B------:R-:W-:Y:S08]  /*ad40*/  HMMA.16816.F32.BF16 R24, R200.reuse, R176, R24 ;  /* 0x000000b0c818723c */ /* 0x040ff00000041818 */
[-C--:B------:R-:W-:Y:S08]  /*ad50*/  HMMA.16816.F32.BF16 R28, R200, R178.reuse, R28 ;  /* 0x000000b2c81c723c */ /* 0x080ff0000004181c */
[C---:B------:R-:W-:Y:S01]  /*ad60*/  HMMA.16816.F32.BF16 R32, R192.reuse, R178, R32 ;  /* 0x000000b2c020723c */ /* 0x040fe20000041820 */
[----:B------:R-:W4:Y:S07]  /*ad70*/  LDSM.16.M88.4 R176, [R219] ;  /* 0x00000000dbb0783b */ /* 0x000f2e0000000200 */
[-C--:B-----5:R-:W-:Y:S08]  /*ad80*/  HMMA.16816.F32.BF16 R36, R192, R100.reuse, R36 ;  /* 0x00000064c024723c */ /* 0x0a0ff00000041824 */
[C---:B------:R-:W-:Y:S08]  /*ad90*/  HMMA.16816.F32.BF16 R40, R200.reuse, R100, R40 ;  /* 0x00000064c828723c */ /* 0x040ff00000041828 */
[-C--:B------:R-:W-:Y:S08]  /*ada0*/  HMMA.16816.F32.BF16 R44, R200, R102.reuse, R44 ;  /* 0x00000066c82c723c */ /* 0x080ff0000004182c */
[C---:B------:R-:W-:Y:S01]  /*adb0*/  HMMA.16816.F32.BF16 R48, R192.reuse, R102, R48 ;  /* 0x00000066c030723c */ /* 0x040fe20000041830 */
[----:B------:R-:W5:Y:S07]  /*adc0*/  LDSM.16.M88.4 R100, [R218] ;  /* 0x00000000da64783b */ /* 0x000f6e0000000200 */
[-C--:B---3--:R-:W-:Y:S08]  /*add0*/  HMMA.16816.F32.BF16 R52, R192, R108.reuse, R52 ;  /* 0x0000006cc034723c */ /* 0x088ff00000041834 */
[C---:B------:R-:W-:Y:S08]  /*ade0*/  HMMA.16816.F32.BF16 R56, R200.reuse, R108, R56 ;  /* 0x0000006cc838723c */ /* 0x040ff00000041838 */
[-C--:B------:R-:W-:Y:S08]  /*adf0*/  HMMA.16816.F32.BF16 R60, R200, R110.reuse, R60 ;  /* 0x0000006ec83c723c */ /* 0x080ff0000004183c */
[----:B------:R-:W-:Y:S01]  /*ae00*/  HMMA.16816.F32.BF16 R64, R192, R110, R64 ;  /* 0x0000006ec040723c */ /* 0x000fe20000041840 */
[----:B------:R-:W-:Y:S07]  /*ae10*/  LDSM.16.M88.4 R108, [R211+0xa100] ;  /* 0x00a10000d36c783b */ /* 0x000fee0000000200 */
[-C--:B-1----:R-:W-:Y:S01]  /*ae20*/  HMMA.16816.F32.BF16 R4, R180, R184.reuse, R4 ;  /* 0x000000b8b404723c */ /* 0x082fe20000041804 */
[----:B------:R-:W-:Y:S07]  /*ae30*/  LDSM.16.M88.4 R192, [R211+0xb100] ;  /* 0x00b10000d3c0783b */ /* 0x000fee0000000200 */
[C---:B--2---:R-:W-:Y:S08]  /*ae40*/  HMMA.16816.F32.BF16 R8, R188.reuse, R184, R8 ;  /* 0x000000b8bc08723c */ /* 0x044ff00000041808 */
        /* <DEDUP_REMOVED lines=12> */
[----:B------:R-:W2:Y:S07]  /*af10*/  LDSM.16.M88.4 R176, [R208+0x5500] ;  /* 0x00550000d0b0783b */ /* 0x000eae0000000200 */
[-C--:B-----5:R-:W-:Y:S08]  /*af20*/  HMMA.16816.F32.BF16 R52, R180, R100.reuse, R52 ;  /* 0x00000064b434723c */ /* 0x0a0ff00000041834 */
        /* <DEDUP_REMOVED lines=46> */
[----:B------:R-:W-:Y:S09]  /*b210*/  FMUL.FTZ R17, R17, c[0x0][0x320] ;  /* 0x0000c80011117a20 */ /* 0x000ff20000410000 */
[----:B------:R1:W-:Y:S10]  /*b220*/  MUFU.TANH R177, R7 ;  /* 0x0000000700b17308 */ /* 0x0003f40000002400 */
[----:B------:R-:W-:Y:S10]  /*b230*/  MUFU.TANH R16, R16 ;  /* 0x0000001000107308 */ /* 0x000ff40000002400 */
[----:B------:R-:W2:Y:S01]  /*b240*/  MUFU.TANH R179, R8 ;  /* 0x0000000800b37308 */ /* 0x000ea20000002400 */
[----:B-1----:R-:W1:Y:S09]  /*b250*/  LDSM.16.M88.4 R4, [R216] ;  /* 0x00000000d804783b */ /* 0x002e720000000200 */
[----:B------:R-:W-:Y:S10]  /*b260*/  MUFU.TANH R17, R17 ;  /* 0x0000001100117308 */ /* 0x000ff40000002400 */
[----:B------:R-:W3:Y:S01]  /*b270*/  MUFU.TANH R188, R9 ;  /* 0x0000000900bc7308 */ /* 0x000ee20000002400 */
[----:B--2---:R-:W-:Y:S09]  /*b280*/  FMNMX.FTZ R0, R179, R106, !PT ;  /* 0x0000006ab3007209 */ /* 0x004ff20007810000 */
[----:B------:R-:W2:Y:S10]  /*b290*/  MUFU.TANH R180, R13 ;  /* 0x0000000d00b47308 */ /* 0x000eb40000002400 */
[----:B------:R-:W-:Y:S01]  /*b2a0*/  MUFU.TANH R189, R10 ;  /* 0x0000000a00bd7308 */ /* 0x000fe20000002400 */
[-C--:B-1----:R-:W-:Y:S03]  /*b2b0*/  HMMA.16816.F32.BF16 R20, R100, R4.reuse, R20 ;  /* 0x000000046414723c */ /* 0x082fe60000041814 */
[----:B---3--:R-:W-:Y:S06]  /*b2c0*/  FMNMX.FTZ R0, R188, R0, !PT ;  /* 0x00000000bc007209 */ /* 0x008fec0007810000 */
[----:B------:R-:W-:Y:S03]  /*b2d0*/  MUFU.TANH R183, R14 ;  /* 0x0000000e00b77308 */ /* 0x000fe60000002400 */
[----:B------:R-:W-:Y:S01]  /*b2e0*/  FMNMX.FTZ R0, R181, R0, !PT ;  /* 0x00000000b5007209 */ /* 0x000fe20007810000 */
[C---:B------:R-:W-:Y:S04]  /*b2f0*/  HMMA.16816.F32.BF16 R24, R184.reuse, R4, R24 ;  /* 0x00000004b818723c */ /* 0x040fe80000041818 */
[----:B--2---:R-:W-:Y:S02]  /*b300*/  FMNMX.FTZ R0, R180, R0, !PT ;  /* 0x00000000b4007209 */ /* 0x004fe40007810000 */
        /* <DEDUP_REMOVED lines=22> */
[----:B------:R3:W-:Y:S01]  /*b470*/  MUFU.TANH R192, R33 ;  /* 0x0000002100c07308 */ /* 0x0007e20000002400 */
[----:B------:R-:W-:Y:S02]  /*b480*/  FMUL.FTZ R35, R35, c[0x0][0x320] ;  /* 0x0000c80023237a20 */ /* 0x000fe40000410000 */
[----:B------:R-:W-:Y:S01]  /*b490*/  FMUL.FTZ R24, R24, c[0x0][0x320] ;  /* 0x0000c80018187a20 */ /* 0x000fe20000410000 */
[----:B--2---:R-:W2:Y:S01]  /*b4a0*/  LDL R23, [R1+0x24] ;  /* 0x0000240001177983 */ /* 0x004ea20000100800 */
[----:B------:R-:W-:Y:S02]  /*b4b0*/  FMUL.FTZ R27, R27, c[0x0][0x320] ;  /* 0x0000c8001b1b7a20 */ /* 0x000fe40000410000 */
[----:B------:R-:W-:Y:S03]  /*b4c0*/  FMUL.FTZ R34, R34, c[0x0][0x320] ;  /* 0x0000c80022227a20 */ /* 0x000fe60000410000 */
[----:B------:R4:W-:Y:S10]  /*b4d0*/  MUFU.TANH R233, R31 ;  /* 0x0000001f00e97308 */ /* 0x0009f40000002400 */
[----:B------:R-:W-:Y:S01]  /*b4e0*/  MUFU.TANH R193, R20 ;  /* 0x0000001400c17308 */ /* 0x000fe20000002400 */
[-C--:B-1----:R-:W-:Y:S01]  /*b4f0*/  HMMA.16816.F32.BF16 R36, R100, R8.reuse, R36 ;  /* 0x000000086424723c */ /* 0x082fe20000041824 */
[----:B---3--:R-:W3:Y:S08]  /*b500*/  LDL R33, [R1+0x30] ;  /* 0x0000300001217983 */ /* 0x008ef00000100800 */
[----:B------:R1:W-:Y:S01]  /*b510*/  MUFU.TANH R191, R32 ;  /* 0x0000002000bf7308 */ /* 0x0003e20000002400 */
[C---:B------:R-:W-:Y:S01]  /*b520*/  HMMA.16816.F32.BF16 R40, R184.reuse, R8, R40 ;  /* 0x00000008b828723c */ /* 0x040fe20000041828 */
[----:B----4-:R-:W4:Y:S06]  /*b530*/  LDL.64 R30, [R1+0x48] ;  /* 0x00004800011e7983 */ /* 0x010f2c0000100a00 */
[----:B------:R-:W-:Y:S02]  /*b540*/  MOV R9, c[0x0][0x1e0] ;  /* 0x0000780000097a02 */ /* 0x000fe40000000f00 */
[----:B------:R-:W5:Y:S01]  /*b550*/  MUFU.TANH R18, R18 ;  /* 0x0000001200127308 */ /* 0x000f620000002400 */
[-C--:B------:R-:W-:Y:S03]  /*b560*/  HMMA.16816.F32.BF16 R44, R184, R10.reuse, R44 ;  /* 0x0000000ab82c723c */ /* 0x080fe6000004182c */
[----:B------:R-:W-:Y:S01]  /*b570*/  SHF.L.U32 R9, R9, 0x5, RZ ;  /* 0x0000000509097819 */ /* 0x000fe200000006ff */
[----:B------:R-:W-:Y:S04]  /*b580*/  FMUL.FTZ R36, R36, c[0x0][0x320] ;  /* 0x0000c80024247a20 */ /* 0x000fe80000410000 */
[C---:B------:R-:W-:Y:S01]  /*b590*/  HMMA.16816.F32.BF16 R48, R100.reuse, R10, R48 ;  /* 0x0000000a6430723c */ /* 0x040fe20000041830 */
[----:B------:R5:W-:Y:S03]  /*b5a0*/  MUFU.TANH R201, R29 ;  /* 0x0000001d00c97308 */ /* 0x000be60000002400 */
[----:B------:R-:W-:Y:S01]  /*b5b0*/  FMUL.FTZ R37, R37, c[0x0][0x320] ;  /* 0x0000c80025257a20 */ /* 0x000fe20000410000 */
[----:B-1----:R-:W2:Y:S01]  /*b5c0*/  LDL R32, [R1+0x28] ;  /* 0x0000280001207983 */ /* 0x002ea20000100800 */
[----:B------:R-:W-:Y:S02]  /*b5d0*/  FMUL.FTZ R38, R38, c[0x0][0x320] ;  /* 0x0000c80026267a20 */ /* 0x000fe40000410000 */
[----:B------:R-:W-:Y:S01]  /*b5e0*/  FMUL.FTZ R39, R39, c[0x0][0x320] ;  /* 0x0000c80027277a20 */ /* 0x000fe20000410000 */
[-C--:B------:R-:W-:Y:S02]  /*b5f0*/  HMMA.16816.F32.BF16 R52, R100, R4.reuse, R52 ;  /* 0x000000046434723c */ /* 0x080fe40000041834 */
[----:B------:R-:W-:Y:S01]  /*b600*/  MUFU.TANH R231, R36 ;  /* 0x0000002400e77308 */ /* 0x000fe20000002400 */
[----:B------:R-:W-:Y:S02]  /*b610*/  FMUL.FTZ R42, R42, c[0x0][0x320] ;  /* 0x0000c8002a2a7a20 */ /* 0x000fe40000410000 */
[----:B------:R-:W-:Y:S02]  /*b620*/  FMUL.FTZ R41, R41, c[0x0][0x320] ;  /* 0x0000c80029297a20 */ /* 0x000fe40000410000 */
[----:B------:R-:W-:Y:S01]  /*b630*/  FMUL.FTZ R46, R46, c[0x0][0x320] ;  /* 0x0000c8002e2e7a20 */ /* 0x000fe20000410000 */
[C---:B------:R-:W-:Y:S04]  /*b640*/  HMMA.16816.F32.BF16 R56, R184.reuse, R4, R56 ;  /* 0x00000004b838723c */ /* 0x040fe80000041838 */
[----:B------:R1:W-:Y:S01]  /*b650*/  MUFU.TANH R232, R37 ;  /* 0x0000002500e87308 */ /* 0x0003e20000002400 */
[----:B------:R-:W-:Y:S02]  /*b660*/  FMUL.FTZ R40, R40, c[0x0][0x320] ;  /* 0x0000c80028287a20 */ /* 0x000fe40000410000 */
[----:B------:R-:W-:Y:S01]  /*b670*/  FMUL.FTZ R50, R50, c[0x0][0x320] ;  /* 0x0000c80032327a20 */ /* 0x000fe20000410000 */
[----:B-----5:R-:W5:Y:S01]  /*b680*/  LDL R29, [R1+0x2c] ;  /* 0x00002c00011d7983 */ /* 0x020f620000100800 */
[-C--:B------:R-:W-:Y:S03]  /*b690*/  HMMA.16816.F32.BF16 R60, R184, R6.reuse, R60 ;  /* 0x00000006b83c723c */ /* 0x080fe6000004183c */
[----:B------:R-:W-:Y:S01]  /*b6a0*/  FMNMX.FTZ R5, R176, R2, !PT ;  /* 0x00000002b0057209 */ /* 0x000fe20007810000 */
[----:B------:R-:W-:Y:S01]  /*b6b0*/  FMUL.FTZ R49, R49, c[0x0][0x320] ;  /* 0x0000c80031317a20 */ /* 0x000fe20000410000 */
[----:B------:R-:W-:Y:S01]  /*b6c0*/  MUFU.TANH R185, R46 ;  /* 0x0000002e00b97308 */ /* 0x000fe20000002400 */
[----:B------:R-:W-:Y:S01]  /*b6d0*/  FMNMX.FTZ R4, R178, R3, !PT ;  /* 0x00000003b2047209 */ /* 0x000fe20007810000 */
[----:B------:R-:W-:Y:S01]  /*b6e0*/  FMUL.FTZ R52, R52, c[0x0][0x320] ;  /* 0x0000c80034347a20 */ /* 0x000fe20000410000 */
[----:B------:R-:W-:Y:S04]  /*b6f0*/  HMMA.16816.F32.BF16 R64, R100, R6, R64 ;  /* 0x000000066440723c */ /* 0x000fe80000041840 */
[----:B------:R-:W-:Y:S01]  /*b700*/  FMUL.FTZ R53, R53, c[0x0][0x320] ;  /* 0x0000c80035357a20 */ /* 0x000fe20000410000 */
[----:B------:R-:W-:Y:S01]  /*b710*/  FMNMX.FTZ R4, R177, R4, !PT ;  /* 0x00000004b1047209 */ /* 0x000fe20007810000 */
[----:B------:R-:W-:Y:S01]  /*b720*/  FMUL.FTZ R54, R54, c[0x0][0x320] ;  /* 0x0000c80036367a20 */ /* 0x000fe20000410000 */
[----:B------:R-:W1:Y:S01]  /*b730*/  MUFU.TANH R194, R21 ;  /* 0x0000001500c27308 */ /* 0x000e620000002400 */
[----:B------:R-:W-:Y:S01]  /*b740*/  FMUL.FTZ R55, R55, c[0x0][0x320] ;  /* 0x0000c80037377a20 */ /* 0x000fe20000410000 */
[----:B------:R-:W-:Y:S01]  /*b750*/  FMNMX.FTZ R4, R18, R4, !PT ;  /* 0x0000000412047209 */ /* 0x000fe20007810000 */
[----:B-1----:R-:W2:Y:S02]  /*b760*/  LDL.64 R36, [R1+0x58] ;  /* 0x0000580001247983 */ /* 0x002ea40000100a00 */
[----:B------:R-:W-:Y:S01]  /*b770*/  FMUL.FTZ R51, R51, c[0x0][0x320] ;  /* 0x0000c80033337a20 */ /* 0x000fe20000410000 */
[----:B------:R-:W-:Y:S01]  /*b780*/  FMNMX.FTZ R6, R189, R107, !PT ;  /* 0x0000006bbd067209 */ /* 0x000fe20007810000 */
[----:B------:R-:W-:Y:S01]  /*b790*/  FMUL.FTZ R44, R44, c[0x0][0x320] ;  /* 0x0000c8002c2c7a20 */ /* 0x000fe20000410000 */
[----:B------:R-:W-:Y:S01]  /*b7a0*/  FMNMX.FTZ R5, R111, R5, !PT ;  /* 0x000000056f057209 */ /* 0x000fe20007810000 */
[----:B------:R-:W-:Y:S01]  /*b7b0*/  FMUL.FTZ R57, R57, c[0x0][0x320] ;  /* 0x0000c80039397a20 */ /* 0x000fe20000410000 */
[----:B------:R-:W1:Y:S01]  /*b7c0*/  MUFU.TANH R19, R19 ;  /* 0x0000001300137308 */ /* 0x000e620000002400 */
        /* <DEDUP_REMOVED lines=12> */
[----:B------:R-:W-:Y:S02]  /*b890*/  FMUL.FTZ R67, R67, c[0x0][0x320] ;  /* 0x0000c80043437a20 */ /* 0x000fe40000410000 */
[----:B------:R-:W-:Y:S01]  /*b8a0*/  FMUL.FTZ R64, R64, c[0x0][0x320] ;  /* 0x0000c80040407a20 */ /* 0x000fe20000410000 */
[----:B------:R-:W-:Y:S01]  /*b8b0*/  FMNMX.FTZ R5, R194, R5, !PT ;  /* 0x00000005c2057209 */ /* 0x000fe20007810000 */
[----:B------:R-:W-:Y:S02]  /*b8c0*/  FMUL.FTZ R58, R58, c[0x0][0x320] ;  /* 0x0000c8003a3a7a20 */ /* 0x000fe40000410000 */
[----:B------:R-:W-:Y:S01]  /*b8d0*/  FMUL.FTZ R59, R59, c[0x0][0x320] ;  /* 0x0000c8003b3b7a20 */ /* 0x000fe20000410000 */
[----:B------:R-:W1:Y:S01]  /*b8e0*/  MUFU.TANH R195, R34 ;  /* 0x0000002200c37308 */ /* 0x000e620000002400 */
[----:B------:R-:W-:Y:S01]  /*b8f0*/  FMUL.FTZ R48, R48, c[0x0][0x320] ;  /* 0x0000c80030307a20 */ /* 0x000fe20000410000 */
[----:B------:R-:W-:Y:S01]  /*b900*/  FMNMX.FTZ R5, R191, R5, !PT ;  /* 0x00000005bf057209 */ /* 0x000fe20007810000 */
[----:B------:R-:W-:Y:S01]  /*b910*/  FMUL.FTZ R62, R62, c[0x0][0x320] ;  /* 0x0000c8003e3e7a20 */ /* 0x000fe20000410000 */
[----:B-1----:R-:W-:Y:S01]  /*b920*/  FMNMX.FTZ R4, R19, R4, !PT ;  /* 0x0000000413047209 */ /* 0x002fe20007810000 */
[----:B------:R-:W-:Y:S01]  /*b930*/  FMUL.FTZ R45, R45, c[0x0][0x320] ;  /* 0x0000c8002d2d7a20 */ /* 0x000fe20000410000 */
[----:B------:R-:W-:Y:S01]  /*b940*/  FMNMX.FTZ R5, R192, R5, !PT ;  /* 0x00000005c0057209 */ /* 0x000fe20007810000 */
[----:B------:R-:W-:Y:S02]  /*b950*/  FMUL.FTZ R56, R56, c[0x0][0x320] ;  /* 0x0000c80038387a20 */ /* 0x000fe40000410000 */
[----:B------:R-:W-:Y:S01]  /*b960*/  FMUL.FTZ R47, R47, c[0x0][0x320] ;  /* 0x0000c8002f2f7a20 */ /* 0x000fe20000410000 */
[----:B------:R1:W1:Y:S01]  /*b970*/  MUFU.TANH R196, R35 ;  /* 0x0000002300c47308 */ /* 0x0002620000002400 */
[----:B------:R-:W-:Y:S02]  /*b980*/  FMNMX.FTZ R5, R231, R5, !PT ;  /* 0x00000005e7057209 */ /* 0x000fe40007810000 */
[----:B------:R-:W-:Y:S02]  /*b990*/  FMNMX.FTZ R4, R197, R4, !PT ;  /* 0x00000004c5047209 */ /* 0x000fe40007810000 */
[----:B------:R-:W-:Y:S02]  /*b9a0*/  FMNMX.FTZ R5, R232, R5, !PT ;  /* 0x00000005e8057209 */ /* 0x000fe40007810000 */
[----:B------:R-:W-:Y:S03]  /*b9b0*/  FMNMX.FTZ R4, R198, R4, !PT ;  /* 0x00000004c6047209 */ /* 0x000fe60007810000 */
[----:B------:R-:W1:Y:S01]  /*b9c0*/  MUFU.TANH R203, R48 ;  /* 0x0000003000cb7308 */ /* 0x000e620000002400 */
[----:B------:R-:W-:Y:S02]  /*b9d0*/  FMNMX.FTZ R4, R195, R4, !PT ;  /* 0x00000004c3047209 */ /* 0x000fe40007810000 */
[----:B------:R-:W-:Y:S07]  /*b9e0*/  MOV R34, c[0x0][0x1e0] ;  /* 0x0000780000227a02 */ /* 0x000fee0000000f00 */
[----:B------:R-:W1:Y:S02]  /*b9f0*/  MUFU.TANH R235, R38 ;  /* 0x0000002600eb7308 */ /* 0x000e640000002400 */
[----:B-1----:R-:W-:Y:S02]  /*ba00*/  MOV R35, 0x5 ;  /* 0x0000000500237802 */ /* 0x002fe40000000f00 */
[----:B------:R-:W-:Y:S02]  /*ba10*/  FMNMX.FTZ R4, R196, R4, !PT ;  /* 0x00000004c4047209 */ /* 0x000fe40007810000 */
[----:B------:R-:W-:Y:S04]  /*ba20*/  SHF.L.U64.HI R34, R34, R35, c[0x0][0x1e4] ;  /* 0x0000790022227619 */ /* 0x000fe80000010223 */
[----:B------:R-:W1:Y:S01]  /*ba30*/  MUFU.TANH R229, R49 ;  /* 0x0000003100e57308 */ /* 0x000e620000002400 */
[----:B------:R-:W-:Y:S09]  /*ba40*/  FMNMX.FTZ R5, R203, R5, !PT ;  /* 0x00000005cb057209 */ /* 0x000ff20007810000 */
[----:B------:R-:W1:Y:S01]  /*ba50*/  MUFU.TANH R207, R52 ;  /* 0x0000003400cf7308 */ /* 0x000e620000002400 */
[----:B------:R-:W-:Y:S09]  /*ba60*/  FMNMX.FTZ R4, R235, R4, !PT ;  /* 0x00000004eb047209 */ /* 0x000ff20007810000 */
[----:B------:R-:W1:Y:S02]  /*ba70*/  MUFU.TANH R236, R39 ;  /* 0x0000002700ec7308 */ /* 0x000e640000002400 */
[----:B-1----:R-:W-:Y:S08]  /*ba80*/  FMNMX.FTZ R5, R229, R5, !PT ;  /* 0x00000005e5057209 */ /* 0x002ff00007810000 */
[----:B------:R-:W1:Y:S01]  /*ba90*/  MUFU.TANH R234, R50 ;  /* 0x0000003200ea7308 */ /* 0x000e620000002400 */
[----:B------:R-:W-:Y:S04]  /*baa0*/  MOV R187, R207 ;  /* 0x000000cf00bb7202 */ /* 0x000fe80000000f00 */
[----:B------:R-:W-:Y:S05]  /*bab0*/  FMNMX.FTZ R5, R187, R5, !PT ;  /* 0x00000005bb057209 */ /* 0x000fea0007810000 */
        /* <DEDUP_REMOVED lines=12> */
[----:B------:R-:W-:Y:S01]  /*bb80*/  MUFU.TANH R202, R28 ;  /* 0x0000001c00ca7308 */ /* 0x000fe20000002400 */
[----:B------:R-:W-:Y:S09]  /*bb90*/  FMNMX.FTZ R0, R200, R0, !PT ;  /* 0x00000000c8007209 */ /* 0x000ff20007810000 */
[----:B------:R-:W1:Y:S02]  /*bba0*/  MUFU.TANH R28, R65 ;  /* 0x00000041001c7308 */ /* 0x000e640000002400 */
[----:B-1----:R-:W-:Y:S08]  /*bbb0*/  FMNMX.FTZ R4, R244, R4, !PT ;  /* 0x00000004f4047209 */ /* 0x002ff00007810000 */
[----:B------:R-:W1:Y:S10]  /*bbc0*/  MUFU.TANH R199, R25 ;  /* 0x0000001900c77308 */ /* 0x000e740000002400 */
[----:B------:R-:W1:Y:S01]  /*bbd0*/  MUFU.TANH R50, R55 ;  /* 0x0000003700327308 */ /* 0x000e620000002400 */
[----:B------:R-:W-:Y:S05]  /*bbe0*/  FMNMX.FTZ R5, R28, R5, !PT ;  /* 0x000000051c057209 */ /* 0x000fea0007810000 */
[----:B------:R-:W3:Y:S04]  /*bbf0*/  SHFL.BFLY PT, R8, R5, 0x2, 0x1f ;  /* 0x0c401f0005087f89 */ /* 0x000ee800000e0000 */
[----:B------:R-:W-:Y:S01]  /*bc00*/  MUFU.TANH R243, R42 ;  /* 0x0000002a00f37308 */ /* 0x000fe20000002400 */
[----:B-1----:R-:W-:Y:S04]  /*bc10*/  FMNMX.FTZ R0, R199, R0, !PT ;  /* 0x00000000c7007209 */ /* 0x002fe80007810000 */
[----:B------:R-:W-:Y:S05]  /*bc20*/  FMNMX.FTZ R0, R202, R0, !PT ;  /* 0x00000000ca007209 */ /* 0x000fea0007810000 */
[----:B------:R-:W1:Y:S01]  /*bc30*/  MUFU.TANH R42, R66 ;  /* 0x00000042002a7308 */ /* 0x000e620000002400 */
[----:B------:R-:W-:Y:S02]  /*bc40*/  FMNMX.FTZ R0, R201, R0, !PT ;  /* 0x00000000c9007209 */ /* 0x000fe40007810000 */
[----:B------:R-:W-:Y:S07]  /*bc50*/  FMNMX.FTZ R4, R50, R4, !PT ;  /* 0x0000000432047209 */ /* 0x000fee0007810000 */
[----:B------:R-:W-:Y:S01]  /*bc60*/  MUFU.TANH R240, R41 ;  /* 0x0000002900f07308 */ /* 0x000fe20000002400 */
[----:B---3--:R-:W-:Y:S05]  /*bc70*/  FMNMX.FTZ R5, R5, R8, !PT ;  /* 0x0000000805057209 */ /* 0x008fea0007810000 */
[----:B------:R-:W3:Y:S04]  /*bc80*/  SHFL.BFLY PT, R105, R5, 0x1, 0x1f ;  /* 0x0c201f0005697f89 */ /* 0x000ee800000e0000 */
[----:B------:R-:W4:Y:S01]  /*bc90*/  MUFU.TANH R41, R67 ;  /* 0x0000004300297308 */ /* 0x000f220000002400 */
[----:B-1----:R-:W-:Y:S09]  /*bca0*/  FMNMX.FTZ R4, R42, R4, !PT ;  /* 0x000000042a047209 */ /* 0x002ff20007810000 */
[----:B------:R-:W1:Y:S10]  /*bcb0*/  MUFU.TANH R241, R40 ;  /* 0x0000002800f17308 */ /* 0x000e740000002400 */
[----:B------:R-:W5:Y:S01]  /*bcc0*/  MUFU.TANH R238, R44 ;  /* 0x0000002c00ee7308 */ /* 0x000f620000002400 */
[----:B---3--:R-:W-:Y:S02]  /*bcd0*/  FMNMX.FTZ R105, R5, R105, !PT ;  /* 0x0000006905697209 */ /* 0x008fe40007810000 */
[----:B----4-:R-:W-:Y:S03]  /*bce0*/  FMNMX.FTZ R4, R41, R4, !PT ;  /* 0x0000000429047209 */ /* 0x010fe60007810000 */
[----:B------:R-:W-:Y:S02]  /*bcf0*/  FMUL.FTZ R110, R105, c[0x0][0x2d0] ;  /* 0x0000b400696e7a20 */ /* 0x000fe40000410000 */
[----:B------:R-:W3:Y:S02]  /*bd00*/  SHFL.BFLY PT, R7, R4, 0x2, 0x1f ;  /* 0x0c401f0004077f89 */ /* 0x000ee400000e0000 */
[----:B------:R-:W4:Y:S01]  /*bd10*/  MUFU.TANH R239, R45 ;  /* 0x0000002d00ef7308 */ /* 0x000f220000002400 */
[----:B-1----:R-:W-:Y:S04]  /*bd20*/  FMNMX.FTZ R0, R241, R0, !PT ;  /* 0x00000000f1007209 */ /* 0x002fe80007810000 */
[----:B------:R-:W-:Y:S05]  /*bd30*/  FMNMX.FTZ R0, R240, R0, !PT ;  /* 0x00000000f0007209 */ /* 0x000fea0007810000 */
[----:B------:R-:W1:Y:S01]  /*bd40*/  MUFU.TANH R24, R56 ;  /* 0x0000003800187308 */ /* 0x000e620000002400 */
[----:B-----5:R-:W-:Y:S09]  /*bd50*/  FMNMX.FTZ R0, R238, R0, !PT ;  /* 0x00000000ee007209 */ /* 0x020ff20007810000 */
[----:B------:R-:W5:Y:S01]  /*bd60*/  MUFU.TANH R206, R27 ;  /* 0x0000001b00ce7308 */ /* 0x000f620000002400 */
[----:B---3--:R-:W-:Y:S02]  /*bd70*/  FMNMX.FTZ R4, R4, R7, !PT ;  /* 0x0000000704047209 */ /* 0x008fe40007810000 */
[----:B----4-:R-:W-:Y:S03]  /*bd80*/  FMNMX.FTZ R0, R239, R0, !PT ;  /* 0x00000000ef007209 */ /* 0x010fe60007810000 */
[----:B------:R-:W3:Y:S04]  /*bd90*/  SHFL.BFLY PT, R104, R4, 0x1, 0x1f ;  /* 0x0c201f0004687f89 */ /* 0x000ee800000e0000 */
[----:B------:R-:W4:Y:S01]  /*bda0*/  MUFU.TANH R27, R57 ;  /* 0x00000039001b7308 */ /* 0x000f220000002400 */
[----:B-1----:R-:W-:Y:S09]  /*bdb0*/  FMNMX.FTZ R0, R24, R0, !PT ;  /* 0x0000000018007209 */ /* 0x002ff20007810000 */
[----:B------:R-:W1:Y:S01]  /*bdc0*/  MUFU.TANH R245, R60 ;  /* 0x0000003c00f57308 */ /* 0x000e620000002400 */
[----:B-----5:R-:W-:Y:S04]  /*bdd0*/  FMNMX.FTZ R6, R206, R6, !PT ;  /* 0x00000006ce067209 */ /* 0x020fe80007810000 */
[----:B------:R-:W-:Y:S05]  /*bde0*/  FMNMX.FTZ R6, R230, R6, !PT ;  /* 0x00000006e6067209 */ /* 0x000fea0007810000 */
[----:B------:R-:W5:Y:S01]  /*bdf0*/  MUFU.TANH R51, R61 ;  /* 0x0000003d00337308 */ /* 0x000f620000002400 */
[----:B---3--:R-:W-:Y:S01]  /*be00*/  FMNMX.FTZ R104, R4, R104, !PT ;  /* 0x0000006804687209 */ /* 0x008fe20007810000 */
[--C-:B------:R-:W-:Y:S01]  /*be10*/  FFMA.FTZ R4, R176, c[0x0][0x2d0], -R110.reuse ;  /* 0x0000b400b0047a23 */ /* 0x100fe2000001086e */
[----:B----4-:R-:W-:Y:S07]  /*be20*/  FMNMX.FTZ R0, R27, R0, !PT ;  /* 0x000000001b007209 */ /* 0x010fee0007810000 */
[----:B------:R3:W-:Y:S01]  /*be30*/  MUFU.EX2 R22, R4 ;  /* 0x0000000400167308 */ /* 0x0007e20000000800 */
[----:B-1----:R-:W-:Y:S09]  /*be40*/  FMNMX.FTZ R0, R245, R0, !PT ;  /* 0x00000000f5007209 */ /* 0x002ff20007810000 */
[----:B------:R-:W1:Y:S01]  /*be50*/  MUFU.TANH R184, R43 ;  /* 0x0000002b00b87308 */ /* 0x000e620000002400 */
[----:B-----5:R-:W-:Y:S05]  /*be60*/  FMNMX.FTZ R0, R51, R0, !PT ;  /* 0x0000000033007209 */ /* 0x020fea0007810000 */
[----:B------:R-:W4:Y:S04]  /*be70*/  SHFL.BFLY PT, R103, R0, 0x2, 0x1f ;  /* 0x0c401f0000677f89 */ /* 0x000f2800000e0000 */
[----:B------:R-:W5:Y:S01]  /*be80*/  MUFU.TANH R186, R47 ;  /* 0x0000002f00ba7308 */ /* 0x000f620000002400 */
[--C-:B---3--:R-:W-:Y:S02]  /*be90*/  FFMA.FTZ R4, R111, c[0x0][0x2d0], -R110.reuse ;  /* 0x0000b4006f047a23 */ /* 0x108fe4000001086e */
[----:B------:R-:W-:Y:S07]  /*bea0*/  FMUL.FTZ R111, R104, c[0x0][0x2d0] ;  /* 0x0000b400686f7a20 */ /* 0x000fee0000410000 */
[----:B------:R3:W-:Y:S01]  /*beb0*/  MUFU.EX2 R20, R4 ;  /* 0x0000000400147308 */ /* 0x0007e20000000800 */
[--C-:B------:R-:W-:Y:S02]  /*bec0*/  FFMA.FTZ R64, R196, c[0x0][0x2d0], -R111.reuse ;  /* 0x0000b400c4407a23 */ /* 0x100fe4000001086f */
[--C-:B------:R-:W-:Y:S02]  /*bed0*/  FFMA.FTZ R56, R198, c[0x0][0x2d0], -R111.reuse ;  /* 0x0000b400c6387a23 */ /* 0x100fe4000001086f */
[--C-:B------:R-:W-:Y:S05]  /*bee0*/  FFMA.FTZ R60, R195, c[0x0][0x2d0], -R111.reuse ;  /* 0x0000b400c33c7a23 */ /* 0x100fea000001086f */
[----:B------:R-:W2:Y:S01]  /*bef0*/  MUFU.TANH R40, R58 ;  /* 0x0000003a00287308 */ /* 0x000ea20000002400 */
[----:B----4-:R-:W-:Y:S02]  /*bf00*/  FMNMX.FTZ R103, R0, R103, !PT ;  /* 0x0000006700677209 */ /* 0x010fe40007810000 */
[----:B------:R-:W-:Y:S03]  /*bf10*/  FMNMX.FTZ R0, R233, R6, !PT ;  /* 0x00000006e9007209 */ /* 0x000fe60007810000 */
[----:B------:R-:W4:Y:S01]  /*bf20*/  SHFL.BFLY PT, R7, R103, 0x1, 0x1f ;  /* 0x0c201f0067077f89 */ /* 0x000f2200000e0000 */
[----:B------:R-:W-:Y:S01]  /*bf30*/  FMNMX.FTZ R6, R243, R0, !PT ;  /* 0x00000000f3067209 */ /* 0x000fe20007810000 */
[----:B------:R-:W-:Y:S02]  /*bf40*/  FMUL.FTZ R0, R63, c[0x0][0x320] ;  /* 0x0000c8003f007a20 */ /* 0x000fe40000410000 */
[----:B------:R-:W2:Y:S01]  /*bf50*/  MUFU.TANH R49, R59 ;  /* 0x0000003b00317308 */ /* 0x000ea20000002400 */
[----:B-1----:R-:W-:Y:S01]  /*bf60*/  FMNMX.FTZ R5, R184, R6, !PT ;  /* 0x00000006b8057209 */ /* 0x002fe20007810000 */
[----:B---3--:R-:W-:Y:S03]  /*bf70*/  FFMA.FTZ R4, R16, c[0x0][0x2d0], -R110 ;  /* 0x0000b40010047a23 */ /* 0x008fe6000001086e */
[----:B------:R-:W-:Y:S05]  /*bf80*/  FMNMX.FTZ R5, R185, R5, !PT ;  /* 0x00000005b9057209 */ /* 0x000fea0007810000 */
[----:B------:R1:W-:Y:S10]  /*bf90*/  MUFU.TANH R109, R0 ;  /* 0x00000000006d7308 */ /* 0x0003f40000002400 */
[----:B------:R3:W-:Y:S01]  /*bfa0*/  MUFU.EX2 R48, R4 ;  /* 0x0000000400307308 */ /* 0x0007e20000000800 */
[----:B----4-:R-:W-:Y:S01]  /*bfb0*/  FMNMX.FTZ R103, R103, R7, !PT ;  /* 0x0000000767677209 */ /* 0x010fe20007810000 */
[----:B------:R-:W-:Y:S04]  /*bfc0*/  @P0 IMAD.WIDE.U32 R6, R204, c[0x0][0x1e0], RZ ;  /* 0x00007800cc060a25 */ /* 0x000fe800078e00ff */
[----:B------:R-:W-:Y:S04]  /*bfd0*/  FMUL.FTZ R176, R103, c[0x0][0x2d0] ;  /* 0x0000b40067b07a20 */ /* 0x000fe80000410000 */
[----:B------:R-:W-:Y:S01]  /*bfe0*/  MUFU.TANH R108, R62 ;  /* 0x0000003e006c7308 */ /* 0x000fe20000002400 */
[----:B-1----:R-:W-:Y:S01]  /*bff0*/  FADD.FTZ R0, -R105, R2 ;  /* 0x0000000269007221 */ /* 0x002fe20000010100 */
[----:B-----5:R-:W-:Y:S01]  /*c000*/  FMNMX.FTZ R2, R186, R5, !PT ;  /* 0x00000005ba027209 */ /* 0x020fe20007810000 */
[----:B------:R-:W-:Y:S02]  /*c010*/  FFMA.FTZ R5, R17, c[0x0][0x2d0], -R110 ;  /* 0x0000b40011057a23 */ /* 0x000fe4000001086e */
[----:B------:R-:W-:Y:S01]  /*c020*/  FMUL.FTZ R0, R0, c[0x0][0x2d0] ;  /* 0x0000b40000007a20 */ /* 0x000fe20000410000 */
[----:B--2---:R-:W-:Y:S04]  /*c030*/  FMNMX.FTZ R2, R40, R2, !PT ;  /* 0x0000000228027209 */ /* 0x004fe80007810000 */
[----:B------:R1:W-:Y:S01]  /*c040*/  MUFU.EX2 R45, R5 ;  /* 0x00000005002d7308 */ /* 0x0003e20000000800 */
[----:B------:R-:W-:Y:S01]  /*c050*/  FMNMX.FTZ R2, R49, R2, !PT ;  /* 0x0000000231027209 */ /* 0x000fe20007810000 */
[--C-:B---3--:R-:W-:Y:S08]  /*c060*/  FFMA.FTZ R4, R178, c[0x0][0x2d0], -R111.reuse ;  /* 0x0000b400b2047a23 */ /* 0x108ff0000001086f */
[----:B------:R2:W3:Y:S10]  /*c070*/  MUFU.EX2 R101, R0 ;  /* 0x0000000000657308 */ /* 0x0004f40000000800 */
[----:B------:R4:W-:Y:S01]  /*c080*/  MUFU.EX2 R178, R4 ;  /* 0x0000000400b27308 */ /* 0x0009e20000000800 */
[----:B-1----:R-:W-:Y:S02]  /*c090*/  FFMA.FTZ R5, R18, c[0x0][0x2d0], -R111 ;  /* 0x0000b40012057a23 */ /* 0x002fe4000001086f */
[----:B------:R-:W-:Y:S07]  /*c0a0*/  FFMA.FTZ R18, R181, c[0x0][0x2d0], -R176 ;  /* 0x0000b400b5127a23 */ /* 0x000fee00000108b0 */
[----:B------:R-:W-:Y:S01]  /*c0b0*/  MUFU.EX2 R44, R5 ;  /* 0x00000005002c7308 */ /* 0x000fe20000000800 */
[----:B--2---:R-:W-:Y:S02]  /*c0c0*/  FADD.FTZ R0, -R104, R3 ;  /* 0x0000000368007221 */ /* 0x004fe40000010100 */
[----:B---3--:R-:W-:Y:S02]  /*c0d0*/  FMUL.FTZ R65, R101, R173 ;  /* 0x000000ad65417220 */ /* 0x008fe40000410000 */
[----:B------:R-:W-:Y:S01]  /*c0e0*/  FMUL.FTZ R3, R0, c[0x0][0x2d0] ;  /* 0x0000b40000037a20 */ /* 0x000fe20000410000 */
[----:B------:R-:W-:Y:S01]  /*c0f0*/  FMNMX.FTZ R0, R108, R2, !PT ;  /* 0x000000026c007209 */ /* 0x000fe20007810000 */
[----:B------:R-:W-:Y:S03]  /*c100*/  FADD.FTZ R2, -R103, R106 ;  /* 0x0000006a67027221 */ /* 0x000fe60000010100 */
[----:B------:R-:W-:Y:S01]  /*c110*/  MUFU.EX2 R247, R56 ;  /* 0x0000003800f77308 */ /* 0x000fe20000000800 */
[----:B------:R-:W-:Y:S01]  /*c120*/  FFMA.FTZ R106, R200, c[0x0][0x2d0], -R176 ;  /* 0x0000b400c86a7a23 */ /* 0x000fe200000108b0 */
[----:B------:R-:W-:Y:S01]  /*c130*/  FMNMX.FTZ R0, R109, R0, !PT ;  /* 0x000000006d007209 */ /* 0x000fe20007810000 */
[--C-:B----4-:R-:W-:Y:S02]  /*c140*/  FFMA.FTZ R4, R177, c[0x0][0x2d0], -R111.reuse ;  /* 0x0000b400b1047a23 */ /* 0x110fe4000001086f */
[C---:B------:R-:W-:Y:S02]  /*c150*/  FMUL.FTZ R68, R101.reuse, R68 ;  /* 0x0000004465447220 */ /* 0x040fe40000410000 */
[C---:B------:R-:W-:Y:S02]  /*c160*/  FMUL.FTZ R69, R101.reuse, R69 ;  /* 0x0000004565457220 */ /* 0x040fe40000410000 */
[C---:B------:R-:W-:Y:S01]  /*c170*/  FMUL.FTZ R80, R101.reuse, R80 ;  /* 0x0000005065507220 */ /* 0x040fe20000410000 */
[----:B------:R1:W2:Y:S01]  /*c180*/  MUFU.EX2 R100, R3 ;  /* 0x0000000300647308 */ /* 0x0002a20000000800 */
[C---:B------:R-:W-:Y:S02]  /*c190*/  FMUL.FTZ R81, R101.reuse, R81 ;  /* 0x0000005165517220 */ /* 0x040fe40000410000 */
[C---:B------:R-:W-:Y:S02]  /*c1a0*/  FMUL.FTZ R84, R101.reuse, R84 ;  /* 0x0000005465547220 */ /* 0x040fe40000410000 */
[C---:B------:R-:W-:Y:S02]  /*c1b0*/  FMUL.FTZ R85, R101.reuse, R85 ;  /* 0x0000005565557220 */ /* 0x040fe40000410000 */
[C---:B------:R-:W-:Y:S02]  /*c1c0*/  FMUL.FTZ R96, R101.reuse, R96 ;  /* 0x0000006065607220 */ /* 0x040fe40000410000 */
[----:B------:R-:W-:Y:S01]  /*c1d0*/  FMUL.FTZ R97, R101, R97 ;  /* 0x0000006165617220 */ /* 0x000fe20000410000 */
[----:B------:R3:W4:Y:S10]  /*c1e0*/  MUFU.EX2 R21, R4 ;  /* 0x0000000400157308 */ /* 0x0007340000000800 */
[----:B------:R5:W-:Y:S01]  /*c1f0*/  MUFU.EX2 R177, R18 ;  /* 0x0000001200b17308 */ /* 0x000be20000000800 */
[----:B-1----:R-:W-:Y:S02]  /*c200*/  FMUL.FTZ R3, R2, c[0x0][0x2d0] ;  /* 0x0000b40002037a20 */ /* 0x002fe40000410000 */
[----:B------:R-:W1:Y:S01]  /*c210*/  SHFL.BFLY PT, R2, R0, 0x2, 0x1f ;  /* 0x0c401f0000027f89 */ /* 0x000e6200000e0000 */
[C---:B--2---:R-:W-:Y:S01]  /*c220*/  FMUL.FTZ R35, R100.reuse, R143 ;  /* 0x0000008f64237220 */ /* 0x044fe20000410000 */
[----:B------:R-:W-:Y:S01]  /*c230*/  MOV R143, R245 ;  /* 0x000000f5008f7202 */ /* 0x000fe20000000f00 */
[C---:B------:R-:W-:Y:S04]  /*c240*/  FMUL.FTZ R66, R100.reuse, R174 ;  /* 0x000000ae64427220 */ /* 0x040fe80000410000 */
[----:B------:R-:W2:Y:S01]  /*c250*/  MUFU.EX2 R3, R3 ;  /* 0x0000000300037308 */ /* 0x000ea20000000800 */
[C---:B------:R-:W-:Y:S02]  /*c260*/  FMUL.FTZ R67, R100.reuse, R175 ;  /* 0x000000af64437220 */ /* 0x040fe40000410000 */
[C---:B------:R-:W-:Y:S01]  /*c270*/  FMUL.FTZ R70, R100.reuse, R70 ;  /* 0x0000004664467220 */ /* 0x040fe20000410000 */
[----:B---3--:R-:W-:Y:S01]  /*c280*/  @P0 SHF.R.S32.HI R4, RZ, 0x1f, R204 ;  /* 0x0000001fff040819 */ /* 0x008fe200000114cc */
[C---:B------:R-:W-:Y:S01]  /*c290*/  FMUL.FTZ R71, R100.reuse, R71 ;  /* 0x0000004764477220 */ /* 0x040fe20000410000 */
[----:B----4-:R-:W-:Y:S01]  /*c2a0*/  MOV R181, R21 ;  /* 0x0000001500b57202 */ /* 0x010fe20000000f00 */
[----:B------:R-:W-:Y:S02]  /*c2b0*/  FMUL.FTZ R82, R100, R82 ;  /* 0x0000005264527220 */ /* 0x000fe40000410000 */
[----:B------:R-:W-:Y:S01]  /*c2c0*/  @P0 IMAD R4, R4, c[0x0][0x1e0], RZ ;  /* 0x0000780004040a24 */ /* 0x000fe200078e02ff */
[----:B------:R3:W-:Y:S01]  /*c2d0*/  MUFU.EX2 R246, R60 ;  /* 0x0000003c00f67308 */ /* 0x0007e20000000800 */
[----:B------:R-:W-:Y:S02]  /*c2e0*/  FMUL.FTZ R83, R100, R83 ;  /* 0x0000005364537220 */ /* 0x000fe40000410000 */
[----:B------:R-:W-:Y:S01]  /*c2f0*/  @P0 IMAD R5, R204, c[0x0][0x1e4], R4 ;  /* 0x00007900cc050a24 */ /* 0x000fe200078e0204 */
[----:B------:R-:W-:Y:S01]  /*c300*/  @P0 SHF.L.U32 R4, R6, 0x6, RZ ;  /* 0x0000000606040819 */ /* 0x000fe200000006ff */
[C---:B-----5:R-:W-:Y:S02]  /*c310*/  FMUL.FTZ R18, R100.reuse, R126 ;  /* 0x0000007e64127220 */ /* 0x060fe40000410000 */
[C---:B------:R-:W-:Y:S02]  /*c320*/  FMUL.FTZ R86, R100.reuse, R86 ;  /* 0x0000005664567220 */ /* 0x040fe40000410000 */
[----:B------:R-:W-:Y:S01]  /*c330*/  FMUL.FTZ R87, R100, R87 ;  /* 0x0000005764577220 */ /* 0x000fe20000410000 */
[----:B-1----:R-:W-:Y:S01]  /*c340*/  FMNMX.FTZ R0, R0, R2, !PT ;  /* 0x0000000200007209 */ /* 0x002fe20007810000 */
[----:B------:R1:W-:Y:S01]  /*c350*/  MUFU.EX2 R245, R64 ;  /* 0x0000004000f57308 */ /* 0x0003e20000000800 */
[----:B------:R-:W-:Y:S02]  /*c360*/  FMUL.FTZ R98, R100, R98 ;  /* 0x0000006264627220 */ /* 0x000fe40000410000 */
[C---:B--2---:R-:W-:Y:S01]  /*c370*/  FMUL.FTZ R56, R3.reuse, R164 ;  /* 0x000000a403387220 */ /* 0x044fe20000410000 */
[----:B------:R-:W2:Y:S01]  /*c380*/  SHFL.BFLY PT, R2, R0, 0x1, 0x1f ;  /* 0x0c201f0000027f89 */ /* 0x000ea200000e0000 */
[C---:B------:R-:W-:Y:S02]  /*c390*/  FMUL.FTZ R57, R3.reuse, R165 ;  /* 0x000000a503397220 */ /* 0x040fe40000410000 */
[C---:B------:R-:W-:Y:S02]  /*c3a0*/  FMUL.FTZ R61, R3.reuse, R169 ;  /* 0x000000a9033d7220 */ /* 0x040fe40000410000 */
[C---:B------:R-:W-:Y:S02]  /*c3b0*/  FMUL.FTZ R72, R3.reuse, R72 ;  /* 0x0000004803487220 */ /* 0x040fe40000410000 */
[C---:B------:R-:W-:Y:S02]  /*c3c0*/  FMUL.FTZ R73, R3.reuse, R73 ;  /* 0x0000004903497220 */ /* 0x040fe40000410000 */
[C---:B---3--:R-:W-:Y:S02]  /*c3d0*/  FMUL.FTZ R60, R3.reuse, R168 ;  /* 0x000000a8033c7220 */ /* 0x048fe40000410000 */
[C---:B------:R-:W-:Y:S02]  /*c3e0*/  FMUL.FTZ R76, R3.reuse, R76 ;  /* 0x0000004c034c7220 */ /* 0x040fe40000410000 */
[C---:B------:R-:W-:Y:S02]  /*c3f0*/  FMUL.FTZ R77, R3.reuse, R77 ;  /* 0x0000004d034d7220 */ /* 0x040fe40000410000 */
[C---:B------:R-:W-:Y:S02]  /*c400*/  FMUL.FTZ R88, R3.reuse, R88 ;  /* 0x0000005803587220 */ /* 0x040fe40000410000 */
[C---:B------:R-:W-:Y:S02]  /*c410*/  FMUL.FTZ R89, R3.reuse, R89 ;  /* 0x0000005903597220 */ /* 0x040fe40000410000 */
[----:B------:R-:W-:Y:S02]  /*c420*/  FMUL.FTZ R92, R3, R92 ;  /* 0x0000005c035c7220 */ /* 0x000fe40000410000 */
[----:B-1----:R-:W-:Y:S02]  /*c430*/  FMUL.FTZ R64, R101, R172 ;  /* 0x000000ac65407220 */ /* 0x002fe40000410000 */
[----:B------:R-:W-:Y:S01]  /*c440*/  FMUL.FTZ R93, R3, R93 ;  /* 0x0000005d035d7220 */ /* 0x000fe20000410000 */
[----:B--2---:R-:W-:Y:S01]  /*c450*/  FMNMX.FTZ R102, R0, R2, !PT ;  /* 0x0000000200667209 */ /* 0x004fe20007810000 */
[----:B------:R-:W-:Y:S01]  /*c460*/  FFMA.FTZ R0, R19, c[0x0][0x2d0], -R111 ;  /* 0x0000b40013007a23 */ /* 0x000fe2000001086f */
[----:B------:R-:W-:Y:S01]  /*c470*/  @P0 IADD3 R2, R7, R5, RZ ;  /* 0x0000000507020210 */ /* 0x000fe20007ffe0ff */
[----:B------:R-:W-:Y:S01]  /*c480*/  FMUL.FTZ R19, R100, R127 ;  /* 0x0000007f64137220 */ /* 0x000fe20000410000 */
[----:B------:R-:W-:Y:S01]  /*c490*/  @P0 IADD3 R5, P2, R4, R36, RZ ;  /* 0x0000002404050210 */ /* 0x000fe20007f5e0ff */
[----:B------:R1:W-:Y:S01]  /*c4a0*/  MUFU.EX2 R25, R0 ;  /* 0x0000000000197308 */ /* 0x0003e20000000800 */
[----:B------:R-:W-:Y:S01]  /*c4b0*/  @P0 SHF.L.U64.HI R2, R6, 0x6, R2 ;  /* 0x0000000606020819 */ /* 0x000fe20000010202 */
[----:B------:R-:W-:Y:S01]  /*c4c0*/  FMUL.FTZ R99, R100, R99 ;  /* 0x0000006364637220 */ /* 0x000fe20000410000 */
[C---:B------:R-:W-:Y:S02]  /*c4d0*/  @P0 LEA R14, P1, R5.reuse, c[0x0][0x1c8], 0x1 ;  /* 0x00007200050e0a11 */ /* 0x040fe400078208ff */
[----:B------:R-:W-:Y:S04]  /*c4e0*/  @P0 IADD3.X R6, R2, R31, RZ, P2, !PT ;  /* 0x0000001f02060210 */ /* 0x000fe800017fe4ff */
[----:B------:R-:W-:Y:S02]  /*c4f0*/  @P0 LEA.HI.X R15, R5, c[0x0][0x1cc], R6, 0x1, P1 ;  /* 0x00007300050f0a11 */ /* 0x000fe400008f0c06 */
[C---:B------:R-:W-:Y:S02]  /*c500*/  @P0 IADD3 R5, P3, R4.reuse, R33, RZ ;  /* 0x0000002104050210 */ /* 0x040fe40007f7e0ff */
[----:B------:R-:W-:Y:S01]  /*c510*/  @P0 IADD3 R6, P2, R4, R32, RZ ;  /* 0x0000002004060210 */ /* 0x000fe20007f5e0ff */
[----:B------:R2:W-:Y:S01]  /*c520*/  @P0 LDGSTS.E.BYPASS.LTC128B.128 [R226+0x3100], [R14.64], !P6 ;  /* 0x031000000ee20fae */ /* 0x0005e2000f101d46 */
[----:B------:R-:W-:Y:S01]  /*c530*/  @P0 IADD3 R4, P1, R9, R4, RZ ;  /* 0x0000000409040210 */ /* 0x000fe20007f3e0ff */
[----:B------:R-:W-:Y:S01]  /*c540*/  FFMA.FTZ R9, R179, c[0x0][0x2d0], -R176 ;  /* 0x0000b400b3097a23 */ /* 0x000fe200000108b0 */
[----:B------:R-:W-:Y:S02]  /*c550*/  @P0 IADD3.X R8, R2, R23, RZ, P2, !PT ;  /* 0x0000001702080210 */ /* 0x000fe400017fe4ff */
[----:B------:R-:W-:Y:S01]  /*c560*/  @P0 LEA R12, P2, R6, c[0x0][0x1c8], 0x1 ;  /* 0x00007200060c0a11 */ /* 0x000fe200078408ff */
[----:B------:R3:W-:Y:S01]  /*c570*/  MUFU.EX2 R43, R9 ;  /* 0x00000009002b7308 */ /* 0x0007e20000000800 */
[----:B------:R-:W-:Y:S02]  /*c580*/  @P0 IADD3.X R7, R2, R29, RZ, P3, !PT ;  /* 0x0000001d02070210 */ /* 0x000fe40001ffe4ff */
[----:B------:R-:W-:Y:S01]  /*c590*/  @P0 LEA.HI.X R13, R6, c[0x0][0x1cc], R8, 0x1, P2 ;  /* 0x00007300060d0a11 */ /* 0x000fe200010f0c08 */
[----:B------:R-:W-:Y:S01]  /*c5a0*/  FFMA.FTZ R6, R188, c[0x0][0x2d0], -R176 ;  /* 0x0000b400bc067a23 */ /* 0x000fe200000108b0 */
[C---:B------:R-:W-:Y:S01]  /*c5b0*/  @P0 LEA R10, P3, R5.reuse, c[0x0][0x1c8], 0x1 ;  /* 0x00007200050a0a11 */ /* 0x040fe200078608ff */
[----:B-1----:R-:W-:Y:S01]  /*c5c0*/  FADD.FTZ R0, -R102, R107 ;  /* 0x0000006b66007221 */ /* 0x002fe20000010100 */
[----:B------:R-:W-:Y:S01]  /*c5d0*/  @P0 IADD3.X R2, R34, R2, RZ, P1, !PT ;  /* 0x0000000222020210 */ /* 0x000fe20000ffe4ff */
[----:B------:R-:W-:Y:S01]  /*c5e0*/  FMUL.FTZ R34, R100, R142 ;  /* 0x0000008e64227220 */ /* 0x000fe20000410000 */
[----:B------:R-:W-:Y:S01]  /*c5f0*/  @P0 LEA.HI.X R11, R5, c[0x0][0x1cc], R7, 0x1, P3 ;  /* 0x00007300050b0a11 */ /* 0x000fe200018f0c07 */
[----:B------:R1:W-:Y:S01]  /*c600*/  MUFU.EX2 R46, R6 ;  /* 0x00000006002e7308 */ /* 0x0003e20000000800 */
[----:B------:R-:W-:Y:S01]  /*c610*/  @P0 IADD3 R7, P2, R4, R33, RZ ;  /* 0x0000002104070210 */ /* 0x000fe20007f5e0ff */
[----:B------:R-:W-:Y:S01]  /*c620*/  FMUL.FTZ R0, R0, c[0x0][0x2d0] ;  /* 0x0000b40000007a20 */ /* 0x000fe20000410000 */
[----:B------:R-:W-:Y:S01]  /*c630*/  @P0 IADD3 R5, P1, R4, R32, RZ ;  /* 0x0000002004050210 */ /* 0x000fe20007f3e0ff */
[----:B------:R4:W-:Y:S01]  /*c640*/  @P0 LDGSTS.E.BYPASS.LTC128B.128 [R226+0x4100], [R10.64], !P5 ;  /* 0x041000000ae20fae */ /* 0x0009e2000e901d46 */
[----:B------:R-:W-:Y:S01]  /*c650*/  @P0 IADD3.X R17, R2, R29, RZ, P2, !PT ;  /* 0x0000001d02110210 */ /* 0x000fe200017fe4ff */
[----:B------:R-:W-:Y:S01]  /*c660*/  FMUL.FTZ R29, R3, R137 ;  /* 0x00000089031d7220 */ /* 0x000fe20000410000 */
[----:B------:R-:W-:Y:S01]  /*c670*/  MOV R179, R22 ;  /* 0x0000001600b37202 */ /* 0x000fe20000000f00 */
[----:B------:R-:W-:Y:S01]  /*c680*/  FMUL.FTZ R32, R101, R140 ;  /* 0x0000008c65207220 */ /* 0x000fe20000410000 */
[----:B------:R-:W-:Y:S01]  /*c690*/  MOV R107, R24 ;  /* 0x00000018006b7202 */ /* 0x000fe20000000f00 */
[----:B------:R-:W4:Y:S01]  /*c6a0*/  MUFU.EX2 R0, R0 ;  /* 0x0000000000007308 */ /* 0x000f220000000800 */
[----:B------:R-:W-:Y:S01]  /*c6b0*/  FMUL.FTZ R24, R3, R132 ;  /* 0x0000008403187220 */ /* 0x000fe20000410000 */
[----:B------:R5:W-:Y:S01]  /*c6c0*/  @P0 LDGSTS.E.BYPASS.LTC128B.128 [R226+0x5100], [R12.64], !P4 ;  /* 0x051000000ce20fae */ /* 0x000be2000e101d46 */
[----:B------:R-:W-:Y:S01]  /*c6d0*/  MOV R142, R40 ;  /* 0x00000028008e7202 */ /* 0x000fe20000000f00 */
[----:B------:R-:W-:Y:S01]  /*c6e0*/  FMUL.FTZ R33, R101, R141 ;  /* 0x0000008d65217220 */ /* 0x000fe20000410000 */
[----:B---3--:R-:W-:Y:S01]  /*c6f0*/  @P0 IADD3 R9, P3, R4, R36, RZ ;  /* 0x0000002404090210 */ /* 0x008fe20007f7e0ff */
[----:B------:R-:W-:Y:S01]  /*c700*/  FFMA.FTZ R40, R194, c[0x0][0x2d0], -R110 ;  /* 0x0000b400c2287a23 */ /* 0x000fe2000001086e */
[----:B------:R-:W-:Y:S01]  /*c710*/  MOV R132, R41 ;  /* 0x0000002900847202 */ /* 0x000fe20000000f00 */
[----:B------:R-:W-:Y:S01]  /*c720*/  FMUL.FTZ R41, R3, R149 ;  /* 0x0000009503297220 */ /* 0x000fe20000410000 */
[C---:B------:R-:W-:Y:S01]  /*c730*/  @P0 IADD3.X R16, R2.reuse, R31, RZ, P3, !PT ;  /* 0x0000001f02100210 */ /* 0x040fe20001ffe4ff */
[----:B------:R3:W-:Y:S01]  /*c740*/  MUFU.EX2 R251, R40 ;  /* 0x0000002800fb7308 */ /* 0x0007e20000000800 */
[C---:B------:R-:W-:Y:S02]  /*c750*/  @P0 LEA R8, P3, R9.reuse, c[0x0][0x1c8], 0x1 ;  /* 0x0000720009080a11 */ /* 0x040fe400078608ff */
[----:B------:R-:W-:Y:S02]  /*c760*/  @P0 IADD3.X R2, R2, R23, RZ, P1, !PT ;  /* 0x0000001702020210 */ /* 0x000fe40000ffe4ff */
[----:B------:R-:W-:Y:S02]  /*c770*/  @P0 LEA.HI.X R9, R9, c[0x0][0x1cc], R16, 0x1, P3 ;  /* 0x0000730009090a11 */ /* 0x000fe400018f0c10 */
[----:B-1----:R-:W-:Y:S02]  /*c780*/  @P0 LEA R6, P2, R7, c[0x0][0x1c8], 0x1 ;  /* 0x0000720007060a11 */ /* 0x002fe400078408ff */
[----:B------:R-:W-:Y:S01]  /*c790*/  @P0 LEA R4, P1, R5, c[0x0][0x1c8], 0x1 ;  /* 0x0000720005040a11 */ /* 0x000fe200078208ff */
[----:B------:R1:W-:Y:S01]  /*c7a0*/  @P0 LDGSTS.E.BYPASS.LTC128B.128 [R226+0x3900], [R8.64], !P6 ;  /* 0x0390000008e20fae */ /* 0x0003e2000f101d46 */
[----:B------:R-:W-:Y:S01]  /*c7b0*/  @P0 LEA.HI.X R7, R7, c[0x0][0x1cc], R17, 0x1, P2 ;  /* 0x0000730007070a11 */ /* 0x000fe200010f0c11 */
[----:B------:R-:W-:Y:S01]  /*c7c0*/  FMUL.FTZ R17, R101, R125 ;  /* 0x0000007d65117220 */ /* 0x000fe20000410000 */
[----:B------:R-:W-:Y:S01]  /*c7d0*/  @P0 LEA.HI.X R5, R5, c[0x0][0x1cc], R2, 0x1, P1 ;  /* 0x0000730005050a11 */ /* 0x000fe200008f0c02 */
[----:B------:R-:W-:Y:S01]  /*c7e0*/  FFMA.FTZ R2, R180, c[0x0][0x2d0], -R176 ;  /* 0x0000b400b4027a23 */ /* 0x000fe200000108b0 */
[----:B------:R-:W-:Y:S01]  /*c7f0*/  MOV R180, R20 ;  /* 0x0000001400b47202 */ /* 0x000fe20000000f00 */
[C---:B----4-:R-:W-:Y:S01]  /*c800*/  FMUL.FTZ R11, R0.reuse, R119 ;  /* 0x00000077000b7220 */ /* 0x050fe20000410000 */
[----:B------:R-:W-:Y:S01]  /*c810*/  MOV R188, R42 ;  /* 0x0000002a00bc7202 */ /* 0x000fe20000000f00 */
[----:B------:R4:W-:Y:S01]  /*c820*/  @P0 LDGSTS.E.BYPASS.LTC128B.128 [R226+0x4900], [R6.64], !P5 ;  /* 0x0490000006e20fae */ /* 0x0009e2000e901d46 */
[----:B------:R4:W-:Y:S01]  /*c830*/  MUFU.EX2 R16, R2 ;  /* 0x0000000200107308 */ /* 0x0009e20000000800 */
[C---:B-----5:R-:W-:Y:S01]  /*c840*/  FMUL.FTZ R12, R3.reuse, R120 ;  /* 0x00000078030c7220 */ /* 0x060fe20000410000 */
[----:B------:R-:W-:Y:S01]  /*c850*/  MOV R149, R240 ;  /* 0x000000f000957202 */ /* 0x000fe20000000f00 */
[C---:B------:R-:W-:Y:S01]  /*c860*/  FMUL.FTZ R13, R3.reuse, R121 ;  /* 0x00000079030d7220 */ /* 0x040fe20000410000 */
[----:B------:R-:W-:Y:S01]  /*c870*/  MOV R140, R46 ;  /* 0x0000002e008c7202 */ /* 0x000fe20000000f00 */
[C---:B--2---:R-:W-:Y:S01]  /*c880*/  FMUL.FTZ R14, R0.reuse, R122 ;  /* 0x0000007a000e7220 */ /* 0x044fe20000410000 */
[----:B------:R-:W-:Y:S01]  /*c890*/  MOV R137, R45 ;  /* 0x0000002d00897202 */ /* 0x000fe20000000f00 */
[----:B------:R2:W-:Y:S01]  /*c8a0*/  @P0 LDGSTS.E.BYPASS.LTC128B.128 [R226+0x5900], [R4.64], !P4 ;  /* 0x0590000004e20fae */ /* 0x0005e2000e101d46 */
[C---:B------:R-:W-:Y:S01]  /*c8b0*/  FMUL.FTZ R15, R0.reuse, R123 ;  /* 0x0000007b000f7220 */ /* 0x040fe20000410000 */
[----:B------:R-:W-:Y:S01]  /*c8c0*/  MOV R141, R49 ;  /* 0x00000031008d7202 */ /* 0x000fe20000000f00 */
[C---:B------:R-:W-:Y:S01]  /*c8d0*/  FMUL.FTZ R30, R0.reuse, R138 ;  /* 0x0000008a001e7220 */ /* 0x040fe20000410000 */
[----:B------:R-:W-:Y:S01]  /*c8e0*/  MOV R138, R44 ;  /* 0x0000002c008a7202 */ /* 0x000fe20000000f00 */
[C---:B------:R-:W-:Y:S01]  /*c8f0*/  FMUL.FTZ R31, R0.reuse, R139 ;  /* 0x0000008b001f7220 */ /* 0x040fe20000410000 */
[----:B------:R-:W-:Y:S01]  /*c900*/  MOV R139, R48 ;  /* 0x00000030008b7202 */ /* 0x000fe20000000f00 */
[C---:B---3--:R-:W-:Y:S01]  /*c910*/  FMUL.FTZ R40, R3.reuse, R148 ;  /* 0x0000009403287220 */ /* 0x048fe20000410000 */
[----:B------:R-:W3:Y:S01]  /*c920*/  LDSM.16.MT88.4 R20, [R209+0x100] ;  /* 0x00010000d114783b */ /* 0x000ee20000004200 */
[----:B------:R-:W-:Y:S01]  /*c930*/  FMUL.FTZ R42, R0, R150 ;  /* 0x00000096002a7220 */ /* 0x000fe20000410000 */
[----:B------:R-:W-:Y:S01]  /*c940*/  MOV R148, R238 ;  /* 0x000000ee00947202 */ /* 0x000fe20000000f00 */
[C---:B-1----:R-:W-:Y:S01]  /*c950*/  FMUL.FTZ R8, R3.reuse, R116 ;  /* 0x0000007403087220 */ /* 0x042fe20000410000 */
[----:B------:R-:W-:Y:S01]  /*c960*/  F2FP.BF16.PACK_AB R116, R46, R43 ;  /* 0x0000002b2e74723e */ /* 0x000fe200000010ff */
[----:B------:R-:W-:Y:S01]  /*c970*/  FMUL.FTZ R9, R3, R117 ;  /* 0x0000007503097220 */ /* 0x000fe20000410000 */
[----:B------:R-:W-:Y:S01]  /*c980*/  MOV R150, R237 ;  /* 0x000000ed00967202 */ /* 0x000fe20000000f00 */
[----:B------:R-:W-:Y:S01]  /*c990*/  FMUL.FTZ R46, R0, R154 ;  /* 0x0000009a002e7220 */ /* 0x000fe20000410000 */
[----:B------:R-:W1:Y:S01]  /*c9a0*/  LDSM.16.MT88.4 R36, [R210+0x100] ;  /* 0x00010000d224783b */ /* 0x000e620000004200 */
[----:B----4-:R-:W-:Y:S02]  /*c9b0*/  FMUL.FTZ R2, R102, c[0x0][0x2d0] ;  /* 0x0000b40066027a20 */ /* 0x010fe40000410000 */
[C---:B------:R-:W-:Y:S02]  /*c9c0*/  FMUL.FTZ R7, R100.reuse, R115 ;  /* 0x0000007364077220 */ /* 0x040fe40000410000 */
[--C-:B------:R-:W-:Y:S01]  /*c9d0*/  FFMA.FTZ R10, R189, c[0x0][0x2d0], -R2.reuse ;  /* 0x0000b400bd0a7a23 */ /* 0x100fe20000010802 */
[----:B------:R-:W-:Y:S01]  /*c9e0*/  MOV R189, R242 ;  /* 0x000000f200bd7202 */ /* 0x000fe20000000f00 */
        /* <DEDUP_REMOVED lines=8> */
[----:B------:R-:W-:Y:S01]  /*ca70*/  FFMA.FTZ R48, R192, c[0x0][0x2d0], -R110 ;  /* 0x0000b400c0307a23 */ /* 0x000fe2000001086e */
[----:B------:R-:W-:Y:S01]  /*ca80*/  MOV R192, R187 ;  /* 0x000000bb00c07202 */ /* 0x000fe20000000f00 */
[----:B------:R-:W-:Y:S01]  /*ca90*/  FMUL.FTZ R45, R3, R153 ;  /* 0x00000099032d7220 */ /* 0x000fe20000410000 */
[----:B------:R-:W2:Y:S01]  /*caa0*/  LDSM.16.MT88.4 R120, [R210+0x1100] ;  /* 0x00110000d278783b */ /* 0x000ea20000004200 */
[----:B------:R-:W1:Y:S01]  /*cab0*/  MUFU.EX2 R225, R4 ;  /* 0x0000000400e17308 */ /* 0x000e620000000800 */
[----:B------:R-:W-:Y:S02]  /*cac0*/  FMUL.FTZ R47, R0, R155 ;  /* 0x0000009b002f7220 */ /* 0x000fe40000410000 */
[----:B------:R-:W-:Y:S02]  /*cad0*/  FMUL.FTZ R49, R101, R157 ;  /* 0x0000009d65317220 */ /* 0x000fe40000410000 */
[----:B------:R-:W-:Y:S02]  /*cae0*/  FMUL.FTZ R51, R100, R159 ;  /* 0x0000009f64337220 */ /* 0x000fe40000410000 */
[C---:B------:R-:W-:Y:S01]  /*caf0*/  FMUL.FTZ R58, R0.reuse, R166 ;  /* 0x000000a6003a7220 */ /* 0x040fe20000410000 */
[----:B------:R-:W-:Y:S01]  /*cb00*/  LDSM.16.MT88.4 R172, [R210+0x1d00] ;  /* 0x001d0000d2ac783b */ /* 0x000fe20000004200 */
[C---:B------:R-:W-:Y:S01]  /*cb10*/  FMUL.FTZ R59, R0.reuse, R167 ;  /* 0x000000a7003b7220 */ /* 0x040fe20000410000 */
[----:B------:R2:W-:Y:S01]  /*cb20*/  MUFU.EX2 R249, R48 ;  /* 0x0000003000f97308 */ /* 0x0005e20000000800 */
[C---:B------:R-:W-:Y:S02]  /*cb30*/  FMUL.FTZ R62, R0.reuse, R170 ;  /* 0x000000aa003e7220 */ /* 0x040fe40000410000 */
[C---:B------:R-:W-:Y:S02]  /*cb40*/  FMUL.FTZ R63, R0.reuse, R171 ;  /* 0x000000ab003f7220 */ /* 0x040fe40000410000 */
[C---:B----4-:R-:W-:Y:S01]  /*cb50*/  FMUL.FTZ R10, R0.reuse, R118 ;  /* 0x00000076000a7220 */ /* 0x050fe20000410000 */
[----:B------:R-:W0:Y:S01]  /*cb60*/  LDGDEPBAR ;  /* 0x00000000000079af */ /* 0x000e220000000000 */
[C---:B------:R-:W-:Y:S02]  /*cb70*/  FMUL.FTZ R74, R0.reuse, R74 ;  /* 0x0000004a004a7220 */ /* 0x040fe40000410000 */
[C---:B------:R-:W-:Y:S02]  /*cb80*/  FMUL.FTZ R75, R0.reuse, R75 ;  /* 0x0000004b004b7220 */ /* 0x040fe40000410000 */
[C---:B------:R-:W-:Y:S02]  /*cb90*/  FMUL.FTZ R78, R0.reuse, R78 ;  /* 0x0000004e004e7220 */ /* 0x040fe40000410000 */
[C---:B------:R-:W-:Y:S01]  /*cba0*/  FMUL.FTZ R79, R0.reuse, R79 ;  /* 0x0000004f004f7220 */ /* 0x040fe20000410000 */
[----:B-1----:R-:W-:Y:S01]  /*cbb0*/  F2FP.BF16.PACK_AB R117, R225, R207 ;  /* 0x000000cfe175723e */ /* 0x002fe200000010ff */
[----:B------:R-:W-:Y:S01]  /*cbc0*/  FFMA.FTZ R4, R183, c[0x0][0x2d0], -R2 ;  /* 0x0000b400b7047a23 */ /* 0x000fe20000010802 */
[----:B------:R-:W-:Y:S01]  /*cbd0*/  MOV R183, R25 ;  /* 0x0000001900b77202 */ /* 0x000fe20000000f00 */
[----:B------:R-:W-:Y:S01]  /*cbe0*/  FMUL.FTZ R25, R3, R133 ;  /* 0x0000008503197220 */ /* 0x000fe20000410000 */
[----:B------:R-:W-:Y:S01]  /*cbf0*/  MOV R133, R26 ;  /* 0x0000001a00857202 */ /* 0x000fe20000000f00 */
[----:B------:R1:W-:Y:S01]  /*cc00*/  MUFU.EX2 R227, R4 ;  /* 0x0000000400e37308 */ /* 0x0003e20000000800 */
[----:B------:R-:W-:Y:S01]  /*cc10*/  F2FP.BF16.PACK_AB R115, R183, R44 ;  /* 0x0000002cb773723e */ /* 0x000fe200000010ff */
[C---:B------:R-:W-:Y:S01]  /*cc20*/  FMUL.FTZ R26, R0.reuse, R134 ;  /* 0x00000086001a7220 */ /* 0x040fe20000410000 */
[----:B------:R-:W-:Y:S01]  /*cc30*/  MOV R134, R27 ;  /* 0x0000001b00867202 */ /* 0x000fe20000000f00 */
[C---:B------:R-:W-:Y:S01]  /*cc40*/  FMUL.FTZ R27, R0.reuse, R135 ;  /* 0x00000087001b7220 */ /* 0x040fe20000410000 */
[----:B------:R-:W-:Y:S01]  /*cc50*/  MOV R135, R28 ;  /* 0x0000001c00877202 */ /* 0x000fe20000000f00 */
[----:B------:R-:W-:Y:S01]  /*cc60*/  FMUL.FTZ R28, R3, R136 ;  /* 0x00000088031c7220 */ /* 0x000fe20000410000 */
[----:B------:R-:W-:Y:S01]  /*cc70*/  MOV R136, R43 ;  /* 0x0000002b00887202 */ /* 0x000fe20000000f00 */
[C---:B------:R-:W-:Y:S01]  /*cc80*/  FMUL.FTZ R43, R0.reuse, R151 ;  /* 0x00000097002b7220 */ /* 0x040fe20000410000 */
[----:B------:R-:W-:Y:S01]  /*cc90*/  MOV R151, R236 ;  /* 0x000000ec00977202 */ /* 0x000fe20000000f00 */
[----:B------:R-:W-:Y:S02]  /*cca0*/  FFMA.FTZ R44, R191, c[0x0][0x2d0], -R110 ;  /* 0x0000b400bf2c7a23 */ /* 0x000fe4000001086e */
[C---:B--2---:R-:W-:Y:S02]  /*ccb0*/  FMUL.FTZ R48, R101.reuse, R156 ;  /* 0x0000009c65307220 */ /* 0x044fe40000410000 */
[----:B------:R2:W-:Y:S01]  /*ccc0*/  MUFU.EX2 R250, R44 ;  /* 0x0000002c00fa7308 */ /* 0x0005e20000000800 */
[C---:B------:R-:W-:Y:S02]  /*ccd0*/  FMUL.FTZ R90, R0.reuse, R90 ;  /* 0x0000005a005a7220 */ /* 0x040fe40000410000 */
[C---:B------:R-:W-:Y:S02]  /*cce0*/  FMUL.FTZ R91, R0.reuse, R91 ;  /* 0x0000005b005b7220 */ /* 0x040fe40000410000 */
[C---:B------:R-:W-:Y:S02]  /*ccf0*/  FMUL.FTZ R94, R0.reuse, R94 ;  /* 0x0000005e005e7220 */ /* 0x040fe40000410000 */
[----:B------:R-:W-:Y:S02]  /*cd00*/  FMUL.FTZ R95, R0, R95 ;  /* 0x0000005f005f7220 */ /* 0x000fe40000410000 */
[--C-:B------:R-:W-:Y:S02]  /*cd10*/  FFMA.FTZ R108, R108, c[0x0][0x2d0], -R2.reuse ;  /* 0x0000b4006c6c7a23 */ /* 0x100fe40000010802 */
[----:B-1----:R-:W-:Y:S01]  /*cd20*/  FFMA.FTZ R4, R182, c[0x0][0x2d0], -R2 ;  /* 0x0000b400b6047a23 */ /* 0x002fe20000010802 */
[----:B------:R-:W-:Y:S01]  /*cd30*/  MOV R182, R16 ;  /* 0x0000001000b67202 */ /* 0x000fe20000000f00 */
[----:B------:R-:W-:Y:S02]  /*cd40*/  FMUL.FTZ R16, R101, R124 ;  /* 0x0000007c65107220 */ /* 0x000fe40000410000 */
[----:B------:R1:W4:Y:S01]  /*cd50*/  MUFU.EX2 R228, R4 ;  /* 0x0000000400e47308 */ /* 0x0003220000000800 */
[----:B------:R-:W-:Y:S01]  /*cd60*/  F2FP.BF16.PACK_AB R118, R182, R177 ;  /* 0x000000b1b676723e */ /* 0x000fe200000010ff */
[----:B------:R-:W5:Y:S01]  /*cd70*/  LDSM.16.MT88.4 R124, [R209+0x2100] ;  /* 0x00210000d17c783b */ /* 0x000f620000004200 */
[----:B--2---:R-:W-:Y:S02]  /*cd80*/  FMUL.FTZ R44, R3, R152 ;  /* 0x00000098032c7220 */ /* 0x004fe40000410000 */
[C---:B-1----:R-:W-:Y:S01]  /*cd90*/  FMUL.FTZ R4, R101.reuse, R112 ;  /* 0x0000007065047220 */ /* 0x042fe20000410000 */
[----:B------:R-:W-:Y:S02]  /*cda0*/  F2FP.BF16.PACK_AB R112, R180, R179 ;  /* 0x000000b3b470723e */ /* 0x000fe400000010ff */
[----:B----4-:R-:W-:Y:S05]  /*cdb0*/  F2FP.BF16.PACK_AB R119, R228, R227 ;  /* 0x000000e3e477723e */ /* 0x010fea00000010ff */
[-C--:B---3--:R-:W-:Y:S08]  /*cdc0*/  HMMA.16816.F32.BF16 R4, R112, R20.reuse, R4 ;  /* 0x000000147004723c */ /* 0x088ff00000041804 */
[C---:B------:R-:W-:Y:S07]  /*cdd0*/  HMMA.16816.F32.BF16 R8, R116.reuse, R20, R8 ;  /* 0x000000147408723c */ /* 0x040fee0000041808 */
[C---:B------:R-:W-:Y:S01]  /*cde0*/  FMUL.FTZ R20, R101.reuse, R128 ;  /* 0x0000008065147220 */ /* 0x040fe20000410000 */
[-C--:B------:R-:W-:Y:S04]  /*cdf0*/  HMMA.16816.F32.BF16 R12, R116, R22.reuse, R12 ;  /* 0x00000016740c723c */ /* 0x080fe8000004180c */
[----:B------:R-:W-:Y:S04]  /*ce00*/  FMUL.FTZ R21, R101, R129 ;  /* 0x0000008165157220 */ /* 0x000fe80000410000 */
[C---:B------:R-:W-:Y:S07]  /*ce10*/  HMMA.16816.F32.BF16 R16, R112.reuse, R22, R16 ;  /* 0x000000167010723c */ /* 0x040fee0000041810 */
[C---:B------:R-:W-:Y:S02]  /*ce20*/  FMUL.FTZ R22, R100.reuse, R130 ;  /* 0x0000008264167220 */ /* 0x040fe40000410000 */
[C---:B------:R-:W-:Y:S02]  /*ce30*/  FMUL.FTZ R23, R100.reuse, R131 ;  /* 0x0000008364177220 */ /* 0x040fe40000410000 */
[----:B------:R-:W-:Y:S05]  /*ce40*/  LDSM.16.MT88.4 R128, [R210+0x500] ;  /* 0x00050000d280783b */ /* 0x000fea0000004200 */
[-C--:B------:R-:W-:Y:S08]  /*ce50*/  HMMA.16816.F32.BF16 R20, R112, R36.reuse, R20 ;  /* 0x000000247014723c */ /* 0x080ff00000041814 */
[C---:B------:R-:W-:Y:S07]  /*ce60*/  HMMA.16816.F32.BF16 R24, R116.reuse, R36, R24 ;  /* 0x000000247418723c */ /* 0x040fee0000041818 */
[----:B------:R-:W-:Y:S01]  /*ce70*/  FFMA.FTZ R36, R193, c[0x0][0x2d0], -R110 ;  /* 0x0000b400c1247a23 */ /* 0x000fe2000001086e */
[-C--:B------:R-:W-:Y:S03]  /*ce80*/  HMMA.16816.F32.BF16 R28, R116, R38.reuse, R28 ;  /* 0x00000026741c723c */ /* 0x080fe6000004181c */
[----:B------:R1:W-:Y:S01]  /*ce90*/  MUFU.EX2 R252, R36 ;  /* 0x0000002400fc7308 */ /* 0x0003e20000000800 */
[----:B------:R-:W-:Y:S01]  /*cea0*/  MOV R193, R244 ;  /* 0x000000f400c17202 */ /* 0x000fe20000000f00 */
[C---:B------:R-:W-:Y:S01]  /*ceb0*/  FMUL.FTZ R37, R101.reuse, R145 ;  /* 0x0000009165257220 */ /* 0x040fe20000410000 */
[----:B------:R-:W-:Y:S02]  /*cec0*/  MOV R145, R243 ;  /* 0x000000f300917202 */ /* 0x000fe40000000f00 */
[C---:B------:R-:W-:Y:S05]  /*ced0*/  HMMA.16816.F32.BF16 R32, R112.reuse, R38, R32 ;  /* 0x000000267020723c */ /* 0x040fea0000041820 */
[----:B------:R2:W-:Y:S02]  /*cee0*/  MUFU.EX2 R244, R106 ;  /* 0x0000006a00f47308 */ /* 0x0005e40000000800 */
[C---:B------:R-:W-:Y:S01]  /*cef0*/  FMUL.FTZ R38, R100.reuse, R146 ;  /* 0x0000009264267220 */ /* 0x040fe20000410000 */
[----:B------:R-:W-:Y:S01]  /*cf00*/  MOV R146, R241 ;  /* 0x000000f100927202 */ /* 0x000fe20000000f00 */
[C---:B------:R-:W-:Y:S03]  /*cf10*/  FMUL.FTZ R39, R100.reuse, R147 ;  /* 0x0000009364277220 */ /* 0x040fe60000410000 */
[----:B------:R-:W-:Y:S01]  /*cf20*/  MOV R147, R239 ;  /* 0x000000ef00937202 */ /* 0x000fe20000000f00 */
[----:B-1----:R-:W-:Y:S01]  /*cf30*/  FMUL.FTZ R36, R101, R144 ;  /* 0x0000009065247220 */ /* 0x002fe20000410000 */
[----:B------:R-:W-:Y:S01]  /*cf40*/  MOV R144, R50 ;  /* 0x0000003200907202 */ /* 0x000fe20000000f00 */
[----:B------:R-:W-:Y:S02]  /*cf50*/  FMUL.FTZ R50, R100, R158 ;  /* 0x0000009e64327220 */ /* 0x000fe40000410000 */
[----:B------:R-:W-:Y:S03]  /*cf60*/  LDSM.16.MT88.4 R156, [R209+0x1d00] ;  /* 0x001d0000d19c783b */ /* 0x000fe60000004200 */
[-C--:B-----5:R-:W-:Y:S03]  /*cf70*/  HMMA.16816.F32.BF16 R36, R112, R52.reuse, R36 ;  /* 0x000000347024723c */ /* 0x0a0fe60000041824 */
[--C-:B--2---:R-:W-:Y:S04]  /*cf80*/  FFMA.FTZ R106, R199, c[0x0][0x2d0], -R176.reuse ;  /* 0x0000b400c76a7a23 */ /* 0x104fe800000108b0 */
[----:B------:R1:W2:Y:S01]  /*cf90*/  MUFU.EX2 R243, R106 ;  /* 0x0000006a00f37308 */ /* 0x0002a20000000800 */
[C---:B------:R-:W-:Y:S07]  /*cfa0*/  HMMA.16816.F32.BF16 R40, R116.reuse, R52, R40 ;  /* 0x000000347428723c */ /* 0x040fee0000041828 */
[--C-:B------:R-:W-:Y:S01]  /*cfb0*/  FFMA.FTZ R52, R197, c[0x0][0x2d0], -R111.reuse ;  /* 0x0000b400c5347a23 */ /* 0x100fe2000001086f */
[-C--:B------:R-:W-:Y:S03]  /*cfc0*/  HMMA.16816.F32.BF16 R44, R116, R54.reuse, R44 ;  /* 0x00000036742c723c */ /* 0x080fe6000004182c */
[----:B------:R3:W-:Y:S01]  /*cfd0*/  MUFU.EX2 R248, R52 ;  /* 0x0000003400f87308 */ /* 0x0007e20000000800 */
[C---:B------:R-:W-:Y:S04]  /*cfe0*/  FMUL.FTZ R53, R101.reuse, R161 ;  /* 0x000000a165357220 */ /* 0x040fe80000410000 */
[C---:B------:R-:W-:Y:S04]  /*cff0*/  HMMA.16816.F32.BF16 R48, R112.reuse, R54, R48 ;  /* 0x000000367030723c */ /* 0x040fe80000041830 */
[--C-:B-1----:R-:W-:Y:S03]  /*d000*/  FFMA.FTZ R106, R202, c[0x0][0x2d0], -R176.reuse ;  /* 0x0000b400ca6a7a23 */ /* 0x102fe600000108b0 */
[C---:B------:R-:W-:Y:S01]  /*d010*/  FMUL.FTZ R54, R100.reuse, R162 ;  /* 0x000000a264367220 */ /* 0x040fe20000410000 */
[----:B------:R1:W-:Y:S01]  /*d020*/  MUFU.EX2 R242, R106 ;  /* 0x0000006a00f27308 */ /* 0x0003e20000000800 */
[----:B------:R-:W-:Y:S03]  /*d030*/  FMUL.FTZ R55, R100, R163 ;  /* 0x000000a364377220 */ /* 0x000fe60000410000 */
[----:B---3--:R-:W-:Y:S07]  /*d040*/  FMUL.FTZ R52, R101, R160 ;  /* 0x000000a065347220 */ /* 0x008fee0000410000 */
[-C--:B------:R-:W-:Y:S08]  /*d050*/  HMMA.16816.F32.BF16 R52, R112, R120.reuse, R52 ;  /* 0x000000787034723c */ /* 0x080ff00000041834 */
[C---:B------:R-:W-:Y:S04]  /*d060*/  HMMA.16816.F32.BF16 R56, R116.reuse, R120, R56 ;  /* 0x000000787438723c */ /* 0x040fe80000041838 */
[----:B-1----:R-:W-:Y:S04]  /*d070*/  FFMA.FTZ R106, R201, c[0x0][0x2d0], -R176 ;  /* 0x0000b400c96a7a23 */ /* 0x002fe800000108b0 */
[-C--:B------:R-:W-:Y:S01]  /*d080*/  HMMA.16816.F32.BF16 R60, R116, R122.reuse, R60 ;  /* 0x0000007a743c723c */ /* 0x080fe2000004183c */
[----:B------:R1:W3:Y:S07]  /*d090*/  MUFU.EX2 R241, R106 ;  /* 0x0000006a00f17308 */ /* 0x0002ee0000000800 */
[C---:B------:R-:W-:Y:S01]  /*d0a0*/  HMMA.16816.F32.BF16 R64, R112.reuse, R122, R64 ;  /* 0x0000007a7040723c */ /* 0x040fe20000041840 */
[----:B------:R-:W4:Y:S07]  /*d0b0*/  LDSM.16.MT88.4 R120, [R210+0x2100] ;  /* 0x00210000d278783b */ /* 0x000f2e0000004200 */
[-C--:B------:R-:W-:Y:S08]  /*d0c0*/  HMMA.16816.F32.BF16 R68, R112, R124.reuse, R68 ;  /* 0x0000007c7044723c */ /* 0x080ff00000041844 */
[C---:B------:R-:W-:Y:S04]  /*d0d0*/  HMMA.16816.F32.BF16 R72, R116.reuse, R124, R72 ;  /* 0x0000007c7448723c */ /* 0x040fe80000041848 */
[--C-:B-1----:R-:W-:Y:S04]  /*d0e0*/  FFMA.FTZ R106, R205, c[0x0][0x2d0], -R2.reuse ;  /* 0x0000b400cd6a7a23 */ /* 0x102fe80000010802 */
[-C--:B------:R-:W-:Y:S01]  /*d0f0*/  HMMA.16816.F32.BF16 R76, R116, R126.reuse, R76 ;  /* 0x0000007e744c723c */ /* 0x080fe2000004184c */
[----:B------:R1:W-:Y:S07]  /*d100*/  MUFU.EX2 R197, R106 ;  /* 0x0000006a00c57308 */ /* 0x0003ee0000000800 */
[C---:B------:R-:W-:Y:S01]  /*d110*/  HMMA.16816.F32.BF16 R80, R112.reuse, R126, R80 ;  /* 0x0000007e7050723c */ /* 0x040fe20000041850 */
[----:B------:R-:W5:Y:S07]  /*d120*/  LDSM.16.MT88.4 R124, [R209+0x500] ;  /* 0x00050000d17c783b */ /* 0x000f6e0000004200 */
[-C--:B----4-:R-:W-:Y:S08]  /*d130*/  HMMA.16816.F32.BF16 R84, R112, R120.reuse, R84 ;  /* 0x000000787054723c */ /* 0x090ff00000041854 */
[C---:B------:R-:W-:Y:S04]  /*d140*/  HMMA.16816.F32.BF16 R88, R116.reuse, R120, R88 ;  /* 0x000000787458723c */ /* 0x040fe80000041858 */
[--C-:B-1----:R-:W-:Y:S04]  /*d150*/  FFMA.FTZ R106, R206, c[0x0][0x2d0], -R2.reuse ;  /* 0x0000b400ce6a7a23 */ /* 0x102fe80000010802 */
[-C--:B------:R-:W-:Y:S01]  /*d160*/  HMMA.16816.F32.BF16 R92, R116, R122.reuse, R92 ;  /* 0x0000007a745c723c */ /* 0x080fe2000004185c */
[----:B------:R1:W4:Y:S06]  /*d170*/  MUFU.EX2 R196, R106 ;  /* 0x0000006a00c47308 */ /* 0x00032c0000000800 */
[----:B--2---:R-:W-:Y:S01]  /*d180*/  F2FP.BF16.PACK_AB R116, R243, R244 ;  /* 0x000000f4f374723e */ /* 0x004fe200000010ff */
[----:B------:R-:W-:Y:S01]  /*d190*/  HMMA.16816.F32.BF16 R96, R112, R122, R96 ;  /* 0x0000007a7060723c */ /* 0x000fe20000041860 */
[----:B------:R-:W2:Y:S03]  /*d1a0*/  LDSM.16.MT88.4 R120, [R209+0x1500] ;  /* 0x00150000d178783b */ /* 0x000ea60000004200 */
[----:B---3--:R-:W-:Y:S03]  /*d1b0*/  F2FP.BF16.PACK_AB R118, R241, R242 ;  /* 0x000000f2f176723e */ /* 0x008fe600000010ff */
[----:B------:R-:W-:Y:S02]  /*d1c0*/  F2FP.BF16.PACK_AB R112, R251, R252 ;  /* 0x000000fcfb70723e */ /* 0x000fe400000010ff */
[----:B------:R-:W-:Y:S03]  /*d1d0*/  F2FP.BF16.PACK_AB R114, R249, R250 ;  /* 0x000000faf972723e */ /* 0x000fe600000010ff */
[----:B------:R-:W-:Y:S02]  /*d1e0*/  F2FP.BF16.PACK_AB R113, R247, R248 ;  /* 0x000000f8f771723e */ /* 0x000fe400000010ff */
[----:B------:R-:W-:Y:S01]  /*d1f0*/  F2FP.BF16.PACK_AB R115, R245, R246 ;  /* 0x000000f6f573723e */ /* 0x000fe200000010ff */
[--C-:B-1----:R-:W-:Y:S01]  /*d200*/  FFMA.FTZ R106, R230, c[0x0][0x2d0], -R2.reuse ;  /* 0x0000b400e66a7a23 */ /* 0x102fe20000010802 */
[----:B----4-:R-:W-:Y:S05]  /*d210*/  F2FP.BF16.PACK_AB R117, R196, R197 ;  /* 0x000000c5c475723e */ /* 0x010fea00000010ff */
[-C--:B-----5:R-:W-:Y:S01]  /*d220*/  HMMA.16816.F32.BF16 R4, R112, R124.reuse, R4 ;  /* 0x0000007c7004723c */ /* 0x0a0fe20000041804 */
[----:B------:R1:W-:Y:S02]  /*d230*/  MUFU.EX2 R191, R106 ;  /* 0x0000006a00bf7308 */ /* 0x0003e40000000800 */
[----:B-1----:R-:W-:Y:S08]  /*d240*/  FFMA.FTZ R106, R233, c[0x0][0x2d0], -R2 ;  /* 0x0000b400e96a7a23 */ /* 0x002ff00000010802 */
[----:B------:R1:W3:Y:S02]  /*d250*/  MUFU.EX2 R194, R106 ;  /* 0x0000006a00c27308 */ /* 0x0002e40000000800 */
[--C-:B-1----:R-:W-:Y:S01]  /*d260*/  FFMA.FTZ R106, R231, c[0x0][0x2d0], -R110.reuse ;  /* 0x0000b400e76a7a23 */ /* 0x102fe2000001086e */
[----:B---3--:R-:W-:Y:S07]  /*d270*/  F2FP.BF16.PACK_AB R119, R194, R191 ;  /* 0x000000bfc277723e */ /* 0x008fee00000010ff */
[----:B------:R1:W-:Y:S01]  /*d280*/  MUFU.EX2 R240, R106 ;  /* 0x0000006a00f07308 */ /* 0x0003e20000000800 */
[C---:B------:R-:W-:Y:S08]  /*d290*/  HMMA.16816.F32.BF16 R8, R116.reuse, R124, R8 ;  /* 0x0000007c7408723c */ /* 0x040ff00000041808 */
[-C--:B------:R-:W-:Y:S08]  /*d2a0*/  HMMA.16816.F32.BF16 R12, R116, R126.reuse, R12 ;  /* 0x0000007e740c723c */ /* 0x080ff0000004180c */
[C---:B------:R-:W-:Y:S01]  /*d2b0*/  HMMA.16816.F32.BF16 R16, R112.reuse, R126, R16 ;  /* 0x0000007e7010723c */ /* 0x040fe20000041810 */
[----:B------:R-:W3:Y:S03]  /*d2c0*/  LDSM.16.MT88.4 R124, [R210+0x1500] ;  /* 0x00150000d27c783b */ /* 0x000ee60000004200 */
[--C-:B-1----:R-:W-:Y:S04]  /*d2d0*/  FFMA.FTZ R106, R232, c[0x0][0x2d0], -R110.reuse ;  /* 0x0000b400e86a7a23 */ /* 0x102fe8000001086e */
[-C--:B------:R-:W-:Y:S01]  /*d2e0*/  HMMA.16816.F32.BF16 R20, R112, R128.reuse, R20 ;  /* 0x000000807014723c */ /* 0x080fe20000041814 */
[----:B------:R1:W4:Y:S07]  /*d2f0*/  MUFU.EX2 R238, R106 ;  /* 0x0000006a00ee7308 */ /* 0x00032e0000000800 */
[C---:B------:R-:W-:Y:S08]  /*d300*/  HMMA.16816.F32.BF16 R24, R116.reuse, R128, R24 ;  /* 0x000000807418723c */ /* 0x040ff00000041818 */
[-C--:B------:R-:W-:Y:S08]  /*d310*/  HMMA.16816.F32.BF16 R28, R116, R130.reuse, R28 ;  /* 0x00000082741c723c */ /* 0x080ff0000004181c */
[C---:B------:R-:W-:Y:S01]  /*d320*/  HMMA.16816.F32.BF16 R32, R112.reuse, R130, R32 ;  /* 0x000000827020723c */ /* 0x040fe20000041820 */
[----:B------:R-:W5:Y:S03]  /*d330*/  LDSM.16.MT88.4 R128, [R209+0x2500] ;  /* 0x00250000d180783b */ /* 0x000f660000004200 */
[--C-:B-1----:R-:W-:Y:S04]  /*d340*/  FFMA.FTZ R106, R203, c[0x0][0x2d0], -R110.reuse ;  /* 0x0000b400cb6a7a23 */ /* 0x102fe8000001086e */
[-C--:B--2---:R-:W-:Y:S01]  /*d350*/  HMMA.16816.F32.BF16 R36, R112, R120.reuse, R36 ;  /* 0x000000787024723c */ /* 0x084fe20000041824 */
[----:B------:R1:W-:Y:S07]  /*d360*/  MUFU.EX2 R239, R106 ;  /* 0x0000006a00ef7308 */ /* 0x0003ee0000000800 */
[C---:B------:R-:W-:Y:S08]  /*d370*/  HMMA.16816.F32.BF16 R40, R116.reuse, R120, R40 ;  /* 0x000000787428723c */ /* 0x040ff00000041828 */
[-C--:B------:R-:W-:Y:S08]  /*d380*/  HMMA.16816.F32.BF16 R44, R116, R122.reuse, R44 ;  /* 0x0000007a742c723c */ /* 0x080ff0000004182c */
[C---:B------:R-:W-:Y:S01]  /*d390*/  HMMA.16816.F32.BF16 R48, R112.reuse, R122, R48 ;  /* 0x0000007a7030723c */ /* 0x040fe20000041830 */
[----:B------:R-:W2:Y:S03]  /*d3a0*/  LDSM.16.MT88.4 R120, [R210+0x2500] ;  /* 0x00250000d278783b */ /* 0x000ea60000004200 */
[----:B-1----:R-:W-:Y:S04]  /*d3b0*/  FFMA.FTZ R106, R229, c[0x0][0x2d0], -R110 ;  /* 0x0000b400e56a7a23 */ /* 0x002fe8000001086e */
[-C--:B---3--:R-:W-:Y:S01]  /*d3c0*/  HMMA.16816.F32.BF16 R52, R112, R124.reuse, R52 ;  /* 0x0000007c7034723c */ /* 0x088fe20000041834 */
[----:B------:R1:W3:Y:S07]  /*d3d0*/  MUFU.EX2 R237, R106 ;  /* 0x0000006a00ed7308 */ /* 0x0002ee0000000800 */
[C---:B------:R-:W-:Y:S08]  /*d3e0*/  HMMA.16816.F32.BF16 R56, R116.reuse, R124, R56 ;  /* 0x0000007c7438723c */ /* 0x040ff00000041838 */
[-C--:B------:R-:W-:Y:S08]  /*d3f0*/  HMMA.16816.F32.BF16 R60, R116, R126.reuse, R60 ;  /* 0x0000007e743c723c */ /* 0x080ff0000004183c */
[C---:B------:R-:W-:Y:S01]  /*d400*/  HMMA.16816.F32.BF16 R64, R112.reuse, R126, R64 ;  /* 0x0000007e7040723c */ /* 0x040fe20000041840 */
[----:B------:R-:W-:Y:S03]  /*d410*/  LDSM.16.MT88.4 R124, [R210+0x900] ;  /* 0x00090000d27c783b */ /* 0x000fe60000004200 */
[--C-:B-1----:R-:W-:Y:S04]  /*d420*/  FFMA.FTZ R106, R235, c[0x0][0x2d0], -R111.reuse ;  /* 0x0000b400eb6a7a23 */ /* 0x102fe8000001086f */
[-C--:B-----5:R-:W-:Y:S01]  /*d430*/  HMMA.16816.F32.BF16 R68, R112, R128.reuse, R68 ;  /* 0x000000807044723c */ /* 0x0a0fe20000041844 */
[----:B------:R1:W-:Y:S07]  /*d440*/  MUFU.EX2 R236, R106 ;  /* 0x0000006a00ec7308 */ /* 0x0003ee0000000800 */
[C---:B------:R-:W-:Y:S08]  /*d450*/  HMMA.16816.F32.BF16 R72, R116.reuse, R128, R72 ;  /* 0x000000807448723c */ /* 0x040ff00000041848 */
[-C--:B------:R-:W-:Y:S08]  /*d460*/  HMMA.16816.F32.BF16 R76, R116, R130.reuse, R76 ;  /* 0x00000082744c723c */ /* 0x080ff0000004184c */
[C---:B------:R-:W-:Y:S01]  /*d470*/  HMMA.16816.F32.BF16 R80, R112.reuse, R130, R80 ;  /* 0x000000827050723c */ /* 0x040fe20000041850 */
[----:B------:R-:W-:Y:S03]  /*d480*/  LDSM.16.MT88.4 R128, [R210+0x1900] ;  /* 0x00190000d280783b */ /* 0x000fe60000004200 */
[--C-:B-1----:R-:W-:Y:S01]  /*d490*/  FFMA.FTZ R106, R151, c[0x0][0x2d0], -R111.reuse ;  /* 0x0000b400976a7a23 */ /* 0x102fe2000001086f */
[----:B------:R-:W-:Y:S02]  /*d4a0*/  MOV R151, R150 ;  /* 0x0000009600977202 */ /* 0x000fe40000000f00 */
[----:B------:R-:W-:Y:S01]  /*d4b0*/  MOV R150, R146 ;  /* 0x0000009200967202 */ /* 0x000fe20000000f00 */
[-C--:B--2---:R-:W-:Y:S01]  /*d4c0*/  HMMA.16816.F32.BF16 R84, R112, R120.reuse, R84 ;  /* 0x000000787054723c */ /* 0x084fe20000041854 */
[----:B------:R1:W2:Y:S03]  /*d4d0*/  MUFU.EX2 R235, R106 ;  /* 0x0000006a00eb7308 */ /* 0x0002a60000000800 */
[----:B------:R-:W-:Y:S02]  /*d4e0*/  MOV R146, R145 ;  /* 0x0000009100927202 */ /* 0x000fe40000000f00 */
[----:B------:R-:W-:Y:S02]  /*d4f0*/  MOV R145, R144 ;  /* 0x0000009000917202 */ /* 0x000fe40000000f00 */
[C---:B------:R-:W-:Y:S04]  /*d500*/  HMMA.16816.F32.BF16 R88, R116.reuse, R120, R88 ;  /* 0x000000787458723c */ /* 0x040fe80000041858 */
[----:B------:R-:W-:Y:S02]  /*d510*/  MOV R144, R193 ;  /* 0x000000c100907202 */ /* 0x000fe40000000f00 */
[----:B------:R-:W-:Y:S02]  /*d520*/  MOV R193, R135 ;  /* 0x0000008700c17202 */ /* 0x000fe40000000f00 */
[-C--:B------:R-:W-:Y:S04]  /*d530*/  HMMA.16816.F32.BF16 R92, R116, R122.reuse, R92 ;  /* 0x0000007a745c723c */ /* 0x080fe8000004185c */
[----:B------:R-:W-:Y:S02]  /*d540*/  MOV R135, R134 ;  /* 0x0000008600877202 */ /* 0x000fe40000000f00 */
[----:B------:R-:W-:Y:S02]  /*d550*/  MOV R134, R133 ;  /* 0x0000008500867202 */ /* 0x000fe40000000f00 */
[----:B------:R-:W-:Y:S01]  /*d560*/  HMMA.16816.F32.BF16 R96, R112, R122, R96 ;  /* 0x0000007a7060723c */ /* 0x000fe20000041860 */
[----:B------:R-:W-:Y:S03]  /*d570*/  LDSM.16.MT88.4 R120, [R209+0x1900] ;  /* 0x00190000d178783b */ /* 0x000fe60000004200 */
[--C-:B-1----:R-:W-:Y:S01]  /*d580*/  FFMA.FTZ R106, R151, c[0x0][0x2d0], -R111.reuse ;  /* 0x0000b400976a7a23 */ /* 0x102fe2000001086f */
[----:B------:R-:W-:Y:S01]  /*d590*/  MOV R133, R107 ;  /* 0x0000006b00857202 */ /* 0x000fe20000000f00 */
[--C-:B------:R-:W-:Y:S01]  /*d5a0*/  FFMA.FTZ R107, R234, c[0x0][0x2d0], -R111.reuse ;  /* 0x0000b400ea6b7a23 */ /* 0x100fe2000001086f */
[----:B------:R-:W-:Y:S01]  /*d5b0*/  MOV R151, R189 ;  /* 0x000000bd00977202 */ /* 0x000fe20000000f00 */
[----:B------:R1:W-:Y:S01]  /*d5c0*/  MUFU.EX2 R234, R106 ;  /* 0x0000006a00ea7308 */ /* 0x0003e20000000800 */
[----:B----4-:R-:W-:Y:S03]  /*d5d0*/  F2FP.BF16.PACK_AB R112, R238, R240 ;  /* 0x000000f0ee70723e */ /* 0x010fe600000010ff */
[----:B---3--:R-:W-:Y:S02]  /*d5e0*/  F2FP.BF16.PACK_AB R114, R237, R239 ;  /* 0x000000efed72723e */ /* 0x008fe400000010ff */
[----:B--2---:R-:W-:Y:S04]  /*d5f0*/  F2FP.BF16.PACK_AB R113, R235, R236 ;  /* 0x000000eceb71723e */ /* 0x004fe800000010ff */
[----:B------:R-:W2:Y:S01]  /*d600*/  MUFU.EX2 R233, R107 ;  /* 0x0000006b00e97308 */ /* 0x000ea20000000800 */
[----:B-1----:R-:W-:Y:S01]  /*d610*/  FFMA.FTZ R106, R150, c[0x0][0x2d0], -R176 ;  /* 0x0000b400966a7a23 */ /* 0x002fe200000108b0 */
[----:B------:R-:W-:Y:S08]  /*d620*/  MOV R150, R134 ;  /* 0x0000008600967202 */ /* 0x000ff00000000f00 */
[----:B------:R1:W-:Y:S01]  /*d630*/  MUFU.EX2 R232, R106 ;  /* 0x0000006a00e87308 */ /* 0x0003e20000000800 */
[----:B--2---:R-:W-:Y:S01]  /*d640*/  F2FP.BF16.PACK_AB R115, R234, R233 ;  /* 0x000000e9ea73723e */ /* 0x004fe200000010ff */
[----:B------:R-:W-:Y:S08]  /*d650*/  FFMA.FTZ R107, R150, c[0x0][0x2d0], -R110 ;  /* 0x0000b400966b7a23 */ /* 0x000ff0000001086e */
[----:B------:R-:W-:Y:S01]  /*d660*/  MUFU.EX2 R203, R107 ;  /* 0x0000006b00cb7308 */ /* 0x000fe20000000800 */
[--C-:B-1----:R-:W-:Y:S01]  /*d670*/  FFMA.FTZ R106, R149, c[0x0][0x2d0], -R176.reuse ;  /* 0x0000b400956a7a23 */ /* 0x102fe200000108b0 */
[----:B------:R-:W-:Y:S02]  /*d680*/  MOV R149, R193 ;  /* 0x000000c100957202 */ /* 0x000fe40000000f00 */
[----:B------:R-:W-:Y:S06]  /*d690*/  MOV R193, R133 ;  /* 0x0000008500c17202 */ /* 0x000fec0000000f00 */
[----:B------:R1:W2:Y:S02]  /*d6a0*/  MUFU.EX2 R231, R106 ;  /* 0x0000006a00e77308 */ /* 0x0002a40000000800 */
[--C-:B-1----:R-:W-:Y:S01]  /*d6b0*/  FFMA.FTZ R106, R148, c[0x0][0x2d0], -R176.reuse ;  /* 0x0000b400946a7a23 */ /* 0x102fe200000108b0 */
[----:B------:R-:W-:Y:S02]  /*d6c0*/  MOV R148, R144 ;  /* 0x0000009000947202 */ /* 0x000fe40000000f00 */
[----:B------:R-:W-:Y:S05]  /*d6d0*/  MOV R144, R135 ;  /* 0x0000008700907202 */ /* 0x000fea0000000f00 */
[----:B------:R1:W-:Y:S01]  /*d6e0*/  MUFU.EX2 R229, R106 ;  /* 0x0000006a00e57308 */ /* 0x0003e20000000800 */
[----:B--2---:R-:W-:Y:S01]  /*d6f0*/  F2FP.BF16.PACK_AB R116, R231, R232 ;  /* 0x000000e8e774723e */ /* 0x004fe200000010ff */
[--C-:B------:R-:W-:Y:S01]  /*d700*/  FFMA.FTZ R107, R144, c[0x0][0x2d0], -R176.reuse ;  /* 0x0000b400906b7a23 */ /* 0x100fe200000108b0 */
[----:B------:R-:W-:Y:S07]  /*d710*/  MOV R144, R140 ;  /* 0x0000008c00907202 */ /* 0x000fee0000000f00 */
[----:B------:R-:W-:Y:S10]  /*d720*/  MUFU.EX2 R195, R107 ;  /* 0x0000006b00c37308 */ /* 0x000ff40000000800 */
[----:B------:R-:W-:Y:S01]  /*d730*/  MUFU.EX2 R107, R108 ;  /* 0x0000006c006b7308 */ /* 0x000fe20000000800 */
[----:B-1----:R-:W-:Y:S01]  /*d740*/  FFMA.FTZ R106, R147, c[0x0][0x2d0], -R176 ;  /* 0x0000b400936a7a23 */ /* 0x002fe200000108b0 */
[----:B------:R-:W-:Y:S02]  /*d750*/  MOV R147, R145 ;  /* 0x0000009100937202 */ /* 0x000fe40000000f00 */
[----:B------:R-:W-:Y:S02]  /*d760*/  MOV R145, R132 ;  /* 0x0000008400917202 */ /* 0x000fe40000000f00 */
[----:B------:R-:W1:Y:S04]  /*d770*/  LDSM.16.MT88.4 R132, [R209+0x900] ;  /* 0x00090000d184783b */ /* 0x000e680000004200 */
[----:B------:R2:W3:Y:S02]  /*d780*/  MUFU.EX2 R230, R106 ;  /* 0x0000006a00e67308 */ /* 0x0004e40000000800 */
[--C-:B--2---:R-:W-:Y:S01]  /*d790*/  FFMA.FTZ R106, R146, c[0x0][0x2d0], -R2.reuse ;  /* 0x0000b400926a7a23 */ /* 0x104fe20000010802 */
[----:B------:R-:W-:Y:S02]  /*d7a0*/  MOV R146, R188 ;  /* 0x000000bc00927202 */ /* 0x000fe40000000f00 */
[----:B---3--:R-:W-:Y:S05]  /*d7b0*/  F2FP.BF16.PACK_AB R118, R230, R229 ;  /* 0x000000e5e676723e */ /* 0x008fea00000010ff */
[----:B------:R2:W-:Y:S01]  /*d7c0*/  MUFU.EX2 R189, R106 ;  /* 0x0000006a00bd7308 */ /* 0x0005e20000000800 */
[-C--:B-1----:R-:W-:Y:S03]  /*d7d0*/  HMMA.16816.F32.BF16 R4, R112, R132.reuse, R4 ;  /* 0x000000847004723c */ /* 0x082fe60000041804 */
[--C-:B--2---:R-:W-:Y:S06]  /*d7e0*/  FFMA.FTZ R106, R184, c[0x0][0x2d0], -R2.reuse ;  /* 0x0000b400b86a7a23 */ /* 0x104fec0000010802 */
[----:B------:R1:W2:Y:S03]  /*d7f0*/  MUFU.EX2 R188, R106 ;  /* 0x0000006a00bc7308 */ /* 0x0002a60000000800 */
[--C-:B-1----:R-:W-:Y:S01]  /*d800*/  FFMA.FTZ R106, R185, c[0x0][0x2d0], -R2.reuse ;  /* 0x0000b400b96a7a23 */ /* 0x102fe20000010802 */
[----:B--2---:R-:W-:Y:S06]  /*d810*/  F2FP.BF16.PACK_AB R117, R188, R189 ;  /* 0x000000bdbc75723e */ /* 0x004fec00000010ff */
[----:B------:R1:W-:Y:S02]  /*d820*/  MUFU.EX2 R187, R106 ;  /* 0x0000006a00bb7308 */ /* 0x0003e40000000800 */
[----:B-1----:R-:W-:Y:S08]  /*d830*/  FFMA.FTZ R106, R186, c[0x0][0x2d0], -R2 ;  /* 0x0000b400ba6a7a23 */ /* 0x002ff00000010802 */
[----:B------:R-:W1:Y:S02]  /*d840*/  MUFU.EX2 R186, R106 ;  /* 0x0000006a00ba7308 */ /* 0x000e640000000800 */
[----:B-1----:R-:W-:Y:S01]  /*d850*/  F2FP.BF16.PACK_AB R119, R186, R187 ;  /* 0x000000bbba77723e */ /* 0x002fe200000010ff */
[--C-:B------:R-:W-:Y:S07]  /*d860*/  FFMA.FTZ R106, R192, c[0x0][0x2d0], -R110.reuse ;  /* 0x0000b400c06a7a23 */ /* 0x100fee000001086e */
[----:B------:R1:W-:Y:S01]  /*d870*/  MUFU.EX2 R205, R106 ;  /* 0x0000006a00cd7308 */ /* 0x0003e20000000800 */
[C---:B------:R-:W-:Y:S08]  /*d880*/  HMMA.16816.F32.BF16 R8, R116.reuse, R132, R8 ;  /* 0x000000847408723c */ /* 0x040ff00000041808 */
[-C--:B------:R-:W-:Y:S08]  /*d890*/  HMMA.16816.F32.BF16 R12, R116, R134.reuse, R12 ;  /* 0x00000086740c723c */ /* 0x080ff0000004180c */
[C---:B------:R-:W-:Y:S04]  /*d8a0*/  HMMA.16816.F32.BF16 R16, R112.reuse, R134, R16 ;  /* 0x000000867010723c */ /* 0x040fe80000041810 */
[--C-:B-1----:R-:W-:Y:S04]  /*d8b0*/  FFMA.FTZ R106, R151, c[0x0][0x2d0], -R110.reuse ;  /* 0x0000b400976a7a23 */ /* 0x102fe8000001086e */
[-C--:B------:R-:W-:Y:S01]  /*d8c0*/  HMMA.16816.F32.BF16 R20, R112, R124.reuse, R20 ;  /* 0x0000007c7014723c */ /* 0x080fe20000041814 */
[----:B------:R-:W1:Y:S07]  /*d8d0*/  MUFU.EX2 R206, R106 ;  /* 0x0000006a00ce7308 */ /* 0x000e6e0000000800 */
[C---:B------:R-:W-:Y:S08]  /*d8e0*/  HMMA.16816.F32.BF16 R24, R116.reuse, R124, R24 ;  /* 0x0000007c7418723c */ /* 0x040ff00000041818 */
[-C--:B------:R-:W-:Y:S08]  /*d8f0*/  HMMA.16816.F32.BF16 R28, R116, R126.reuse, R28 ;  /* 0x0000007e741c723c */ /* 0x080ff0000004181c */
[C---:B------:R-:W-:Y:S01]  /*d900*/  HMMA.16816.F32.BF16 R32, R112.reuse, R126, R32 ;  /* 0x0000007e7020723c */ /* 0x040fe20000041820 */
[----:B------:R-:W2:Y:S03]  /*d910*/  LDSM.16.MT88.4 R124, [R209+0x2900] ;  /* 0x00290000d17c783b */ /* 0x000ea60000004200 */
[----:B-1----:R-:W-:Y:S01]  /*d920*/  F2FP.BF16.PACK_AB R108, R206, R205 ;  /* 0x000000cdce6c723e */ /* 0x002fe200000010ff */
[----:B------:R-:W-:Y:S03]  /*d930*/  FFMA.FTZ R106, R149, c[0x0][0x2d0], -R110 ;  /* 0x0000b400956a7a23 */ /* 0x000fe6000001086e */
[-C--:B------:R-:W-:Y:S01]  /*d940*/  HMMA.16816.F32.BF16 R36, R112, R120.reuse, R36 ;  /* 0x000000787024723c */ /* 0x080fe20000041824 */
[----:B------:R1:W3:Y:S07]  /*d950*/  MUFU.EX2 R202, R106 ;  /* 0x0000006a00ca7308 */ /* 0x0002ee0000000800 */
[C---:B------:R-:W-:Y:S08]  /*d960*/  HMMA.16816.F32.BF16 R40, R116.reuse, R120, R40 ;  /* 0x000000787428723c */ /* 0x040ff00000041828 */
[-C--:B------:R-:W-:Y:S08]  /*d970*/  HMMA.16816.F32.BF16 R44, R116, R122.reuse, R44 ;  /* 0x0000007a742c723c */ /* 0x080ff0000004182c */
[C---:B------:R-:W-:Y:S01]  /*d980*/  HMMA.16816.F32.BF16 R48, R112.reuse, R122, R48 ;  /* 0x0000007a7030723c */ /* 0x040fe20000041830 */
[----:B------:R-:W4:Y:S03]  /*d990*/  LDSM.16.MT88.4 R120, [R210+0x2900] ;  /* 0x00290000d278783b */ /* 0x000f260000004200 */
[--C-:B-1----:R-:W-:Y:S01]  /*d9a0*/  FFMA.FTZ R106, R148, c[0x0][0x2d0], -R111.reuse ;  /* 0x0000b400946a7a23 */ /* 0x102fe2000001086f */
[----:B------:R-:W-:Y:S02]  /*d9b0*/  MOV R148, R180 ;  /* 0x000000b400947202 */ /* 0x000fe40000000f00 */
[----:B---3--:R-:W-:Y:S01]  /*d9c0*/  F2FP.BF16.PACK_AB R110, R202, R203 ;  /* 0x000000cbca6e723e */ /* 0x008fe200000010ff */
        /* <DEDUP_REMOVED lines=8> */
[-C--:B--2---:R-:W-:Y:S01]  /*da50*/  HMMA.16816.F32.BF16 R68, R112, R124.reuse, R68 ;  /* 0x0000007c7044723c */ /* 0x084fe20000041844 */
[----:B------:R1:W-:Y:S07]  /*da60*/  MUFU.EX2 R201, R106 ;  /* 0x0000006a00c97308 */ /* 0x0003ee0000000800 */
[C---:B------:R-:W-:Y:S01]  /*da70*/  HMMA.16816.F32.BF16 R72, R116.reuse, R124, R72 ;  /* 0x0000007c7448723c */ /* 0x040fe20000041848 */
[----:B------:R-:W2:Y:S04]  /*da80*/  LDL.LU R125, [R1+0x14] ;  /* 0x00001400017d7983 */ /* 0x000ea80000300800 */
[----:B------:R-:W5:Y:S03]  /*da90*/  LDL.LU R124, [R1+0x18] ;  /* 0x00001800017c7983 */ /* 0x000f660000300800 */
[-C--:B------:R-:W-:Y:S08]  /*daa0*/  HMMA.16816.F32.BF16 R76, R116, R126.reuse, R76 ;  /* 0x0000007e744c723c */ /* 0x080ff0000004184c */
[C---:B------:R-:W-:Y:S04]  /*dab0*/  HMMA.16816.F32.BF16 R80, R112.reuse, R126, R80 ;  /* 0x0000007e7050723c */ /* 0x040fe80000041850 */
[--C-:B-1----:R-:W-:Y:S01]  /*dac0*/  FFMA.FTZ R106, R146, c[0x0][0x2d0], -R111.reuse ;  /* 0x0000b400926a7a23 */ /* 0x102fe2000001086f */
[----:B------:R-:W-:Y:S03]  /*dad0*/  MOV R146, R183 ;  /* 0x000000b700927202 */ /* 0x000fe60000000f00 */
[-C--:B----4-:R-:W-:Y:S01]  /*dae0*/  HMMA.16816.F32.BF16 R84, R112, R120.reuse, R84 ;  /* 0x000000787054723c */ /* 0x090fe20000041854 */
[----:B------:R1:W-:Y:S07]  /*daf0*/  MUFU.EX2 R199, R106 ;  /* 0x0000006a00c77308 */ /* 0x0003ee0000000800 */
[C---:B------:R-:W-:Y:S08]  /*db00*/  HMMA.16816.F32.BF16 R88, R116.reuse, R120, R88 ;  /* 0x000000787458723c */ /* 0x040ff00000041858 */
[-C--:B------:R-:W-:Y:S08]  /*db10*/  HMMA.16816.F32.BF16 R92, R116, R122.reuse, R92 ;  /* 0x0000007a745c723c */ /* 0x080ff0000004185c */
[----:B------:R-:W-:Y:S04]  /*db20*/  HMMA.16816.F32.BF16 R96, R112, R122, R96 ;  /* 0x0000007a7060723c */ /* 0x000fe80000041860 */
[----:B-1----:R-:W-:Y:S01]  /*db30*/  FFMA.FTZ R106, R145, c[0x0][0x2d0], -R111 ;  /* 0x0000b400916a7a23 */ /* 0x002fe2000001086f */
[----:B------:R-:W-:Y:S02]  /*db40*/  MOV R145, R182 ;  /* 0x000000b600917202 */ /* 0x000fe40000000f00 */
[----:B------:R-:W-:Y:S01]  /*db50*/  LDSM.16.MT88.4 R180, [R209+0x2d00] ;  /* 0x002d0000d1b4783b */ /* 0x000fe20000004200 */
[----:B------:R1:W4:Y:S04]  /*db60*/  MUFU.EX2 R198, R106 ;  /* 0x0000006a00c67308 */ /* 0x0003280000000800 */
[--C-:B-1----:R-:W-:Y:S01]  /*db70*/  FFMA.FTZ R106, R193, c[0x0][0x2d0], -R176.reuse ;  /* 0x0000b400c16a7a23 */ /* 0x102fe200000108b0 */
[----:B----4-:R-:W-:Y:S05]  /*db80*/  F2FP.BF16.PACK_AB R111, R198, R199 ;  /* 0x000000c7c66f723e */ /* 0x010fea00000010ff */
[----:B------:R1:W4:Y:S02]  /*db90*/  MUFU.EX2 R193, R106 ;  /* 0x0000006a00c17308 */ /* 0x0003240000000800 */
[--C-:B-1----:R-:W-:Y:S08]  /*dba0*/  FFMA.FTZ R106, R143, c[0x0][0x2d0], -R176.reuse ;  /* 0x0000b4008f6a7a23 */ /* 0x102ff000000108b0 */
[----:B------:R1:W-:Y:S02]  /*dbb0*/  MUFU.EX2 R192, R106 ;  /* 0x0000006a00c07308 */ /* 0x0003e40000000800 */
[----:B-1----:R-:W-:Y:S01]  /*dbc0*/  FFMA.FTZ R106, R190, c[0x0][0x2d0], -R176 ;  /* 0x0000b400be6a7a23 */ /* 0x002fe200000108b0 */
[----:B----4-:R-:W-:Y:S07]  /*dbd0*/  F2FP.BF16.PACK_AB R176, R195, R193 ;  /* 0x000000c1c3b0723e */ /* 0x010fee00000010ff */
[----:B------:R1:W-:Y:S02]  /*dbe0*/  MUFU.EX2 R190, R106 ;  /* 0x0000006a00be7308 */ /* 0x0003e40000000800 */
[--C-:B-1----:R-:W-:Y:S08]  /*dbf0*/  FFMA.FTZ R106, R142, c[0x0][0x2d0], -R2.reuse ;  /* 0x0000b4008e6a7a23 */ /* 0x102ff00000010802 */
[----:B------:R1:W-:Y:S02]  /*dc00*/  MUFU.EX2 R185, R106 ;  /* 0x0000006a00b97308 */ /* 0x0003e40000000800 */
[--C-:B-1----:R-:W-:Y:S02]  /*dc10*/  FFMA.FTZ R106, R141, c[0x0][0x2d0], -R2.reuse ;  /* 0x0000b4008d6a7a23 */ /* 0x102fe40000010802 */
[----:B------:R-:W-:Y:S01]  /*dc20*/  FFMA.FTZ R2, R109, c[0x0][0x2d0], -R2 ;  /* 0x0000b4006d027a23 */ /* 0x000fe20000010802 */
[----:B------:R-:W-:Y:S05]  /*dc30*/  F2FP.BF16.PACK_AB R109, R201, R200 ;  /* 0x000000c8c96d723e */ /* 0x000fea00000010ff */
[----:B------:R-:W1:Y:S01]  /*dc40*/  MUFU.EX2 R184, R106 ;  /* 0x0000006a00b87308 */ /* 0x000e620000000800 */
[----:B------:R-:W4:Y:S01]  /*dc50*/  LDSM.16.MT88.4 R140, [R210+0xd00] ;  /* 0x000d0000d28c783b */ /* 0x000f220000004200 */
[-C--:B---3--:R-:W-:Y:S07]  /*dc60*/  HMMA.16816.F32.BF16 R112, R108, R128.reuse, R4 ;  /* 0x000000806c70723c */ /* 0x088fee0000041804 */
[----:B------:R-:W3:Y:S01]  /*dc70*/  LDSM.16.MT88.4 R4, [R210+0x2d00] ;  /* 0x002d0000d204783b */ /* 0x000ee20000004200 */
[----:B------:R1:W1:Y:S04]  /*dc80*/  MUFU.EX2 R106, R2 ;  /* 0x00000002006a7308 */ /* 0x0002680000000800 */
[----:B-1----:R-:W-:Y:S02]  /*dc90*/  MOV R2, R177 ;  /* 0x000000b100027202 */ /* 0x002fe40000000f00 */
[----:B------:R-:W-:Y:S01]  /*dca0*/  F2FP.BF16.PACK_AB R177, R184, R185 ;  /* 0x000000b9b8b1723e */ /* 0x000fe200000010ff */
[----:B--2---:R-:W-:Y:S01]  /*dcb0*/  FFMA.FTZ R101, R101, R125, R179 ;  /* 0x0000007d65657223 */ /* 0x004fe200000100b3 */
[----:B------:R-:W-:Y:S01]  /*dcc0*/  F2FP.BF16.PACK_AB R179, R106, R107 ;  /* 0x0000006b6ab3723e */ /* 0x000fe200000010ff */
[----:B-----5:R-:W-:Y:S01]  /*dcd0*/  FFMA.FTZ R100, R100, R124, R178 ;  /* 0x0000007c64647223 */ /* 0x020fe200000100b2 */
[----:B------:R-:W-:Y:S07]  /*dce0*/  F2FP.BF16.PACK_AB R178, R190, R192 ;  /* 0x000000c0beb2723e */ /* 0x000fee00000010ff */
        /* <DEDUP_REMOVED lines=8> */
[----:B------:R-:W5:Y:S01]  /*dd70*/  LDL.LU R19, [R1+0x20] ;  /* 0x0000200001137983 */ /* 0x000f620000300800 */
[----:B------:R-:W-:Y:S01]  /*dd80*/  MOV R13, R139 ;  /* 0x0000008b000d7202 */ /* 0x000fe20000000f00 */
[----:B------:R-:W-:Y:S01]  /*dd90*/  FADD.FTZ R11, R11, R100 ;  /* 0x000000640b0b7221 */ /* 0x000fe20000010000 */
[-C--:B----4-:R-:W-:Y:S04]  /*dda0*/  HMMA.16816.F32.BF16 R128, R108, R140.reuse, R20 ;  /* 0x0000008c6c80723c */ /* 0x090fe80000041814 */
[----:B------:R-:W-:Y:S02]  /*ddb0*/  MOV R14, R138 ;  /* 0x0000008a000e7202 */ /* 0x000fe40000000f00 */
[----:B------:R-:W-:Y:S02]  /*ddc0*/  MOV R12, R144 ;  /* 0x00000090000c7202 */ /* 0x000fe40000000f00 */
[C---:B------:R-:W-:Y:S04]  /*ddd0*/  HMMA.16816.F32.BF16 R132, R176.reuse, R140, R24 ;  /* 0x0000008cb084723c */ /* 0x040fe80000041818 */
[----:B------:R-:W-:Y:S01]  /*dde0*/  MOV R17, R136 ;  /* 0x0000008800117202 */ /* 0x000fe20000000f00 */
[----:B------:R-:W-:Y:S01]  /*ddf0*/  FADD.FTZ R11, R14, R11 ;  /* 0x0000000b0e0b7221 */ /* 0x000fe20000010000 */
[----:B------:R-:W-:Y:S02]  /*de00*/  MOV R8, R148 ;  /* 0x0000009400087202 */ /* 0x000fe40000000f00 */
[-C--:B------:R-:W-:Y:S04]  /*de10*/  HMMA.16816.F32.BF16 R136, R176, R142.reuse, R28 ;  /* 0x0000008eb088723c */ /* 0x080fe8000004181c */
[----:B------:R-:W-:Y:S02]  /*de20*/  FADD.FTZ R11, R9, R11 ;  /* 0x0000000b090b7221 */ /* 0x000fe40000010000 */
[----:B------:R-:W-:Y:S02]  /*de30*/  FADD.FTZ R8, R8, R101 ;  /* 0x0000006508087221 */ /* 0x000fe40000010000 */
[C---:B------:R-:W-:Y:S04]  /*de40*/  HMMA.16816.F32.BF16 R140, R108.reuse, R142, R32 ;  /* 0x0000008e6c8c723c */ /* 0x040fe80000041820 */
[----:B------:R-:W-:Y:S04]  /*de50*/  FADD.FTZ R8, R13, R8 ;  /* 0x000000080d087221 */ /* 0x000fe80000010000 */
        /* <DEDUP_REMOVED lines=17> */
[----:B-----5:R-:W-:Y:S02]  /*df70*/  FFMA.FTZ R0, R0, R19, R207 ;  /* 0x0000001300007223 */ /* 0x020fe400000100cf */
        /* <DEDUP_REMOVED lines=64> */
.L_x_624:
[----:B-1-3--:R-:W2:Y:S04]  /*e380*/  LDL.LU R0, [R1+0x14] ;  /* 0x0000140001007983 */ /* 0x00aea80000300800 */
        /* <DEDUP_REMOVED lines=152> */
.L_x_615:
[----:B--2---:R-:W-:Y:S05]  /*ed10*/  @P0 BRA `(.L_x_626) ;  /* 0x0000176000000947 */ /* 0x004fea0003800000 */
[----:B------:R-:W2:Y:S01]  /*ed20*/  LDL R57, [R1+0x78] ;  /* 0x0000780001397983 */ /* 0x000ea20000100800 */
[----:B------:R-:W-:Y:S02]  /*ed30*/  F2FP.BF16.PACK_AB R45, R45, R112 ;  /* 0x000000702d2d723e */ /* 0x000fe400000010ff */
[----:B------:R-:W-:Y:S01]  /*ed40*/  F2FP.BF16.PACK_AB R44, R44, R114 ;  /* 0x000000722c2c723e */ /* 0x000fe200000010ff */
[----:B------:R-:W3:Y:S01]  /*ed50*/  S2R R55, SR_TID.X ;  /* 0x0000000000377919 */ /* 0x000ee20000002100 */
        /* <DEDUP_REMOVED lines=12> */
[----:B---3--:R-:W-:-:S02]  /*ee20*/  SHF.R.S32.HI R56, RZ, 0x1f, R55 ;  /* 0x0000001fff387819 */ /* 0x008fc40000011437 */
        /* <DEDUP_REMOVED lines=116> */
[----:B---3--:R-:W-:-:S03]  /*f570*/  IMAD.MOV.U32 R2, RZ, RZ, 0x4 ;  /* 0x00000004ff027424 */ /* 0x008fc600078e00ff */
[----:B------:R-:W-:Y:S04]  /*f580*/  STS [R4+0x5000], R11 ;  /* 0x0050000b04007388 */ /* 0x000fe80000000800 */
[----:B------:R3:W-:Y:S01]  /*f590*/  STS [R4+0x5200], R10 ;  /* 0x0052000a04007388 */ /* 0x0007e20000000800 */
[----:B------:R-:W-:Y:S02]  /*f5a0*/  IMAD.MOV.U32 R24, RZ, RZ, c[0x0][0x388] ;  /* 0x0000e200ff187624 */ /* 0x000fe400078e00ff */
[CC--:B--2---:R-:W-:Y:S01]  /*f5b0*/  IMAD.WIDE R6, R57.reuse, R2.reuse, c[0x0][0x500] ;  /* 0x0001400039067625 */ /* 0x0c4fe200078e0202 */
[----:B------:R-:W-:Y:S03]  /*f5c0*/  BAR.SYNC.DEFER_BLOCKING 0x1, 0x80 ;  /* 0x0042000000007b1d */ /* 0x000fe60000010000 */
[----:B----4-:R-:W-:-:S03]  /*f5d0*/  @P0 IMAD.WIDE R2, R57, R2, c[0x0][0x508] ;  /* 0x0001420039020625 */ /* 0x010fc600078e0202 */
[----:B------:R-:W2:Y:S04]  /*f5e0*/  @P1 LDG.E R0, [R6.64] ;  /* 0x0000000606001981 */ /* 0x000ea8000c1e1900 */
[----:B------:R4:W5:Y:S01]  /*f5f0*/  @P0 LDG.E R24, [R2.64] ;  /* 0x0000000602180981 */ /* 0x000962000c1e1900 */
[----:B---3--:R-:W-:Y:S02]  /*f600*/  CS2R R4, SRZ ;  /* 0x0000000000047805 */ /* 0x008fe4000001ff00 */
[--C-:B--2---:R-:W-:Y:S01]  /*f610*/  @P1 SHF.R.S32.HI R5, RZ, 0x1f, R0.reuse ;  /* 0x0000001fff051819 */ /* 0x104fe20000011400 */
[----:B------:R-:W-:Y:S01]  /*f620*/  @P1 IMAD.MOV.U32 R4, RZ, RZ, R0 ;  /* 0x000000ffff041224 */ /* 0x000fe200078e0000 */
[----:B------:R-:W-:Y:S05]  /*f630*/  @P0 BRA `(.L_x_627) ;  /* 0x0000004000000947 */ /* 0x000fea0003800000 */
[----:B----4-:R-:W-:Y:S05]  /*f640*/  @!P1 BRA `(.L_x_627) ;  /* 0x0000003000009947 */ /* 0x010fea0003800000 */
[----:B------:R-:W2:Y:S04]  /*f650*/  LDG.E R2, [R6.64] ;  /* 0x0000000606027981 */ /* 0x000ea8000c1e1900 */
[----:B------:R-:W2:Y:S02]  /*f660*/  LDG.E R0, [R6.64+0x4] ;  /* 0x0000040606007981 */ /* 0x000ea4000c1e1900 */
[----:B--2--5:R-:W-:-:S02]  /*f670*/  IADD3 R24, -R2, R0, RZ ;  /* 0x0000000002187210 */ /* 0x024fc40007ffe1ff */
.L_x_627:
[----:B----4-:R-:W-:Y:S01]  /*f680*/  LOP3.LUT R0, R48, 0xffffffe0, RZ, 0xc0, !PT ;  /* 0xffffffe030007812 */ /* 0x010fe200078ec0ff */
[----:B------:R-:W2:Y:S01]  /*f690*/  S2R R14, SR_CTAID.Y ;  /* 0x00000000000e7919 */ /* 0x000ea20000002600 */
[----:B------:R-:W-:Y:S01]  /*f6a0*/  SHF.R.S32.HI R7, RZ, 0x1f, R49 ;  /* 0x0000001fff077819 */ /* 0x000fe20000011431 */
[----:B------:R-:W-:Y:S01]  /*f6b0*/  IMAD.MOV.U32 R13, RZ, RZ, c[0x0][0x4e8] ;  /* 0x00013a00ff0d7624 */ /* 0x000fe200078e00ff */
[----:B------:R-:W-:Y:S01]  /*f6c0*/  LEA.HI R6, R29, R29, RZ, 0x1 ;  /* 0x0000001d1d067211 */ /* 0x000fe200078f08ff */
[----:B------:R-:W-:Y:S01]  /*f6d0*/  IMAD.IADD R0, R55, 0x1, -R0 ;  /* 0x0000000137007824 */ /* 0x000fe200078e0a00 */
[----:B------:R-:W-:Y:S01]  /*f6e0*/  LEA.HI R7, R7, R49, RZ, 0x2 ;  /* 0x0000003107077211 */ /* 0x000fe200078f10ff */
[----:B------:R-:W3:Y:S01]  /*f6f0*/  S2R R21, SR_CTAID.X ;  /* 0x0000000000157919 */ /* 0x000ee20000002500 */
        /* <DEDUP_REMOVED lines=19> */
[----:B------:R-:W-:Y:S01]  /*f830*/  ISETP.NE.AND P2, PT, R13, 0x1, PT ;  /* 0x000000010d00780c */ /* 0x000fe20003f45270 */
[----:B--2---:R-:W-:Y:S01]  /*f840*/  IMAD.WIDE.U32 R12, R14, c[0x0][0x490], R4 ;  /* 0x000124000e0c7a25 */ /* 0x004fe200078e0004 */
[----:B------:R-:W-:Y:S02]  /*f850*/  LOP3.LUT P0, RZ, R0, 0x3, RZ, 0xc0, !PT ;  /* 0x0000000300ff7812 */ /* 0x000fe4000780c0ff */
[----:B------:R-:W-:Y:S01]  /*f860*/  SHF.R.S32.HI R7, RZ, 0x1f, R14 ;  /* 0x0000001fff077819 */ /* 0x000fe2000001140e */
[----:B------:R-:W-:Y:S01]  /*f870*/  IMAD.IADD R0, R52, 0x1, -R6 ;  /* 0x0000000134007824 */ /* 0x000fe200078e0a06 */
[----:B------:R-:W-:Y:S02]  /*f880*/  IADD3 R6, R18, R8, RZ ;  /* 0x0000000812067210 */ /* 0x000fe40007ffe0ff */
[----:B------:R-:W-:Y:S01]  /*f890*/  SEL R10, R57, RZ, !P1 ;  /* 0x000000ff390a7207 */ /* 0x000fe20004800000 */
[----:B------:R-:W-:Y:S01]  /*f8a0*/  IMAD R20, R49, 0x8, R0 ;  /* 0x0000000831147824 */ /* 0x000fe200078e0200 */
[----:B------:R-:W-:Y:S01]  /*f8b0*/  LEA.HI R16, R56, R55, RZ, 0x3 ;  /* 0x0000003738107211 */ /* 0x000fe200078f18ff */
[----:B---3--:R-:W-:-:S02]  /*f8c0*/  IMAD R6, R21, 0x80, R6 ;  /* 0x0000008015067824 */ /* 0x008fc400078e0206 */
[----:B------:R-:W-:Y:S02]  /*f8d0*/  IMAD R4, R7, c[0x0][0x490], RZ ;  /* 0x0001240007047a24 */ /* 0x000fe400078e02ff */
[----:B------:R-:W-:Y:S01]  /*f8e0*/  @P2 IMAD.HI.U32 R0, R6, c[0x0][0x4ec], RZ ;  /* 0x00013b0006002a27 */ /* 0x000fe200078e00ff */
[----:B------:R-:W-:-:S03]  /*f8f0*/  MOV R8, R6 ;  /* 0x0000000600087202 */ /* 0x000fc60000000f00 */
[----:B------:R-:W-:Y:S01]  /*f900*/  IMAD R15, R7, c[0x0][0x3e8], RZ ;  /* 0x0000fa00070f7a24 */ /* 0x000fe200078e02ff */
[----:B------:R-:W-:Y:S01]  /*f910*/  @P2 SHF.R.U32.HI R8, RZ, c[0x0][0x4f0], R0 ;  /* 0x00013c00ff082a19 */ /* 0x000fe20000011600 */
[C---:B------:R-:W-:Y:S01]  /*f920*/  IMAD R7, R14.reuse, c[0x0][0x494], R4 ;  /* 0x000125000e077a24 */ /* 0x040fe200078e0204 */
[----:B------:R-:W-:Y:S01]  /*f930*/  SHF.R.S32.HI R0, RZ, 0x1f, R57 ;  /* 0x0000001fff007819 */ /* 0x000fe20000011439 */
[----:B------:R-:W-:-:S03]  /*f940*/  IMAD.WIDE.U32 R4, R14, c[0x0][0x3e8], R2 ;  /* 0x0000fa000e047a25 */ /* 0x000fc600078e0002 */
[----:B------:R-:W-:Y:S01]  /*f950*/  SEL R0, R0, RZ, !P1 ;  /* 0x000000ff00007207 */ /* 0x000fe20004800000 */
[----:B------:R-:W-:Y:S01]  /*f960*/  IMAD.IADD R3, R13, 0x1, R7 ;  /* 0x000000010d037824 */ /* 0x000fe200078e0207 */
[----:B------:R-:W-:Y:S01]  /*f970*/  IADD3 R7, -R8, RZ, RZ ;  /* 0x000000ff08077210 */ /* 0x000fe20007ffe1ff */
[----:B------:R-:W-:Y:S01]  /*f980*/  IMAD.MOV.U32 R2, RZ, RZ, R12 ;  /* 0x000000ffff027224 */ /* 0x000fe200078e000c */
[----:B------:R-:W-:Y:S01]  /*f990*/  SHF.L.U32 R12, R16, 0x3, RZ ;  /* 0x00000003100c7819 */ /* 0x000fe200000006ff */
[----:B------:R-:W-:Y:S02]  /*f9a0*/  IMAD R15, R14, c[0x0][0x3ec], R15 ;  /* 0x0000fb000e0f7a24 */ /* 0x000fe400078e020f */
[----:B------:R-:W-:Y:S02]  /*f9b0*/  IMAD R14, R29, 0x20, R52 ;  /* 0x000000201d0e7824 */ /* 0x000fe400078e0234 */
[----:B------:R-:W-:Y:S02]  /*f9c0*/  IMAD R11, R7, c[0x0][0x4e8], R6 ;  /* 0x00013a00070b7a24 */ /* 0x000fe400078e0206 */
[----:B------:R-:W-:-:S02]  /*f9d0*/  IMAD R9, R0, c[0x0][0x498], RZ ;  /* 0x0001260000097a24 */ /* 0x000fc400078e02ff */
        /* <DEDUP_REMOVED lines=15> */
[----:B------:R-:W-:-:S04]  /*fad0*/  IMAD.WIDE.U32 R4, R10, c[0x0][0x3f0], R2 ;  /* 0x0000fc000a047a25 */ /* 0x000fc800078e0002 */
[----:B------:R-:W-:Y:S01]  /*fae0*/  IMAD R13, R10, c[0x0][0x3f4], R0 ;  /* 0x0000fd000a0d7a24 */ /* 0x000fe200078e0200 */
[----:B------:R-:W-:Y:S01]  /*faf0*/  LOP3.LUT R0, R12, 0xc0, RZ, 0xc0, !PT ;  /* 0x000000c00c007812 */ /* 0x000fe200078ec0ff */
[----:B------:R-:W-:-:S03]  /*fb00*/  IMAD.WIDE.U32 R2, R11, c[0x0][0x488], R8 ;  /* 0x000122000b027a25 */ /* 0x000fc600078e0008 */
[----:B------:R-:W-:Y:S01]  /*fb10*/  SHF.R.U32.HI R10, RZ, 0x3, R0 ;  /* 0x00000003ff0a7819 */ /* 0x000fe20000011600 */
[----:B------:R-:W-:Y:S01]  /*fb20*/  IMAD R8, R11, c[0x0][0x48c], R7 ;  /* 0x000123000b087a24 */ /* 0x000fe200078e0207 */
[----:B------:R-:W-:Y:S01]  /*fb30*/  LOP3.LUT R9, R0, 0x18, R6, 0xf8, !PT ;  /* 0x0000001800097812 */ /* 0x000fe200078ef806 */
[--C-:B------:R-:W-:Y:S01]  /*fb40*/  IMAD.MOV R7, RZ, RZ, -R17.reuse ;  /* 0x000000ffff077224 */ /* 0x100fe200078e0a11 */
[C---:B------:R-:W-:Y:S01]  /*fb50*/  LEA R0, P1, R2.reuse, c[0x0][0x450], 0x2 ;  /* 0x0001140002007a11 */ /* 0x040fe200078210ff */
[----:B------:R-:W-:Y:S01]  /*fb60*/  IMAD.IADD R3, R3, 0x1, R8 ;  /* 0x0000000103037824 */ /* 0x000fe200078e0208 */
[----:B------:R-:W-:Y:S01]  /*fb70*/  SHF.R.S32.HI R8, RZ, 0x1f, R17 ;  /* 0x0000001fff087819 */ /* 0x000fe20000011411 */
[----:B------:R-:W-:Y:S01]  /*fb80*/  IMAD R16, R7, c[0x0][0x4e8], R14 ;  /* 0x00013a0007107a24 */ /* 0x000fe200078e020e */
[----:B------:R-:W-:Y:S01]  /*fb90*/  IADD3 R5, R5, R13, RZ ;  /* 0x0000000d05057210 */ /* 0x000fe20007ffe0ff */
[----:B------:R-:W-:Y:S01]  /*fba0*/  SHFL.IDX PT, R12, R0, RZ, 0x1c1f ;  /* 0x001c1fff000c7589 */ /* 0x000fe200000e0000 */
[----:B------:R-:W-:Y:S01]  /*fbb0*/  LEA.HI.X R2, R2, c[0x0][0x454], R3, 0x2, P1 ;  /* 0x0001150002027a11 */ /* 0x000fe200008f1403 */
[----:B------:R-:W-:Y:S01]  /*fbc0*/  IMAD R3, R8, c[0x0][0x3e0], RZ ;  /* 0x0000f80008037a24 */ /* 0x000fe200078e02ff */
[----:B------:R-:W-:Y:S01]  /*fbd0*/  LOP3.LUT R19, R9, R10, RZ, 0x3c, !PT ;  /* 0x0000000a09137212 */ /* 0x000fe200078e3cff */
[----:B------:R-:W-:Y:S01]  /*fbe0*/  SHFL.IDX PT, R14, R0, 0x2, 0x1c1f ;  /* 0x005c1f00000e7f89 */ /* 0x000fe200000e0000 */
[----:B------:R-:W-:-:S02]  /*fbf0*/  IMAD R7, R21, 0x80, R18 ;  /* 0x0000008015077824 */ /* 0x000fc400078e0212 */
[----:B------:R-:W-:Y:S01]  /*fc00*/  IMAD R18, R17, c[0x0][0x3e4], R3 ;  /* 0x0000f90011127a24 */ /* 0x000fe200078e0203 */
[----:B------:R-:W2:Y:S02]  /*fc10*/  SHFL.IDX PT, R13, R2, RZ, 0x1c1f ;  /* 0x001c1fff020d7589 */ /* 0x000ea400000e0000 */
[C---:B------:R-:W-:Y:S02]  /*fc20*/  ISETP.GE.OR P3, PT, R7.reuse, R24, P0 ;  /* 0x000000180700720c */ /* 0x040fe40000766670 */
[----:B------:R-:W-:Y:S04]  /*fc30*/  SHFL.IDX PT, R10, R0, 0x1, 0x1c1f ;  /* 0x003c1f00000a7f89 */ /* 0x000fe800000e0000 */
[----:B------:R-:W3:Y:S04]  /*fc40*/  SHFL.IDX PT, R11, R2, 0x1, 0x1c1f ;  /* 0x003c1f00020b7f89 */ /* 0x000ee800000e0000 */
[----:B------:R-:W4:Y:S04]  /*fc50*/  SHFL.IDX PT, R15, R2, 0x2, 0x1c1f ;  /* 0x005c1f00020f7f89 */ /* 0x000f2800000e0000 */
[----:B------:R1:W-:Y:S04]  /*fc60*/  SHFL.IDX PT, R8, R0, 0x3, 0x1c1f ;  /* 0x007c1f0000087f89 */ /* 0x0003e800000e0000 */
[----:B------:R3:W4:Y:S04]  /*fc70*/  SHFL.IDX PT, R9, R2, 0x3, 0x1c1f ;  /* 0x007c1f0002097f89 */ /* 0x00072800000e0000 */
[----:B--2---:R-:W-:Y:S01]  /*fc80*/  @!P3 ST.E [R12.64], R50 ;  /* 0x000000320c00b985 */ /* 0x004fe2000c101906 */
[----:B-1----:R-:W-:Y:S01]  /*fc90*/  IADD3 R0, R7, 0x8, RZ ;  /* 0x0000000807007810 */ /* 0x002fe20007ffe0ff */
[----:B---3--:R-:W-:Y:S01]  /*fca0*/  IMAD.WIDE.U32 R2, R17, c[0x0][0x3e0], R4 ;  /* 0x0000f80011027a25 */ /* 0x008fe200078e0004 */
[----:B------:R-:W-:-:S02]  /*fcb0*/  IADD3 R5, R7, 0x40, RZ ;  /* 0x0000004007057810 */ /* 0x000fc40007ffe0ff */
        /* <DEDUP_REMOVED lines=8> */
[C---:B------:R-:W-:Y:S02]  /*fd40*/  IMAD R4, R16.reuse, c[0x0][0x3dc], R0 ;  /* 0x0000f70010047a24 */ /* 0x040fe400078e0200 */
[----:B------:R-:W-:Y:S01]  /*fd50*/  IMAD.SHL.U32 R0, R5, 0x2, RZ ;  /* 0x0000000205007824 */ /* 0x000fe200078e00ff */
[----:B------:R1:W-:Y:S01]  /*fd60*/  @!P2 ST.E [R10.64], R51 ;  /* 0x000000330a00a985 */ /* 0x0003e2000c101906 */
[----:B------:R-:W-:-:S03]  /*fd70*/  IMAD.WIDE.U32 R2, R16, c[0x0][0x3d8], R2 ;  /* 0x0000f60010027a25 */ /* 0x000fc600078e0002 */
[----:B----4-:R2:W-:Y:S02]  /*fd80*/  @!P1 ST.E [R14.64], R53 ;  /* 0x000000350e009985 */ /* 0x0105e4000c101906 */
[----:B------:R-:W-:Y:S02]  /*fd90*/  IADD3 R3, R3, R4, RZ ;  /* 0x0000000403037210 */ /* 0x000fe40007ffe0ff */
[----:B------:R2:W-:Y:S01]  /*fda0*/  @!P0 ST.E [R8.64], R54 ;  /* 0x0000003608008985 */ /* 0x0005e2000c101906 */
[----:B------:R-:W-:-:S03]  /*fdb0*/  LEA R25, P0, R2, c[0x0][0x380], 0x1 ;  /* 0x0000e00002197a11 */ /* 0x000fc600078008ff */
[----:B------:R2:W3:Y:S04]  /*fdc0*/  LDS.128 R36, [R0+0x880] ;  /* 0x0008800000247984 */ /* 0x0004e80000000c00 */
[----:B------:R2:W4:Y:S04]  /*fdd0*/  LDS.128 R48, [R0+0x1080] ;  /* 0x0010800000307984 */ /* 0x0005280000000c00 */
        /* <DEDUP_REMOVED lines=19> */
[----:B--2---:R2:W4:Y:S01]  /*ff10*/  LDS.128 R12, [R0+0x4080] ;  /* 0x00408000000c7984 */ /* 0x0045220000000c00 */
[----:B------:R-:W-:-:S09]  /*ff20*/  ISETP.GE.AND P2, PT, R6, c[0x0][0x3c8], PT ;  /* 0x0000f20006007a0c */ /* 0x000fd20003f46270 */
[----:B------:R-:W-:-:S04]  /*ff30*/  @!P1 SHF.R.S32.HI R4, RZ, 0x1f, R5 ;  /* 0x0000001fff049819 */ /* 0x000fc80000011405 */
[----:B------:R-:W-:Y:S01]  /*ff40*/  @!P1 LEA.HI R4, R4, R5, RZ, 0x3 ;  /* 0x0000000504049211 */ /* 0x000fe200078f18ff */
[----:B-1----:R-:W-:-:S03]  /*ff50*/  @!P2 IMAD.WIDE R8, R6, 0x2, R2 ;  /* 0x000000020608a825 */ /* 0x002fc600078e0202 */
[----:B------:R-:W-:Y:S02]  /*ff60*/  @!P1 LOP3.LUT R4, R4, 0xfffffff8, RZ, 0xc0, !PT ;  /* 0xfffffff804049812 */ /* 0x000fe400078ec0ff */
[----:B--2---:R-:W-:-:S03]  /*ff70*/  @!P0 SHF.R.S32.HI R0, RZ, 0x1f, R7 ;  /* 0x0000001fff008819 */ /* 0x004fc60000011407 */
[----:B------:R-:W-:Y:S01]  /*ff80*/  @!P1 IMAD.WIDE R4, R4, 0x2, R2 ;  /* 0x0000000204049825 */ /* 0x000fe200078e0202 */
[----:B------:R-:W-:-:S04]  /*ff90*/  @!P0 LEA.HI R0, R0, R7, RZ, 0x3 ;  /* 0x0000000700008211 */ /* 0x000fc800078f18ff */
[----:B------:R-:W-:Y:S01]  /*ffa0*/  @!P0 LOP3.LUT R0, R0, 0xfffffff8, RZ, 0xc0, !PT ;  /* 0xfffffff800008812 */ /* 0x000fe200078ec0ff */
[----:B---3--:R1:W-:Y:S04]  /*ffb0*/  @!P2 ST.E.128 [R8.64], R20 ;  /* 0x000000140800a985 */ /* 0x0083e8000c101d06 */
[----:B------:R-:W-:Y:S01]  /*ffc0*/  @!P0 IMAD.WIDE R2, R0, 0x2, R2 ;  /* 0x0000000200028825 */ /* 0x000fe200078e0202 */
[----:B-----5:R1:W-:Y:S04]  /*ffd0*/  @!P1 ST.E.128 [R4.64], R16 ;  /* 0x0000001004009985 */ /* 0x0203e8000c101d06 */
[----:B----4-:R1:W-:Y:S02]  /*ffe0*/  @!P0 ST.E.128 [R2.64], R12 ;  /* 0x0000000c02008985 */ /* 0x0103e4000c101d06 */
.L_x_629:
[----:B---3--:R-:W-:Y:S05]  /*fff0*/  BSYNC B0 ;  /* 0x0000000000007941 */ /* 0x008fea0003800000 */
.L_x_628:
        /* <DEDUP_REMOVED lines=23> */
.L_x_631:
[----:B------:R-:W-:Y:S05]  /*10170*/  BSYNC B0 ;  /* 0x0000000000007941 */ /* 0x000fea0003800000 */
.L_x_630:
        /* <DEDUP_REMOVED lines=23> */
.L_x_633:
[----:B------:R-:W-:Y:S05]  /*102f0*/  BSYNC B0 ;  /* 0x0000000000007941 */ /* 0x000fea0003800000 */
.L_x_632:
        /* <DEDUP_REMOVED lines=24> */
.L_x_626:
        /* <DEDUP_REMOVED lines=15> */
[----:B---3--:R-:W-:Y:S05]  /*10570*/  @!P1 BRA `(.L_x_634) ;  /* 0x0000003000009947 */ /* 0x008fea0003800000 */
[----:B------:R2:W3:Y:S04]  /*10580*/  LDG.E R0, [R6.64] ;  /* 0x0000000606007981 */ /* 0x0004e8000c1e1900 */
[----:B--2---:R-:W3:Y:S02]  /*10590*/  LDG.E R6, [R6.64+0x4] ;  /* 0x0000040606067981 */ /* 0x004ee4000c1e1900 */
[----:B---3-5:R-:W-:-:S02]  /*105a0*/  IADD3 R13, -R0, R6, RZ ;  /* 0x00000006000d7210 */ /* 0x028fc40007ffe1ff */
.L_x_634:
[----:B---3--:R-:W2:Y:S01]  /*105b0*/  S2R R11, SR_TID.X ;  /* 0x00000000000b7919 */ /* 0x008ea20000002100 */
[----:B------:R-:W-:Y:S01]  /*105c0*/  SHF.R.S32.HI R0, RZ, 0x1f, R8 ;  /* 0x0000001fff007819 */ /* 0x000fe20000011408 */
[----:B------:R-:W-:Y:S01]  /*105d0*/  BSSY B0, `(.L_x_635) ;  /* 0x0000028000007945 */ /* 0x000fe20003800000 */
[----:B------:R-:W-:-:S02]  /*105e0*/  SEL R10, R8, RZ, !P1 ;  /* 0x000000ff080a7207 */ /* 0x000fc40004800000 */
[----:B------:R-:W-:Y:S02]  /*105f0*/  SEL R12, R0, RZ, !P1 ;  /* 0x000000ff000c7207 */ /* 0x000fe40004800000 */
[----:B--2---:R-:W-:-:S13]  /*10600*/  ISETP.GT.AND P0, PT, R11, 0x7f, PT ;  /* 0x0000007f0b00780c */ /* 0x004fda0003f04270 */
[----:B------:R-:W-:Y:S05]  /*10610*/  @P0 BRA `(.L_x_636) ;  /* 0x0000023000000947 */ /* 0x000fea0003800000 */
[----:B------:R-:W2:Y:S01]  /*10620*/  S2R R9, SR_CTAID.X ;  /* 0x0000000000097919 */ /* 0x000ea20000002500 */
[----:B-----5:R-:W-:Y:S01]  /*10630*/  IMAD R0, R13, c[0x0][0x4e8], RZ ;  /* 0x00013a000d007a24 */ /* 0x020fe200078e02ff */
[----:B--2---:R-:W-:-:S04]  /*10640*/  LEA R9, R9, R11, 0x7 ;  /* 0x0000000b09097211 */ /* 0x004fc800078e38ff */
[----:B------:R-:W-:-:S13]  /*10650*/  ISETP.GE.AND P0, PT, R9, R0, PT ;  /* 0x000000000900720c */ /* 0x000fda0003f06270 */
[----:B------:R-:W-:Y:S05]  /*10660*/  @P0 BRA `(.L_x_636) ;  /* 0x000001e000000947 */ /* 0x000fea0003800000 */
[----:B------:R-:W2:Y:S01]  /*10670*/  S2R R8, SR_CTAID.Y ;  /* 0x0000000000087919 */ /* 0x000ea20000002600 */
[----:B------:R-:W-:Y:S01]  /*10680*/  MOV R0, c[0x0][0x4e8] ;  /* 0x00013a0000007a02 */ /* 0x000fe20000000f00 */
[----:B------:R-:W-:Y:S01]  /*10690*/  IMAD.MOV.U32 R3, RZ, RZ, R5 ;  /* 0x000000ffff037224 */ /* 0x000fe200078e0005 */
[----:B------:R-:W-:Y:S02]  /*106a0*/  MOV R2, R4 ;  /* 0x0000000400027202 */ /* 0x000fe40000000f00 */
[----:B------:R-:W-:-:S13]  /*106b0*/  ISETP.NE.AND P0, PT, R0, 0x1, PT ;  /* 0x000000010000780c */ /* 0x000fda0003f05270 */
[----:B------:R-:W-:Y:S01]  /*106c0*/  @P0 IMAD.HI.U32 R7, R9, c[0x0][0x4ec], RZ ;  /* 0x00013b0009070a27 */ /* 0x000fe200078e00ff */
[----:B--2---:R-:W-:-:S03]  /*106d0*/  SHF.R.S32.HI R0, RZ, 0x1f, R8 ;  /* 0x0000001fff007819 */ /* 0x004fc60000011408 */
        /* <DEDUP_REMOVED lines=23> */
.L_x_636:
[----:B------:R-:W-:Y:S05]  /*10850*/  BSYNC B0 ;  /* 0x0000000000007941 */ /* 0x000fea0003800000 */
.L_x_635:
[----:B--2---:R-:W2:Y:S01]  /*10860*/  S2R R6, SR_CTAID.Y ;  /* 0x0000000000067919 */ /* 0x004ea20000002600 */
[----:B------:R-:W-:Y:S01]  /*10870*/  IMAD R0, R5, c[0x0][0x3a0], RZ ;  /* 0x0000e80005007a24 */ /* 0x000fe200078e02ff */
[----:B------:R-:W-:Y:S01]  /*10880*/  SHF.R.S32.HI R5, RZ, 0x1f, R11 ;  /* 0x0000001fff057819 */ /* 0x000fe2000001140b */
[C---:B------:R-:W-:Y:S01]  /*10890*/  IMAD.WIDE.U32 R2, R4.reuse, c[0x0][0x3a0], RZ ;  /* 0x0000e80004027a25 */ /* 0x040fe200078e00ff */
[----:B------:R-:W3:Y:S01]  /*108a0*/  S2R R9, SR_CTAID.X ;  /* 0x0000000000097919 */ /* 0x000ee20000002500 */
        /* <DEDUP_REMOVED lines=11> */
[----:B--2---:R-:W-:Y:S01]  /*10960*/  SHF.R.S32.HI R7, RZ, 0x1f, R6 ;  /* 0x0000001fff077819 */ /* 0x004fe20000011406 */
[----:B------:R-:W-:Y:S01]  /*10970*/  IMAD.WIDE.U32 R2, R6, c[0x0][0x3e8], R2 ;  /* 0x0000fa0006027a25 */ /* 0x000fe200078e0002 */
[----:B---3--:R-:W-:-:S03]  /*10980*/  LEA R11, R9, R11, 0x7 ;  /* 0x0000000b090b7211 */ /* 0x008fc600078e38ff */
        /* <DEDUP_REMOVED lines=26> */
[----:B------:R2:W3:Y:S01]  /*10b30*/  SHFL.IDX PT, R2, R14, RZ, 0x1c1f ;  /* 0x001c1fff0e027589 */ /* 0x0004e200000e0000 */
[----:B------:R-:W-:-:S03]  /*10b40*/  SHF.L.U32 R0, R8, 0x3, RZ ;  /* 0x0000000308007819 */ /* 0x000fc600000006ff */
[----:B------:R2:W4:Y:S01]  /*10b50*/  SHFL.IDX PT, R3, R12, RZ, 0x1c1f ;  /* 0x001c1fff0c037589 */ /* 0x00052200000e0000 */
        /* <DEDUP_REMOVED lines=18> */
.L_x_638:
[----:B------:R-:W-:Y:S05]  /*10c80*/  BSYNC B0 ;  /* 0x0000000000007941 */ /* 0x000fea0003800000 */
.L_x_637:
[----:B---3--:R-:W-:Y:S01]  /*10c90*/  IADD3 R4, R11, 0x20, RZ ;  /* 0x000000200b047810 */ /* 0x008fe20007ffe0ff */
[----:B----4-:R3:W4:Y:S01]  /*10ca0*/  SHFL.IDX PT, R3, R12, 0x1, 0x1c1f ;  /* 0x003c1f000c037f89 */ /* 0x01072200000e0000 */
[----:B------:R-:W-:Y:S02]  /*10cb0*/  BSSY B0, `(.L_x_639) ;  /* 0x0000013000007945 */ /* 0x000fe40003800000 */
[----:B------:R-:W-:Y:S01]  /*10cc0*/  ISETP.GE.AND P0, PT, R4, R13, PT ;  /* 0x0000000d0400720c */ /* 0x000fe20003f06270 */
[----:B------:R3:W1:-:S12]  /*10cd0*/  SHFL.IDX PT, R2, R14, 0x1, 0x1c1f ;  /* 0x003c1f000e027f89 */ /* 0x00065800000e0000 */
        /* <DEDUP_REMOVED lines=16> */
.L_x_640:
[----:B------:R-:W-:Y:S05]  /*10de0*/  BSYNC B0 ;  /* 0x0000000000007941 */ /* 0x000fea0003800000 */
.L_x_639:
[----:B-1----:R-:W-:Y:S01]  /*10df0*/  IADD3 R4, R11, 0x40, RZ ;  /* 0x000000400b047810 */ /* 0x002fe20007ffe0ff */
[----:B----4-:R1:W4:Y:S01]  /*10e00*/  SHFL.IDX PT, R3, R12, 0x2, 0x1c1f ;  /* 0x005c1f000c037f89 */ /* 0x01032200000e0000 */
[----:B------:R-:W-:Y:S02]  /*10e10*/  BSSY B0, `(.L_x_641) ;  /* 0x0000013000007945 */ /* 0x000fe40003800000 */
[----:B------:R-:W-:Y:S01]  /*10e20*/  ISETP.GE.AND P0, PT, R4, R13, PT ;  /* 0x0000000d0400720c */ /* 0x000fe20003f06270 */
[----:B------:R1:W2:-:S12]  /*10e30*/  SHFL.IDX PT, R2, R14, 0x2, 0x1c1f ;  /* 0x005c1f000e027f89 */ /* 0x00029800000e0000 */
[----:B------:R-:W-:Y:S05]  /*10e40*/  @P0 BRA `(.L_x_642) ;  /* 0x000000f000000947 */ /* 0x000fea0003800000 */
[----:B------:R-:W-:Y:S02]  /*10e50*/  ISETP.GE.AND P1, PT, R9, c[0x0][0x3c8], PT ;  /* 0x0000f20009007a0c */ /* 0x000fe40003f26270 */
[----:B------:R-:W-:Y:S02]  /*10e60*/  ISETP.GE.AND P0, PT, R10, c[0x0][0x3c8], PT ;  /* 0x0000f2000a007a0c */ /* 0x000fe40003f06270 */
[----:B------:R-:W-:-:S09]  /*10e70*/  ISETP.GE.AND P2, PT, R0, c[0x0][0x3c8], PT ;  /* 0x0000f20000007a0c */ /* 0x000fd20003f46270 */
[----:B------:R-:W-:Y:S02]  /*10e80*/  @!P1 SHF.R.S32.HI R5, RZ, 0x1f, R9 ;  /* 0x0000001fff059819 */ /* 0x000fe40000011409 */
[----:B------:R-:W-:Y:S02]  /*10e90*/  @!P0 SHF.R.S32.HI R4, RZ, 0x1f, R10 ;  /* 0x0000001fff048819 */ /* 0x000fe4000001140a */
[----:B------:R-:W-:Y:S01]  /*10ea0*/  @!P1 LEA.HI R5, R5, R9, RZ, 0x3 ;  /* 0x0000000905059211 */ /* 0x000fe200078f18ff */
[--C-:B--2-4-:R-:W-:Y:S01]  /*10eb0*/  @!P2 IMAD.WIDE R6, R0, 0x2, R2.reuse ;  /* 0x000000020006a825 */ /* 0x114fe200078e0202 */
        /* <DEDUP_REMOVED lines=8> */
.L_x_642:
[----:B------:R-:W-:Y:S05]  /*10f40*/  BSYNC B0 ;  /* 0x0000000000007941 */ /* 0x000fea0003800000 */
.L_x_641:
[----:B--2---:R-:W-:Y:S01]  /*10f50*/  IADD3 R4, R11, 0x60, RZ ;  /* 0x000000600b047810 */ /* 0x004fe20007ffe0ff */
[----:B----4-:R2:W4:Y:S03]  /*10f60*/  SHFL.IDX PT, R3, R12, 0x3, 0x1c1f ;  /* 0x007c1f000c037f89 */ /* 0x01052600000e0000 */
        /* <DEDUP_REMOVED lines=20> */
.L_x_643:
        /* <DEDUP_REMOVED lines=13> */
.L_x_763:


//--------------------- .text._ZN7cutlass13device_kernelIN5flash19enable_sm80_to_sm89INS1_16FlashAttnFwdSm80INS1_25CollectiveMainloopFwdSm80ILi4ELi1ELb0EN4cute5tupleIJNS5_1CILi128EEENS7_ILi64EEENS7_ILi96EEEEEELi96ENS_10bfloat16_tEfNS_4arch4Sm80ELb1ELb0ELb1ELb1ELb0ELb1ELb1ELb0EEENS1_21CollectiveEpilogueFwdINS6_IJS8_SA_S9_EEENS6_IJNS7_ILi1EEESI_SI_EEESC_SE_Li128ELb1ELb1ELb0ELb0EEENS1_19SingleTileSchedulerILb1ELb0ELb1ELi128EEEEEEEEEvNT_6ParamsE --------------------------
	.section	.text._ZN7cutlass13device_kernelIN5flash19enable_sm80_to_sm89INS1_16FlashAttnFwdSm80INS1_25CollectiveMainloopFwdSm80ILi4ELi1ELb0EN4cute5tupleIJNS5_1CILi128EEENS7_ILi64EEENS7_ILi96EEEEEELi96ENS_10bfloat16_tEfNS_4arch4Sm80ELb1ELb0ELb1ELb1ELb0ELb1ELb1ELb0EEENS1_21CollectiveEpilogueFwdINS6_IJS8_SA_S9_EEENS6_IJNS7_ILi1EEESI_SI_EEESC_SE_Li128ELb1ELb1ELb0ELb0EEENS1_19SingleTileSchedulerILb1ELb0ELb1ELi128EEEEEEEEEvNT_6ParamsE,"ax",@progbits
	.sectioninfo	@"SHI_REGISTERS=255"
	.align	128
.text._ZN7cutlass13device_kernelIN5flash19enable_sm80_to_sm89INS1_16FlashAttnFwdSm80INS1_25CollectiveMainloopFwdSm80ILi4ELi1ELb0EN4cute5tupleIJNS5_1CILi128EEENS7_ILi64EEENS7_ILi96EEEEEELi96ENS_10bfloat16_tEfNS_4arch4Sm80ELb1ELb0ELb1ELb1ELb0ELb1ELb1ELb0EEENS1_21CollectiveEpilogueFwdINS6_IJS8_SA_S9_EEENS6_IJNS7_ILi1EEESI_SI_EEESC_SE_Li128ELb1ELb1ELb0ELb0EEENS1_19SingleTileSchedulerILb1ELb0ELb1ELi128EEEEEEEEEvNT_6ParamsE:
        .type           _ZN7cutlass13device_kernelIN5flash19enable_sm80_to_sm89INS1_16FlashAttnFwdSm80INS1_25CollectiveMainloopFwdSm80ILi4ELi1ELb0EN4cute5tupleIJNS5_1CILi128EEENS7_ILi64EEENS7_ILi96EEEEEELi96ENS_10bfloat16_tEfNS_4arch4Sm80ELb1ELb0ELb1ELb1ELb0ELb1ELb1ELb0EEENS1_21CollectiveEpilogueFwdINS6_IJS8_SA_S9_EEENS6_IJNS7_ILi1EEESI_SI_EEESC_SE_Li128ELb1ELb1ELb0ELb0EEENS1_19SingleTileSchedulerILb1ELb0ELb1ELi128EEEEEEEEEvNT_6ParamsE,@function
        .size           _ZN7cutlass13device_kernelIN5flash19enable_sm80_to_sm89INS1_16FlashAttnFwdSm80INS1_25CollectiveMainloopFwdSm80ILi4ELi1ELb0EN4cute5tupleIJNS5_1CILi128EEENS7_ILi64EEENS7_ILi96EEEEEELi96ENS_10bfloat16_tEfNS_4arch4Sm80ELb1ELb0ELb1ELb1ELb0ELb1ELb1ELb0EEENS1_21CollectiveEpilogueFwdINS6_IJS8_SA_S9_EEENS6_IJNS7_ILi1EEESI_SI_EEESC_SE_Li128ELb1ELb1ELb0ELb0EEENS1_19SingleTileSchedulerILb1ELb0ELb1ELi128EEEEEEEEEvNT_6ParamsE,(.L_x_764 - _ZN7cutlass13device_kernelIN5flash19enable_sm80_to_sm89INS1_16FlashAttnFwdSm80INS1_25CollectiveMainloopFwdSm80ILi4ELi1ELb0EN4cute5tupleIJNS5_1CILi128EEENS7_ILi64EEENS7_ILi96EEEEEELi96ENS_10bfloat16_tEfNS_4arch4Sm80ELb1ELb0ELb1ELb1ELb0ELb1ELb1ELb0EEENS1_21CollectiveEpilogueFwdINS6_IJS8_SA_S9_EEENS6_IJNS7_ILi1EEESI_SI_EEESC_SE_Li128ELb1ELb1ELb0ELb0EEENS1_19SingleTileSchedulerILb1ELb0ELb1ELi128EEEEEEEEEvNT_6ParamsE)
        .other          _ZN7cutlass13device_kernelIN5flash19enable_sm80_to_sm89INS1_16FlashAttnFwdSm80INS1_25CollectiveMainloopFwdSm80ILi4ELi1ELb0EN4cute5tupleIJNS5_1CILi128EEENS7_ILi64EEENS7_ILi96EEEEEELi96ENS_10bfloat16_tEfNS_4arch4Sm80ELb1ELb0ELb1ELb1ELb0ELb1ELb1ELb0EEENS1_21CollectiveEpilogueFwdINS6_IJS8_SA_S9_EEENS6_IJNS7_ILi1EEESI_SI_EEESC_SE_Li128ELb1ELb1ELb0ELb0EEENS1_19SingleTileSchedulerILb1ELb0ELb1ELi128EEEEEEEEEvNT_6ParamsE,@"STO_CUDA_ENTRY STV_DEFAULT"
_ZN7cutlass13device_kernelIN5flash19enable_sm80_to_sm89INS1_16FlashAttnFwdSm80INS1_25CollectiveMainloopFwdSm80ILi4ELi1ELb0EN4cute5tupleIJNS5_1CILi128EEENS7_ILi64EEENS7_ILi96EEEEEELi96ENS_10bfloat16_tEfNS_4arch4Sm80ELb1ELb0ELb1ELb1ELb0ELb1ELb1ELb0EEENS1_21CollectiveEpilogueFwdINS6_IJS8_SA_S9_EEENS6_IJNS7_ILi1EEESI_SI_EEESC_SE_Li128ELb1ELb1ELb0ELb0EEENS1_19SingleTileSchedulerILb1ELb0ELb1ELi128EEEEEEEEEvNT_6ParamsE:
        /* <DEDUP_REMOVED lines=17> */
.L_x_645:
        /* <DEDUP_REMOVED lines=8> */
.L_x_647:
[----:B------:R-:W-:-:S04]  /*0190*/  MOV R0, c[0x0][0x54c] ;  /* 0x0001530000007a02 */ /* 0x000fc80000000f00 */
.L_x_646:
[----:B------:R-:W-:Y:S01]  /*01a0*/  USHF.L.U32 UR4, UR4, 0x7, URZ ;  /* 0x0000000704047899 */ /* 0x000fe2000800063f */
[----:B-----5:R-:W-:-:S05]  /*01b0*/  IMAD R0, R0, c[0x0][0x548], RZ ;  /* 0x0001520000007a24 */ /* 0x020fca00078e02ff */
[----:B------:R-:W-:-:S04]  /*01c0*/  MOV R12, UR4 ;  /* 0x00000004000c7c02 */ /* 0x000fc80008000f00 */
[----:B------:R-:W-:-:S04]  /*01d0*/  ISETP.GE.AND P0, PT, R12, R0, PT ;  /* 0x000000000c00720c */ /* 0x000fc80003f06270 */
[----:B------:R-:W-:-:S05]  /*01e0*/  SEL R0, R5, 0xffffffff, !P0 ;  /* 0xffffffff05007807 */ /* 0x000fca0004000000 */
[----:B------:R2:W-:Y:S01]  /*01f0*/  STL [R1+0x84], R0 ;  /* 0x0000840001007387 */ /* 0x0005e20000100800 */
[----:B------:R-:W-:Y:S05]  /*0200*/  BRA `(.L_x_648) ;  /* 0x0000014000007947 */ /* 0x000fea0003800000 */
.L_x_644:
[----:B------:R-:W-:-:S04]  /*0210*/  ISETP.NE.U32.AND P0, PT, RZ, c[0x0][0x568], PT ;  /* 0x00015a00ff007a0c */ /* 0x000fc80003f05070 */
[----:B------:R-:W-:-:S13]  /*0220*/  ISETP.NE.AND.EX P0, PT, RZ, c[0x0][0x56c], PT, P0 ;  /* 0x00015b00ff007a0c */ /* 0x000fda0003f05300 */
[----:B------:R-:W-:Y:S05]  /*0230*/  @!P0 BRA `(.L_x_649) ;  /* 0x0000002000008947 */ /* 0x000fea0003800000 */
[----:B------:R1:W5:Y:S01]  /*0240*/  LDG.E R0, [R2.64] ;  /* 0x0000000602007981 */ /* 0x000362000c1e1900 */
[----:B------:R-:W-:Y:S05]  /*0250*/  BRA `(.L_x_650) ;  /* 0x0000009000007947 */ /* 0x000fea0003800000 */
.L_x_649:
        /* <DEDUP_REMOVED lines=8> */
.L_x_651:
[----:B------:R-:W-:-:S04]  /*02e0*/  MOV R0, c[0x0][0x54c] ;  /* 0x0001530000007a02 */ /* 0x000fc80000000f00 */
.L_x_650:
[----:B------:R-:W-:Y:S01]  /*02f0*/  USHF.L.U32 UR4, UR4, 0x7, URZ ;  /* 0x0000000704047899 */ /* 0x000fe2000800063f */
[----:B-----5:R-:W-:-:S05]  /*0300*/  IMAD R0, R0, c[0x0][0x548], RZ ;  /* 0x0001520000007a24 */ /* 0x020fca00078e02ff */
[----:B------:R-:W-:-:S04]  /*0310*/  MOV R12, UR4 ;  /* 0x00000004000c7c02 */ /* 0x000fc80008000f00 */
[----:B------:R-:W-:-:S04]  /*0320*/  ISETP.GE.AND P0, PT, R12, R0, PT ;  /* 0x000000000c00720c */ /* 0x000fc80003f06270 */
[----:B------:R-:W-:-:S05]  /*0330*/  SEL R0, R5, 0xffffffff, !P0 ;  /* 0xffffffff05007807 */ /* 0x000fca0004000000 */
[----:B------:R2:W-:Y:S04]  /*0340*/  STL [R1+0x84], R0 ;  /* 0x0000840001007387 */ /* 0x0005e80000100800 */
.L_x_648:
        /* <DEDUP_REMOVED lines=20> */
[CC--:B------:R-:W-:Y:S01]  /*0490*/  @P0 IMAD.WIDE R8, R24.reuse, R19.reuse, c[0x0][0x360] ;  /* 0x0000d80018080625 */ /* 0x0c0fe200078e0213 */
[----:B------:R2:W5:Y:S03]  /*04a0*/  @P2 LDG.E R144, [R10.64] ;  /* 0x000000060a902981 */ /* 0x000566000c1e1900 */
[----:B-1----:R-:W-:Y:S01]  /*04b0*/  IMAD.WIDE R2, R24, R19, c[0x0][0x358] ;  /* 0x0000d60018027625 */ /* 0x002fe200078e0213 */
[----:B------:R-:W3:Y:S04]  /*04c0*/  @P0 LDG.E R0, [R8.64] ;  /* 0x0000000608000981 */ /* 0x000ee8000c1e1900 */
[----:B------:R2:W5:Y:S04]  /*04d0*/  @P1 LDG.E R147, [R6.64] ;  /* 0x0000000606931981 */ /* 0x000568000c1e1900 */
[----:B------:R2:W5:Y:S04]  /*04e0*/  @P6 LDG.E R146, [R4.64] ;  /* 0x0000000604926981 */ /* 0x000568000c1e1900 */
[----:B------:R2:W5:Y:S04]  /*04f0*/  @P3 LDG.E R13, [R2.64] ;  /* 0x00000006020d3981 */ /* 0x000568000c1e1900 */
[----:B------:R-:W1:Y:S01]  /*0500*/  S2R R23, SR_CTAID.Y ;  /* 0x0000000000177919 */ /* 0x000e620000002600 */
[----:B------:R-:W-:-:S02]  /*0510*/  IMAD.MOV.U32 R14, RZ, RZ, c[0x0][0x1d0] ;  /* 0x00007400ff0e7624 */ /* 0x000fc400078e00ff */
[----:B------:R-:W-:Y:S01]  /*0520*/  IMAD.MOV.U32 R94, RZ, RZ, c[0x0][0x228] ;  /* 0x00008a00ff5e7624 */ /* 0x000fe200078e00ff */
[----:B-1----:R-:W-:Y:S01]  /*0530*/  SHF.R.S32.HI R165, RZ, 0x1f, R23 ;  /* 0x0000001fffa57819 */ /* 0x002fe20000011417 */
[----:B---3--:R2:W-:Y:S01]  /*0540*/  STL [R1+0x80], R0 ;  /* 0x0000800001007387 */ /* 0x0085e20000100800 */
[----:B------:R-:W-:Y:S01]  /*0550*/  IMAD.MOV.U32 R8, RZ, RZ, R0 ;  /* 0x000000ffff087224 */ /* 0x000fe200078e0000 */
[----:B------:R-:W-:Y:S05]  /*0560*/  @P0 BRA `(.L_x_652) ;  /* 0x0000005000000947 */ /* 0x000fea0003800000 */
[----:B------:R-:W-:Y:S05]  /*0570*/  @!P1 BRA `(.L_x_652) ;  /* 0x0000004000009947 */ /* 0x000fea0003800000 */
[----:B--2---:R1:W2:Y:S04]  /*0580*/  LDG.E R0, [R6.64] ;  /* 0x0000000606007981 */ /* 0x0042a8000c1e1900 */
[----:B-1----:R-:W2:Y:S02]  /*0590*/  LDG.E R6, [R6.64+0x4] ;  /* 0x0000040606067981 */ /* 0x002ea4000c1e1900 */
[----:B--2---:R-:W-:-:S05]  /*05a0*/  IADD3 R8, -R0, R6, RZ ;  /* 0x0000000600087210 */ /* 0x004fca0007ffe1ff */
[----:B------:R1:W-:Y:S02]  /*05b0*/  STL [R1+0x80], R8 ;  /* 0x0000800801007387 */ /* 0x0003e40000100800 */
.L_x_652:
[----:B------:R-:W-:-:S04]  /*05c0*/  ISETP.NE.U32.AND P0, PT, RZ, c[0x0][0x368], PT ;  /* 0x0000da00ff007a0c */ /* 0x000fc80003f05070 */
[----:B------:R-:W-:-:S13]  /*05d0*/  ISETP.NE.AND.EX P0, PT, RZ, c[0x0][0x36c], PT, P0 ;  /* 0x0000db00ff007a0c */ /* 0x000fda0003f05300 */
[----:B------:R-:W-:Y:S05]  /*05e0*/  @!P0 BRA `(.L_x_653) ;  /* 0x0000003000008947 */ /* 0x000fea0003800000 */
[----:B--2---:R-:W-:-:S05]  /*05f0*/  IMAD.WIDE R4, R24, R19, c[0x0][0x368] ;  /* 0x0000da0018047625 */ /* 0x004fca00078e0213 */
[----:B------:R2:W5:Y:S01]  /*0600*/  LDG.E R14, [R4.64] ;  /* 0x00000006040e7981 */ /* 0x000562000c1e1900 */
[----:B------:R-:W-:Y:S05]  /*0610*/  BRA `(.L_x_654) ;  /* 0x0000004000007947 */ /* 0x000fea0003800000 */
.L_x_653:
[----:B------:R-:W-:Y:S05]  /*0620*/  @!P6 BRA `(.L_x_654) ;  /* 0x000000300000e947 */ /* 0x000fea0003800000 */
[----:B--2---:R2:W3:Y:S04]  /*0630*/  LDG.E R0, [R4.64] ;  /* 0x0000000604007981 */ /* 0x0044e8000c1e1900 */
[----:B--2---:R-:W3:Y:S02]  /*0640*/  LDG.E R4, [R4.64+0x4] ;  /* 0x0000040604047981 */ /* 0x004ee4000c1e1900 */
[----:B---3--:R-:W-:Y:S02]  /*0650*/  IADD3 R14, -R0, R4, RZ ;  /* 0x00000004000e7210 */ /* 0x008fe40007ffe1ff */
.L_x_654:
[----:B--2---:R2:W3:Y:S04]  /*0660*/  @P3 LDG.E R4, [R2.64] ;  /* 0x0000000602043981 */ /* 0x0044e8000c1e1900 */
[----:B------:R2:W3:Y:S01]  /*0670*/  @P3 LDG.E R0, [R2.64+0x4] ;  /* 0x0000040602003981 */ /* 0x0004e2000c1e1900 */
[----:B------:R-:W-:Y:S01]  /*0680*/  ISETP.NE.U32.AND P0, PT, RZ, c[0x0][0x378], PT ;  /* 0x0000de00ff007a0c */ /* 0x000fe20003f05070 */
[----:B-----5:R-:W-:-:S03]  /*0690*/  IMAD.MOV.U32 R145, RZ, RZ, R14 ;  /* 0x000000ffff917224 */ /* 0x020fc600078e000e */
[----:B------:R-:W-:Y:S01]  /*06a0*/  ISETP.NE.AND.EX P0, PT, RZ, c[0x0][0x37c], PT, P0 ;  /* 0x0000df00ff007a0c */ /* 0x000fe20003f05300 */
[----:B------:R-:W-:-:S05]  /*06b0*/  IMAD.MOV.U32 R5, RZ, RZ, c[0x0][0x2c4] ;  /* 0x0000b100ff057624 */ /* 0x000fca00078e00ff */
[----:B------:R-:W-:Y:S01]  /*06c0*/  ISETP.NE.AND P1, PT, R5, 0x1, PT ;  /* 0x000000010500780c */ /* 0x000fe20003f25270 */
[----:B------:R-:W-:-:S06]  /*06d0*/  IMAD.IADD R5, R14, 0x1, -R144 ;  /* 0x000000010e057824 */ /* 0x000fcc00078e0a90 */
[----:B--2---:R-:W-:-:S05]  /*06e0*/  @P0 IMAD.WIDE R2, R24, R19, c[0x0][0x378] ;  /* 0x0000de0018020625 */ /* 0x004fca00078e0213 */
[----:B------:R2:W5:Y:S02]  /*06f0*/  @P0 LDG.E R145, [R2.64] ;  /* 0x0000000602910981 */ /* 0x000564000c1e1900 */
[----:B--2---:R-:W-:-:S05]  /*0700*/  IMAD.MOV.U32 R2, RZ, RZ, R12 ;  /* 0x000000ffff027224 */ /* 0x004fca00078e000c */
[----:B------:R2:W-:Y:S01]  /*0710*/  STL [R1], R2 ;  /* 0x0000000201007387 */ /* 0x0005e20000100800 */
[----:B---3--:R-:W-:Y:S01]  /*0720*/  @P3 IMAD.IADD R94, R0, 0x1, -R4 ;  /* 0x00000001005e3824 */ /* 0x008fe200078e0a04 */
[----:B------:R-:W-:-:S03]  /*0730*/  @P1 IADD3 R0, R2, 0x7f, RZ ;  /* 0x0000007f02001810 */ /* 0x000fc60007ffe0ff */
[----:B------:R-:W-:Y:S02]  /*0740*/  IMAD.IADD R3, R5, 0x1, R94 ;  /* 0x0000000105037824 */ /* 0x000fe400078e025e */
[----:B--2---:R-:W-:Y:S01]  /*0750*/  @P1 IMAD.HI.U32 R2, R0, c[0x0][0x2c8], RZ ;  /* 0x0000b20000021a27 */ /* 0x004fe200078e00ff */
[----:B------:R-:W-:Y:S02]  /*0760*/  IADD3 R0, R12, 0x7f, RZ ;  /* 0x0000007f0c007810 */ /* 0x000fe40007ffe0ff */
[C---:B------:R-:W-:Y:S01]  /*0770*/  IADD3 R154, R3.reuse, 0x40, -R8 ;  /* 0x00000040039a7810 */ /* 0x040fe20007ffe808 */
[----:B------:R2:W-:Y:S01]  /*0780*/  STL [R1+0x60], R3 ;  /* 0x0000600301007387 */ /* 0x0005e20000100800 */
[----:B------:R-:W-:Y:S02]  /*0790*/  @P1 SHF.R.U32.HI R0, RZ, c[0x0][0x2cc], R2 ;  /* 0x0000b300ff001a19 */ /* 0x000fe40000011602 */
[----:B------:R-:W-:-:S03]  /*07a0*/  IADD3 R2, R3, 0x3f, RZ ;  /* 0x0000003f03027810 */ /* 0x000fc60007ffe0ff */
[----:B------:R-:W-:-:S05]  /*07b0*/  IMAD.IADD R0, R154, 0x1, R0 ;  /* 0x000000019a007824 */ /* 0x000fca00078e0200 */
[----:B------:R-:W-:-:S04]  /*07c0*/  SHF.R.S32.HI R4, RZ, 0x1f, R0 ;  /* 0x0000001fff047819 */ /* 0x000fc80000011400 */
[----:B------:R-:W-:-:S04]  /*07d0*/  LEA.HI R0, R4, R0, RZ, 0x6 ;  /* 0x0000000004007211 */ /* 0x000fc800078f30ff */
[----:B------:R-:W-:Y:S02]  /*07e0*/  SHF.R.S32.HI R0, RZ, 0x6, R0 ;  /* 0x00000006ff007819 */ /* 0x000fe40000011400 */
[----:B--2---:R-:W-:-:S04]  /*07f0*/  SHF.R.S32.HI R3, RZ, 0x1f, R2 ;  /* 0x0000001fff037819 */ /* 0x004fc80000011402 */
[----:B------:R-:W-:-:S04]  /*0800*/  LEA.HI R2, R3, R2, RZ, 0x6 ;  /* 0x0000000203027211 */ /* 0x000fc800078f30ff */
[----:B------:R-:W-:-:S04]  /*0810*/  SHF.R.S32.HI R153, RZ, 0x6, R2 ;  /* 0x00000006ff997819 */ /* 0x000fc80000011402 */
[----:B------:R-:W-:Y:S01]  /*0820*/  IMNMX R2, R153, R0, PT ;  /* 0x0000000099027217 */ /* 0x000fe20003800200 */
[----:B------:R-:W-:-:S04]  /*0830*/  IMAD.MOV R0, RZ, RZ, -R5 ;  /* 0x000000ffff007224 */ /* 0x000fc800078e0a05 */
[----:B------:R-:W-:Y:S01]  /*0840*/  IMAD R3, R2, 0x40, -R5 ;  /* 0x0000004002037824 */ /* 0x000fe200078e0a05 */
        /* <DEDUP_REMOVED lines=11> */
[----:B------:R-:W-:Y:S01]  /*0900*/  SHF.R.S32.HI R18, RZ, 0x1f, R163 ;  /* 0x0000001fff127819 */ /* 0x000fe200000114a3 */
[----:B------:R-:W-:Y:S01]  /*0910*/  IMAD R5, R165, c[0x0][0x240], RZ ;  /* 0x00009000a5057a24 */ /* 0x000fe200078e02ff */
[----:B------:R-:W-:Y:S01]  /*0920*/  SHF.R.S32.HI R0, RZ, 0x1f, R13 ;  /* 0x0000001fff007819 */ /* 0x000fe2000001140d */
[----:B------:R-:W-:Y:S01]  /*0930*/  IMAD.MOV.U32 R20, RZ, RZ, c[0x0][0x238] ;  /* 0x00008e00ff147624 */ /* 0x000fe200078e00ff */
[----:B------:R-:W-:Y:S01]  /*0940*/  LEA.HI R17, R18, R163, RZ, 0x2 ;  /* 0x000000a312117211 */ /* 0x000fe200078f10ff */
[----:B------:R-:W-:Y:S01]  /*0950*/  IMAD.MOV.U32 R152, RZ, RZ, 0x6 ;  /* 0x00000006ff987424 */ /* 0x000fe200078e00ff */
[----:B------:R-:W-:Y:S01]  /*0960*/  SHF.R.S32.HI R16, RZ, 0x1f, R24 ;  /* 0x0000001fff107819 */ /* 0x000fe20000011418 */
[C---:B------:R-:W-:Y:S01]  /*0970*/  IMAD.SHL.U32 R160, R20.reuse, 0x40, RZ ;  /* 0x0000004014a07824 */ /* 0x040fe200078e00ff */
[----:B------:R-:W-:Y:S01]  /*0980*/  LOP3.LUT R2, R17, 0x1ffffffc, RZ, 0xc0, !PT ;  /* 0x1ffffffc11027812 */ /* 0x000fe200078ec0ff */
[----:B------:R-:W-:Y:S01]  /*0990*/  IMAD.MOV.U32 R155, RZ, RZ, 0x5 ;  /* 0x00000005ff9b7424 */ /* 0x000fe200078e00ff */
[----:B------:R-:W-:Y:S01]  /*09a0*/  SHF.R.S32.HI R15, RZ, 0x2, R17 ;  /* 0x00000002ff0f7819 */ /* 0x000fe20000011411 */
[----:B------:R-:W-:Y:S01]  /*09b0*/  IMAD.SHL.U32 R161, R20, 0x20, RZ ;  /* 0x0000002014a17824 */ /* 0x000fe200078e00ff */
[----:B------:R-:W-:Y:S01]  /*09c0*/  IADD3 R77, R4, -0x1, RZ ;  /* 0xffffffff044d7810 */ /* 0x000fe20007ffe0ff */
[----:B------:R-:W-:Y:S01]  /*09d0*/  IMAD.IADD R2, R163, 0x1, -R2 ;  /* 0x00000001a3027824 */ /* 0x000fe200078e0a02 */
[C---:B------:R-:W-:Y:S01]  /*09e0*/  IADD3 R137, P0, R15.reuse, R13, RZ ;  /* 0x0000000d0f897210 */ /* 0x040fe20007f1e0ff */
[----:B------:R-:W-:Y:S01]  /*09f0*/  IMAD.IADD R136, R94, 0x1, -R15 ;  /* 0x000000015e887824 */ /* 0x000fe200078e0a0f */
[----:B------:R-:W-:Y:S01]  /*0a00*/  SEL R42, R16, RZ, !P3 ;  /* 0x000000ff102a7207 */ /* 0x000fe20005800000 */
[----:B------:R-:W-:Y:S01]  /*0a10*/  IMAD.SHL.U32 R12, R2, 0x8, RZ ;  /* 0x00000008020c7824 */ /* 0x000fe200078e00ff */
[----:B------:R-:W-:Y:S01]  /*0a20*/  LEA.HI.X.SX32 R143, R15, R0, 0x1, P0 ;  /* 0x000000000f8f7211 */ /* 0x000fe200000f0eff */
[----:B------:R-:W-:Y:S01]  /*0a30*/  IMAD R11, R77, -0x40, R136 ;  /* 0xffffffc04d0b7824 */ /* 0x000fe200078e0288 */
[----:B------:R-:W-:-:S02]  /*0a40*/  SEL R96, R24, RZ, !P3 ;  /* 0x000000ff18607207 */ /* 0x000fc40005800000 */
[----:B------:R-:W-:Y:S01]  /*0a50*/  SHF.R.S32.HI R13, RZ, 0x1f, R12 ;  /* 0x0000001fff0d7819 */ /* 0x000fe2000001140c */
[----:B------:R-:W-:Y:S01]  /*0a60*/  IMAD R0, R143, c[0x0][0x238], RZ ;  /* 0x00008e008f007a24 */ /* 0x000fe200078e02ff */
[----:B------:R-:W-:Y:S02]  /*0a70*/  LEA.HI R4, R18, R163, RZ, 0x5 ;  /* 0x000000a312047211 */ /* 0x000fe400078f28ff */
[----:B------:R-:W-:Y:S01]  /*0a80*/  LEA.HI R10, R17, R15, RZ, 0x1 ;  /* 0x0000000f110a7211 */ /* 0x000fe200078f08ff */
[C---:B------:R-:W-:Y:S01]  /*0a90*/  IMAD R0, R137.reuse, c[0x0][0x23c], R0 ;  /* 0x00008f0089007a24 */ /* 0x040fe200078e0200 */
[----:B------:R-:W-:Y:S01]  /*0aa0*/  SHF.L.U64.HI R156, R20, R152, c[0x0][0x23c] ;  /* 0x00008f00149c7619 */ /* 0x000fe20000010298 */
[----:B------:R-:W-:Y:S01]  /*0ab0*/  IMAD.WIDE.U32 R2, R137, c[0x0][0x238], R12 ;  /* 0x00008e0089027a25 */ /* 0x000fe200078e000c */
[----:B------:R-:W-:Y:S02]  /*0ac0*/  ISETP.GE.AND P1, PT, R11, 0x1, PT ;  /* 0x000000010b00780c */ /* 0x000fe40003f26270 */
[----:B------:R-:W-:Y:S01]  /*0ad0*/  SHF.R.S32.HI R9, RZ, 0x1f, R77 ;  /* 0x0000001fff097819 */ /* 0x000fe2000001144d */
[----:B------:R-:W-:Y:S01]  /*0ae0*/  IMAD.IADD R3, R3, 0x1, R0 ;  /* 0x0000000103037824 */ /* 0x000fe200078e0200 */
[----:B------:R-:W-:Y:S01]  /*0af0*/  ISETP.GE.AND P5, PT, R12, c[0x0][0x1d4], PT ;  /* 0x000075000c007a0c */ /* 0x000fe20003fa6270 */
[C---:B------:R-:W-:Y:S01]  /*0b00*/  IMAD R0, R23.reuse, c[0x0][0x244], R5 ;  /* 0x0000910017007a24 */ /* 0x040fe200078e0205 */
[----:B------:R-:W-:Y:S01]  /*0b10*/  LEA.HI R5, R18, R163, RZ, 0x3 ;  /* 0x000000a312057211 */ /* 0x000fe200078f18ff */
[----:B------:R-:W-:Y:S01]  /*0b20*/  IMAD.WIDE.U32 R2, R23, c[0x0][0x240], R2 ;  /* 0x0000900017027a25 */ /* 0x000fe200078e0002 */
[----:B------:R-:W-:-:S02]  /*0b30*/  SHF.L.U64.HI R155, R20, R155, c[0x0][0x23c] ;  /* 0x00008f00149b7619 */ /* 0x000fc4000001029b */
[----:B------:R-:W-:Y:S01]  /*0b40*/  SHF.R.S32.HI R5, RZ, 0x3, R5 ;  /* 0x00000003ff057819 */ /* 0x000fe20000011405 */
[----:B------:R-:W-:Y:S02]  /*0b50*/  IMAD.IADD R3, R3, 0x1, R0 ;  /* 0x0000000103037824 */ /* 0x000fe400078e0200 */
[----:B------:R-:W-:Y:S02]  /*0b60*/  IMAD R0, R42, c[0x0][0x248], RZ ;  /* 0x000092002a007a24 */ /* 0x000fe400078e02ff */
[----:B------:R-:W-:Y:S01]  /*0b70*/  IMAD.SHL.U32 R6, R5, 0x40, RZ ;  /* 0x0000004005067824 */ /* 0x000fe200078e00ff */
[----:B------:R-:W-:Y:S01]  /*0b80*/  LOP3.LUT R5, R10, 0x7fffffe, RZ, 0xc0, !PT ;  /* 0x07fffffe0a057812 */ /* 0x000fe200078ec0ff */
[C---:B------:R-:W-:Y:S02]  /*0b90*/  IMAD R7, R96.reuse, c[0x0][0x24c], R0 ;  /* 0x0000930060077a24 */ /* 0x040fe400078e0200 */
[----:B------:R-:W-:Y:S01]  /*0ba0*/  IMAD.WIDE.U32 R114, R96, c[0x0][0x248], R2 ;  /* 0x0000920060727a25 */ /* 0x000fe200078e0002 */
[----:B------:R-:W-:-:S03]  /*0bb0*/  LOP3.LUT R3, R6, 0xc0, RZ, 0xc0, !PT ;  /* 0x000000c006037812 */ /* 0x000fc600078ec0ff */
[----:B------:R-:W-:Y:S02]  /*0bc0*/  IMAD.SHL.U32 R4, R4, 0x8, RZ ;  /* 0x0000000804047824 */ /* 0x000fe400078e00ff */
[----:B-1----:R-:W-:Y:S02]  /*0bd0*/  IMAD R8, R156, R77, RZ ;  /* 0x0000004d9c087224 */ /* 0x002fe400078e02ff */
[----:B------:R-:W-:Y:S01]  /*0be0*/  IMAD.IADD R103, R115, 0x1, R7 ;  /* 0x0000000173677824 */ /* 0x000fe200078e0207 */
[----:B------:R-:W-:Y:S01]  /*0bf0*/  LOP3.LUT R0, R4, 0xffffff00, RZ, 0xc0, !PT ;  /* 0xffffff0004007812 */ /* 0x000fe200078ec0ff */
[----:B------:R-:W-:Y:S01]  /*0c00*/  IMAD.MOV.U32 R102, RZ, RZ, R114 ;  /* 0x000000ffff667224 */ /* 0x000fe200078e0072 */
[----:B------:R-:W-:Y:S01]  /*0c10*/  IADD3 R7, R12, 0x40, RZ ;  /* 0x000000400c077810 */ /* 0x000fe20007ffe0ff */
[----:B------:R-:W-:Y:S02]  /*0c20*/  IMAD.IADD R2, R15, 0x1, -R5 ;  /* 0x000000010f027824 */ /* 0x000fe400078e0a05 */
[-C--:B------:R-:W-:Y:S01]  /*0c30*/  IMAD R6, R9, R160.reuse, R8 ;  /* 0x000000a009067224 */ /* 0x080fe200078e0208 */
[----:B------:R-:W-:Y:S01]  /*0c40*/  LOP3.LUT R9, R3, 0x18, R12, 0xf8, !PT ;  /* 0x0000001803097812 */ /* 0x000fe200078ef80c */
[----:B------:R-:W-:Y:S01]  /*0c50*/  IMAD.WIDE.U32 R4, R77, R160, R102 ;  /* 0x000000a04d047225 */ /* 0x000fe200078e0066 */
[----:B------:R-:W-:-:S02]  /*0c60*/  SHF.R.U32.HI R3, RZ, 0x3, R3 ;  /* 0x00000003ff037819 */ /* 0x000fc40000011603 */
[----:B------:R-:W-:Y:S01]  /*0c70*/  IADD3 R8, R12, 0x20, RZ ;  /* 0x000000200c087810 */ /* 0x000fe20007ffe0ff */
[----:B------:R-:W-:Y:S01]  /*0c80*/  IMAD R10, R2, 0x20, R0 ;  /* 0x00000020020a7824 */ /* 0x000fe200078e0200 */
[----:B------:R-:W-:Y:S01]  /*0c90*/  @P1 LEA R2, P0, R4, c[0x0][0x220], 0x1 ;  /* 0x0000880004021a11 */ /* 0x000fe200078008ff */
[----:B------:R-:W-:Y:S01]  /*0ca0*/  IMAD.IADD R0, R5, 0x1, R6 ;  /* 0x0000000105007824 */ /* 0x000fe200078e0206 */
[----:B------:R-:W-:Y:S02]  /*0cb0*/  LOP3.LUT R5, R9, R3, RZ, 0x3c, !PT ;  /* 0x0000000309057212 */ /* 0x000fe400078e3cff */
[----:B------:R-:W-:Y:S02]  /*0cc0*/  ISETP.GE.AND P4, PT, R8, c[0x0][0x1d4], PT ;  /* 0x0000750008007a0c */ /* 0x000fe40003f86270 */
[----:B------:R-:W-:Y:S01]  /*0cd0*/  ISETP.GE.AND P3, PT, R7, c[0x0][0x1d4], PT ;  /* 0x0000750007007a0c */ /* 0x000fe20003f66270 */
[----:B------:R-:W-:Y:S01]  /*0ce0*/  IMAD.IADD R5, R10, 0x1, R5 ;  /* 0x000000010a057824 */ /* 0x000fe200078e0205 */
[----:B------:R-:W-:-:S02]  /*0cf0*/  @P1 LEA.HI.X R3, R4, c[0x0][0x224], R0, 0x1, P0 ;  /* 0x0000890004031a11 */ /* 0x000fc400000f0c00 */
[----:B------:R-:W-:Y:S01]  /*0d00*/  ISETP.GT.AND P0, PT, R11, 0x20, PT ;  /* 0x000000200b00780c */ /* 0x000fe20003f04270 */
[----:B------:R-:W-:-:S05]  /*0d10*/  IMAD.SHL.U32 R83, R5, 0x2, RZ ;  /* 0x0000000205537824 */ /* 0x000fca00078e00ff */
[----:B------:R-:W-:Y:S01]  /*0d20*/  @!PT LDS RZ, [RZ] ;  /* 0x00000000fffff984 */ /* 0x000fe20000000800 */
[----:B------:R-:W-:Y:S01]  /*0d30*/  @!PT LDS RZ, [RZ] ;  /* 0x00000000fffff984 */ /* 0x000fe20000000800 */
[----:B------:R-:W-:Y:S01]  /*0d40*/  @!PT LDS RZ, [RZ] ;  /* 0x00000000fffff984 */ /* 0x000fe20000000800 */
[----:B------:R1:W-:Y:S04]  /*0d50*/  @P1 LDGSTS.E.BYPASS.LTC128B.128 [R83+0x3100], [R2.64], !P5 ;  /* 0x0310000002531fae */ /* 0x0003e8000e901d46 */
[----:B------:R1:W-:Y:S04]  /*0d60*/  @P1 LDGSTS.E.BYPASS.LTC128B.128 [R83+0x4100], [R2.64+0x40], !P4 ;  /* 0x0410004002531fae */ /* 0x0003e8000e101d46 */
[----:B------:R1:W-:Y:S01]  /*0d70*/  @P1 LDGSTS.E.BYPASS.LTC128B.128 [R83+0x5100], [R2.64+0x80], !P3 ;  /* 0x0510008002531fae */ /* 0x0003e2000d901d46 */
[----:B------:R-:W-:-:S05]  /*0d80*/  @P0 IADD3 R5, P1, R161, R4, RZ ;  /* 0x00000004a1050210 */ /* 0x000fca0007f3e0ff */
[----:B------:R-:W-:Y:S01]  /*0d90*/  @P0 IMAD.X R0, R155, 0x1, R0, P1 ;  /* 0x000000019b000824 */ /* 0x000fe200008e0600 */
[----:B------:R-:W-:-:S04]  /*0da0*/  @P0 LEA R4, P1, R5, c[0x0][0x220], 0x1 ;  /* 0x0000880005040a11 */ /* 0x000fc800078208ff */
[----:B------:R-:W-:Y:S02]  /*0db0*/  @P0 LEA.HI.X R5, R5, c[0x0][0x224], R0, 0x1, P1 ;  /* 0x0000890005050a11 */ /* 0x000fe400008f0c00 */
[----:B------:R-:W-:Y:S02]  /*0dc0*/  ISETP.NE.U32.AND P1, PT, RZ, c[0x0][0x340], PT ;  /* 0x0000d000ff007a0c */ /* 0x000fe40003f25070 */
[-C--:B------:R-:W-:Y:S01]  /*0dd0*/  LEA.HI R30, R163, R163.reuse, RZ, 0x1 ;  /* 0x000000a3a31e7211 */ /* 0x080fe200078f08ff */
[----:B------:R-:W-:Y:S01]  /*0de0*/  IMAD.MOV.U32 R162, RZ, RZ, c[0x0][0x27c] ;  /* 0x00009f00ffa27624 */ /* 0x000fe200078e00ff */
[----:B------:R-:W-:Y:S01]  /*0df0*/  ISETP.NE.AND.EX P1, PT, RZ, c[0x0][0x344], PT, P1 ;  /* 0x0000d100ff007a0c */ /* 0x000fe20003f25310 */
[----:B------:R2:W-:Y:S01]  /*0e00*/  @P0 LDGSTS.E.BYPASS.LTC128B.128 [R83+0x3900], [R4.64], !P5 ;  /* 0x0390000004530fae */ /* 0x0005e2000e901d46 */
[----:B------:R-:W-:Y:S02]  /*0e10*/  SHF.R.S32.HI R90, RZ, 0x1, R30 ;  /* 0x00000001ff5a7819 */ /* 0x000fe4000001141e */
[----:B------:R-:W-:Y:S01]  /*0e20*/  LEA.HI R10, R18, R163, RZ, 0x4 ;  /* 0x000000a3120a7211 */ /* 0x000fe200078f20ff */
[----:B------:R2:W-:Y:S08]  /*0e30*/  @P0 LDGSTS.E.BYPASS.LTC128B.128 [R83+0x4900], [R4.64+0x40], !P4 ;  /* 0x0490004004530fae */ /* 0x0005f0000e101d46 */
[----:B-1----:R-:W-:Y:S01]  /*0e40*/  @P1 IMAD.WIDE R2, R24, R19, c[0x0][0x340] ;  /* 0x0000d00018021625 */ /* 0x002fe200078e0213 */
[----:B------:R-:W-:Y:S01]  /*0e50*/  SHF.R.S32.HI R0, RZ, 0x1f, R17 ;  /* 0x0000001fff007819 */ /* 0x000fe20000011411 */
[----:B------:R2:W-:Y:S03]  /*0e60*/  @P0 LDGSTS.E.BYPASS.LTC128B.128 [R83+0x5900], [R4.64+0x80], !P3 ;  /* 0x0590008004530fae */ /* 0x0005e6000d901d46 */
[----:B------:R-:W-:Y:S01]  /*0e70*/  LEA.HI R7, R0, R15, RZ, 0x2 ;  /* 0x0000000f00077211 */ /* 0x000fe200078f10ff */
[C---:B------:R-:W-:Y:S01]  /*0e80*/  IMAD R17, R165.reuse, c[0x0][0x210], RZ ;  /* 0x00008400a5117a24 */ /* 0x040fe200078e02ff */
[----:B------:R-:W-:Y:S01]  /*0e90*/  ISETP.GE.AND P0, PT, R162, 0x1, PT ;  /* 0x00000001a200780c */ /* 0x000fe20003f06270 */
[----:B------:R-:W0:Y:S04]  /*0ea0*/  LDGDEPBAR ;  /* 0x00000000000079af */ /* 0x000e280000000000 */
[----:B------:R1:W3:Y:S01]  /*0eb0*/  @P1 LDG.E R8, [R2.64] ;  /* 0x0000000602081981 */ /* 0x0002e2000c1e1900 */
[----:B------:R-:W-:Y:S01]  /*0ec0*/  IMAD.IADD R19, R146, 0x1, R14 ;  /* 0x0000000192137824 */ /* 0x000fe200078e020e */
[----:B------:R-:W-:Y:S01]  /*0ed0*/  LEA.HI R6, R90, R90, RZ, 0x1 ;  /* 0x0000005a5a067211 */ /* 0x000fe200078f08ff */
[----:B------:R-:W-:Y:S01]  /*0ee0*/  IMAD.SHL.U32 R10, R10, 0x10, RZ ;  /* 0x000000100a0a7824 */ /* 0x000fe200078e00ff */
[----:B------:R-:W-:Y:S01]  /*0ef0*/  LOP3.LUT R30, R30, 0xfffffffe, RZ, 0xc0, !PT ;  /* 0xfffffffe1e1e7812 */ /* 0x000fe200078ec0ff */
[----:B------:R-:W-:Y:S01]  /*0f00*/  IMAD R18, R165, c[0x0][0x260], RZ ;  /* 0x00009800a5127a24 */ /* 0x000fe200078e02ff */
[----:B------:R-:W-:Y:S01]  /*0f10*/  SHF.R.S32.HI R35, RZ, 0x1f, R19 ;  /* 0x0000001fff237819 */ /* 0x000fe20000011413 */
[----:B------:R-:W-:Y:S01]  /*0f20*/  IMAD R17, R23, c[0x0][0x214], R17 ;  /* 0x0000850017117a24 */ /* 0x000fe200078e0211 */
[----:B------:R-:W-:Y:S01]  /*0f30*/  LOP3.LUT R6, R6, 0x7fffffe, RZ, 0xc0, !PT ;  /* 0x07fffffe06067812 */ /* 0x000fe200078ec0ff */
[----:B------:R-:W-:Y:S01]  /*0f40*/  IMAD.IADD R30, R163, 0x1, -R30 ;  /* 0x00000001a31e7824 */ /* 0x000fe200078e0a1e */
[----:B------:R-:W-:Y:S01]  /*0f50*/  LOP3.LUT R10, R10, 0xffffff00, RZ, 0xc0, !PT ;  /* 0xffffff000a0a7812 */ /* 0x000fe200078ec0ff */
[----:B------:R-:W-:Y:S01]  /*0f60*/  IMAD R9, R35, c[0x0][0x1e0], RZ ;  /* 0x0000780023097a24 */ /* 0x000fe200078e02ff */
[----:B------:R-:W-:Y:S01]  /*0f70*/  SHF.R.S32.HI R46, RZ, 0x1f, R90 ;  /* 0x0000001fff2e7819 */ /* 0x000fe2000001145a */
[----:B------:R-:W-:Y:S01]  /*0f80*/  IMAD.IADD R6, R90, 0x1, -R6 ;  /* 0x000000015a067824 */ /* 0x000fe200078e0a06 */
[----:B------:R-:W-:Y:S01]  /*0f90*/  ULDC.U8 UR4, c[0x0][0x298] ;  /* 0x0000a60000047ab9 */ /* 0x000fe20000000000 */
[----:B------:R-:W-:Y:S01]  /*0fa0*/  IMAD R0, R19, c[0x0][0x1e4], R9 ;  /* 0x0000790013007a24 */ /* 0x000fe200078e0209 */
[----:B------:R-:W-:Y:S01]  /*0fb0*/  LOP3.LUT R9, R7, 0xfffffffc, RZ, 0xc0, !PT ;  /* 0xfffffffc07097812 */ /* 0x000fe200078ec0ff */
[----:B------:R-:W-:-:S02]  /*0fc0*/  IMAD R14, R46, c[0x0][0x280], RZ ;  /* 0x0000a0002e0e7a24 */ /* 0x000fc400078e02ff */
[----:B------:R-:W-:Y:S02]  /*0fd0*/  IMAD R18, R23, c[0x0][0x264], R18 ;  /* 0x0000990017127a24 */ /* 0x000fe400078e0212 */
[----:B------:R-:W-:Y:S02]  /*0fe0*/  IMAD.IADD R21, R15, 0x1, -R9 ;  /* 0x000000010f157824 */ /* 0x000fe400078e0a09 */
[----:B------:R-:W-:Y:S02]  /*0ff0*/  IMAD R15, R6, 0x20, R10 ;  /* 0x00000020060f7824 */ /* 0x000fe400078e020a */
[----:B-1----:R-:W-:-:S04]  /*1000*/  IMAD.WIDE.U32 R2, R19, c[0x0][0x1e0], RZ ;  /* 0x0000780013027a25 */ /* 0x002fc800078e00ff */
[----:B------:R-:W-:Y:S02]  /*1010*/  IMAD.MOV.U32 R6, RZ, RZ, R2 ;  /* 0x000000ffff067224 */ /* 0x000fe400078e0002 */
[----:B------:R-:W-:Y:S02]  /*1020*/  IMAD.IADD R7, R3, 0x1, R0 ;  /* 0x0000000103077824 */ /* 0x000fe400078e0200 */
[----:B------:R-:W-:Y:S02]  /*1030*/  IMAD.SHL.U32 R10, R162, 0x2, RZ ;  /* 0x00000002a20a7824 */ /* 0x000fe400078e00ff */
[----:B--2---:R-:W-:-:S03]  /*1040*/  IMAD.WIDE.U32 R4, R23, c[0x0][0x1e8], R6 ;  /* 0x00007a0017047a25 */ /* 0x004fc600078e0006 */
[----:B------:R-:W-:Y:S01]  /*1050*/  IADD3 R20, -R10, c[0x0][0x1d4], RZ ;  /* 0x000075000a147a10 */ /* 0x000fe20007ffe1ff */
[----:B------:R-:W-:Y:S02]  /*1060*/  IMAD R9, R165, c[0x0][0x1e8], RZ ;  /* 0x00007a00a5097a24 */ /* 0x000fe400078e02ff */
[----:B------:R-:W-:Y:S02]  /*1070*/  IMAD R14, R90, c[0x0][0x284], R14 ;  /* 0x0000a1005a0e7a24 */ /* 0x000fe400078e020e */
[C---:B------:R-:W-:Y:S02]  /*1080*/  IMAD R9, R23.reuse, c[0x0][0x1ec], R9 ;  /* 0x00007b0017097a24 */ /* 0x040fe400078e0209 */
[----:B------:R-:W-:-:S04]  /*1090*/  IMAD.WIDE.U32 R12, R23, c[0x0][0x260], R12 ;  /* 0x00009800170c7a25 */ /* 0x000fc800078e000c */
[----:B------:R-:W-:Y:S02]  /*10a0*/  IMAD.IADD R5, R5, 0x1, R9 ;  /* 0x0000000105057824 */ /* 0x000fe400078e0209 */
[----:B------:R-:W-:-:S04]  /*10b0*/  IMAD.WIDE.U32 R148, R90, c[0x0][0x1e0], RZ ;  /* 0x000078005a947a25 */ /* 0x000fc800078e00ff */
[----:B------:R-:W-:Y:S02]  /*10c0*/  IMAD.MOV.U32 R158, RZ, RZ, c[0x0][0x1e0] ;  /* 0x00007800ff9e7624 */ /* 0x000fe400078e00ff */
[----:B------:R-:W-:Y:S02]  /*10d0*/  IMAD.MOV.U32 R159, RZ, RZ, c[0x0][0x280] ;  /* 0x0000a000ff9f7624 */ /* 0x000fe400078e00ff */
[----:B------:R-:W-:Y:S01]  /*10e0*/  IMAD.MOV.U32 R157, RZ, RZ, c[0x0][0x290] ;  /* 0x0000a400ff9d7624 */ /* 0x000fe200078e00ff */
[CC--:B------:R-:W-:Y:S01]  /*10f0*/  SHF.L.U64.HI R150, R158.reuse, R152.reuse, c[0x0][0x1e4] ;  /* 0x000079009e967619 */ /* 0x0c0fe20000010298 */
[----:B------:R-:W-:Y:S01]  /*1100*/  IMAD.SHL.U32 R158, R158, 0x40, RZ ;  /* 0x000000409e9e7824 */ /* 0x000fe200078e00ff */
[CC--:B------:R-:W-:Y:S01]  /*1110*/  SHF.L.U64.HI R151, R159.reuse, R152.reuse, c[0x0][0x284] ;  /* 0x0000a1009f977619 */ /* 0x0c0fe20000010298 */
[----:B------:R-:W-:Y:S01]  /*1120*/  IMAD.SHL.U32 R159, R159, 0x40, RZ ;  /* 0x000000409f9f7824 */ /* 0x000fe200078e00ff */
[C---:B------:R-:W-:Y:S01]  /*1130*/  SHF.L.U64.HI R152, R157.reuse, R152, c[0x0][0x294] ;  /* 0x0000a5009d987619 */ /* 0x040fe20000010298 */
[----:B------:R-:W-:Y:S01]  /*1140*/  IMAD.SHL.U32 R157, R157, 0x40, RZ ;  /* 0x000000409d9d7824 */ /* 0x000fe200078e00ff */
[----:B------:R-:W-:Y:S01]  /*1150*/  BAR.SYNC.DEFER_BLOCKING 0x0 ;  /* 0x0000000000007b1d */ /* 0x000fe20000010000 */
[--C-:B---3--:R-:W-:Y:S01]  /*1160*/  @P1 IMAD.MOV.U32 R2, RZ, RZ, R8.reuse ;  /* 0x000000ffff021224 */ /* 0x108fe200078e0008 */
[----:B------:R-:W-:Y:S01]  /*1170*/  @P1 SHF.R.S32.HI R3, RZ, 0x1f, R8 ;  /* 0x0000001fff031819 */ /* 0x000fe20000011408 */
[----:B------:R-:W-:-:S02]  /*1180*/  @!P1 IMAD.MOV.U32 R2, RZ, RZ, R24 ;  /* 0x000000ffff029224 */ /* 0x000fc400078e0018 */
[C---:B------:R-:W-:Y:S02]  /*1190*/  IMAD.SHL.U32 R24, R30.reuse, 0x8, RZ ;  /* 0x000000081e187824 */ /* 0x040fe400078e00ff */
[----:B------:R-:W-:Y:S01]  /*11a0*/  IMAD.SHL.U32 R30, R30, 0x4, RZ ;  /* 0x000000041e1e7824 */ /* 0x000fe200078e00ff */
[----:B------:R-:W-:Y:S01]  /*11b0*/  SEL R44, R2, RZ, !P6 ;  /* 0x000000ff022c7207 */ /* 0x000fe20007000000 */
[----:B------:R-:W-:Y:S01]  /*11c0*/  @!P1 IMAD.MOV.U32 R3, RZ, RZ, R16 ;  /* 0x000000ffff039224 */ /* 0x000fe200078e0010 */
[----:B------:R-:W-:Y:S02]  /*11d0*/  ISETP.GE.AND P0, PT, R24, c[0x0][0x27c], PT ;  /* 0x00009f0018007a0c */ /* 0x000fe40003f06270 */
[----:B------:R-:W-:Y:S01]  /*11e0*/  IADD3 R34, R30, 0x10, RZ ;  /* 0x000000101e227810 */ /* 0x000fe20007ffe0ff */
[----:B------:R-:W-:Y:S01]  /*11f0*/  IMAD.WIDE.U32 R86, R44, c[0x0][0x1f0], R4 ;  /* 0x00007c002c567a25 */ /* 0x000fe200078e0004 */
[----:B------:R-:W-:Y:S02]  /*1200*/  SEL R0, RZ, c[0x0][0x27c], !P0 ;  /* 0x00009f00ff007a07 */ /* 0x000fe40004000000 */
[C---:B------:R-:W-:Y:S01]  /*1210*/  IADD3 R33, R30.reuse, 0x20, RZ ;  /* 0x000000201e217810 */ /* 0x040fe20007ffe0ff */
[----:B------:R-:W-:Y:S01]  /*1220*/  IMAD.IADD R27, R30, 0x1, R34 ;  /* 0x000000011e1b7824 */ /* 0x000fe200078e0222 */
[----:B------:R-:W-:Y:S01]  /*1230*/  SHF.R.S32.HI R31, RZ, 0x1f, R30 ;  /* 0x0000001fff1f7819 */ /* 0x000fe2000001141e */
[----:B------:R-:W-:Y:S01]  /*1240*/  IMAD.IADD R0, R24, 0x1, R0 ;  /* 0x0000000118007824 */ /* 0x000fe200078e0200 */
[----:B------:R-:W-:Y:S01]  /*1250*/  SEL R8, R10, R20, !P0 ;  /* 0x000000140a087207 */ /* 0x000fe20004000000 */
[----:B------:R-:W-:Y:S01]  /*1260*/  IMAD.IADD R26, R30, 0x1, R33 ;  /* 0x000000011e1a7824 */ /* 0x000fe200078e0221 */
[----:B------:R-:W-:Y:S01]  /*1270*/  SEL R43, R3, RZ, !P6 ;  /* 0x000000ff032b7207 */ /* 0x000fe20007000000 */
[----:B------:R-:W-:Y:S01]  /*1280*/  IMAD.WIDE.U32 R2, R90, c[0x0][0x280], R30 ;  /* 0x0000a0005a027a25 */ /* 0x000fe200078e001e */
[----:B------:R-:W-:-:S02]  /*1290*/  SHF.R.S32.HI R6, RZ, 0x1f, R0 ;  /* 0x0000001fff067819 */ /* 0x000fc40000011400 */
[----:B------:R-:W-:Y:S01]  /*12a0*/  SHF.R.S32.HI R7, RZ, 0x1f, R8 ;  /* 0x0000001fff077819 */ /* 0x000fe20000011408 */
[----:B------:R-:W-:Y:S01]  /*12b0*/  IMAD.IADD R41, R3, 0x1, R14 ;  /* 0x0000000103297824 */ /* 0x000fe200078e020e */
[----:B------:R-:W-:Y:S01]  /*12c0*/  SHF.R.S32.HI R25, RZ, 0x1f, R24 ;  /* 0x0000001fff197819 */ /* 0x000fe20000011418 */
[----:B------:R-:W-:Y:S01]  /*12d0*/  IMAD.MOV.U32 R40, RZ, RZ, R2 ;  /* 0x000000ffff287224 */ /* 0x000fe200078e0002 */
[CC--:B------:R-:W-:Y:S02]  /*12e0*/  LEA.HI R32, R6.reuse, R0.reuse, RZ, 0x3 ;  /* 0x0000000006207211 */ /* 0x0c0fe400078f18ff */
[----:B------:R-:W-:Y:S01]  /*12f0*/  LEA.HI R37, R6, R0, RZ, 0x5 ;  /* 0x0000000006257211 */ /* 0x000fe200078f28ff */
[----:B------:R-:W-:Y:S01]  /*1300*/  IMAD R0, R46, c[0x0][0x290], RZ ;  /* 0x0000a4002e007a24 */ /* 0x000fe200078e02ff */
[----:B------:R-:W-:Y:S01]  /*1310*/  ISETP.GE.AND P1, PT, R27, c[0x0][0x27c], PT ;  /* 0x00009f001b007a0c */ /* 0x000fe20003f26270 */
[----:B------:R-:W-:Y:S01]  /*1320*/  IMAD.WIDE.U32 R2, R90, c[0x0][0x290], R24 ;  /* 0x0000a4005a027a25 */ /* 0x000fe200078e0018 */
[----:B------:R-:W-:-:S02]  /*1330*/  ISETP.GE.AND P0, PT, R26, c[0x0][0x27c], PT ;  /* 0x00009f001a007a0c */ /* 0x000fc40003f06270 */
[----:B------:R-:W-:Y:S01]  /*1340*/  LEA.HI R45, R7, R8, RZ, 0x4 ;  /* 0x00000008072d7211 */ /* 0x000fe200078f20ff */
[----:B------:R-:W-:Y:S01]  /*1350*/  IMAD.WIDE.U32 R6, R90, c[0x0][0x280], R24 ;  /* 0x0000a0005a067a25 */ /* 0x000fe200078e0018 */
[CC--:B------:R-:W-:Y:S02]  /*1360*/  SEL R16, R10.reuse, R20.reuse, !P1 ;  /* 0x000000140a107207 */ /* 0x0c0fe40004800000 */
[----:B------:R-:W-:Y:S01]  /*1370*/  SEL R20, R10, R20, !P0 ;  /* 0x000000140a147207 */ /* 0x000fe20004000000 */
[C---:B------:R-:W-:Y:S01]  /*1380*/  IMAD R0, R90.reuse, c[0x0][0x294], R0 ;  /* 0x0000a5005a007a24 */ /* 0x040fe200078e0200 */
[----:B------:R-:W-:Y:S01]  /*1390*/  SEL R36, RZ, c[0x0][0x27c], !P1 ;  /* 0x00009f00ff247a07 */ /* 0x000fe20004800000 */
[----:B------:R-:W-:Y:S01]  /*13a0*/  IMAD.WIDE.U32 R8, R90, c[0x0][0x290], R30 ;  /* 0x0000a4005a087a25 */ /* 0x000fe200078e001e */
[----:B------:R-:W-:Y:S02]  /*13b0*/  SHF.R.S32.HI R5, RZ, 0x1f, R20 ;  /* 0x0000001fff057819 */ /* 0x000fe40000011414 */
[----:B------:R-:W-:Y:S01]  /*13c0*/  IADD3 R142, P1, R19, R90, RZ ;  /* 0x0000005a138e7210 */ /* 0x000fe20007f3e0ff */
[----:B------:R-:W-:Y:S01]  /*13d0*/  IMAD.WIDE.U32 R10, R23, c[0x0][0x210], R24 ;  /* 0x00008400170a7a25 */ /* 0x000fe200078e0018 */
[----:B------:R-:W-:-:S02]  /*13e0*/  LEA.HI R20, R5, R20, RZ, 0x4 ;  /* 0x0000001405147211 */ /* 0x000fc400078f20ff */
[----:B------:R-:W-:Y:S01]  /*13f0*/  LOP3.LUT R117, R32, 0xfffffff8, RZ, 0xc0, !PT ;  /* 0xfffffff820757812 */ /* 0x000fe200078ec0ff */
[----:B------:R-:W-:Y:S01]  /*1400*/  IMAD.IADD R29, R14, 0x1, R7 ;  /* 0x000000010e1d7824 */ /* 0x000fe200078e0207 */
[----:B------:R-:W-:Y:S01]  /*1410*/  ISETP.NE.AND P6, PT, RZ, UR4, PT ;  /* 0x00000004ff007c0c */ /* 0x000fe2000bfc5270 */
[----:B------:R-:W-:Y:S01]  /*1420*/  IMAD.IADD R39, R9, 0x1, R0 ;  /* 0x0000000109277824 */ /* 0x000fe200078e0200 */
[----:B------:R-:W-:Y:S01]  /*1430*/  IADD3 R93, R24, 0x30, RZ ;  /* 0x00000030185d7810 */ /* 0x000fe20007ffe0ff */
[----:B------:R-:W-:Y:S01]  /*1440*/  IMAD.IADD R23, R0, 0x1, R3 ;  /* 0x0000000100177824 */ /* 0x000fe200078e0203 */
[C---:B------:R-:W-:Y:S01]  /*1450*/  IADD3 R92, R24.reuse, 0x40, RZ ;  /* 0x00000040185c7810 */ /* 0x040fe20007ffe0ff */
[----:B------:R-:W-:Y:S01]  /*1460*/  IMAD R7, R43, c[0x0][0x1f0], RZ ;  /* 0x00007c002b077a24 */ /* 0x000fe200078e02ff */
[----:B------:R-:W-:Y:S01]  /*1470*/  IADD3 R91, R24, 0x50, RZ ;  /* 0x00000050185b7810 */ /* 0x000fe20007ffe0ff */
[----:B------:R-:W-:Y:S01]  /*1480*/  IMAD R0, R46, c[0x0][0x1e0], RZ ;  /* 0x000078002e007a24 */ /* 0x000fe200078e02ff */
[----:B------:R-:W-:Y:S01]  /*1490*/  SHF.R.S32.HI R131, RZ, 0x1f, R117 ;  /* 0x0000001fff837819 */ /* 0x000fe20000011475 */
[----:B------:R-:W-:Y:S01]  /*14a0*/  IMAD.MOV.U32 R28, RZ, RZ, R6 ;  /* 0x000000ffff1c7224 */ /* 0x000fe200078e0006 */
[----:B------:R-:W-:Y:S01]  /*14b0*/  SHF.R.S32.HI R6, RZ, 0x1f, R16 ;  /* 0x0000001fff067819 */ /* 0x000fe20000011410 */
[----:B------:R-:W-:-:S02]  /*14c0*/  IMAD.MOV.U32 R38, RZ, RZ, R8 ;  /* 0x000000ffff267224 */ /* 0x000fc400078e0008 */
[----:B------:R-:W-:Y:S01]  /*14d0*/  IMAD R4, R44, c[0x0][0x1f4], R7 ;  /* 0x00007d002c047a24 */ /* 0x000fe200078e0207 */
[----:B------:R-:W-:Y:S01]  /*14e0*/  LEA.HI R16, R6, R16, RZ, 0x4 ;  /* 0x0000001006107211 */ /* 0x000fe200078f20ff */
[----:B------:R-:W-:Y:S01]  /*14f0*/  IMAD R8, R90, c[0x0][0x1e4], R0 ;  /* 0x000079005a087a24 */ /* 0x000fe200078e0200 */
[----:B------:R-:W-:Y:S01]  /*1500*/  SEL R6, RZ, c[0x0][0x27c], !P0 ;  /* 0x00009f00ff067a07 */ /* 0x000fe20004000000 */
[----:B------:R-:W-:Y:S02]  /*1510*/  IMAD R0, R42, c[0x0][0x268], RZ ;  /* 0x00009a002a007a24 */ /* 0x000fe400078e02ff */
[----:B------:R-:W-:Y:S02]  /*1520*/  IMAD.MOV.U32 R22, RZ, RZ, R2 ;  /* 0x000000ffff167224 */ /* 0x000fe400078e0002 */
[----:B------:R-:W-:Y:S02]  /*1530*/  IMAD.IADD R88, R87, 0x1, R4 ;  /* 0x0000000157587824 */ /* 0x000fe400078e0204 */
[----:B------:R-:W-:-:S02]  /*1540*/  IMAD.IADD R3, R13, 0x1, R18 ;  /* 0x000000010d037824 */ /* 0x000fc400078e0212 */
[----:B------:R-:W-:Y:S02]  /*1550*/  IMAD.MOV.U32 R2, RZ, RZ, R12 ;  /* 0x000000ffff027224 */ /* 0x000fe400078e000c */
[----:B------:R-:W-:Y:S01]  /*1560*/  IMAD.IADD R4, R36, 0x1, R27 ;  /* 0x0000000124047824 */ /* 0x000fe200078e021b */
[----:B------:R-:W-:Y:S01]  /*1570*/  IADD3 R36, R30, 0x8, RZ ;  /* 0x000000081e247810 */ /* 0x000fe20007ffe0ff */
[C---:B------:R-:W-:Y:S02]  /*1580*/  IMAD R99, R96.reuse, c[0x0][0x26c], R0 ;  /* 0x00009b0060637a24 */ /* 0x040fe400078e0200 */
[----:B------:R-:W-:Y:S01]  /*1590*/  IMAD.SHL.U32 R0, R21, 0x40, RZ ;  /* 0x0000004015007824 */ /* 0x000fe200078e00ff */
[----:B------:R-:W-:Y:S01]  /*15a0*/  SHF.R.S32.HI R5, RZ, 0x1f, R4 ;  /* 0x0000001fff057819 */ /* 0x000fe20000011404 */
[----:B------:R-:W-:-:S03]  /*15b0*/  IMAD.WIDE.U32 R96, R96, c[0x0][0x268], R2 ;  /* 0x00009a0060607a25 */ /* 0x000fc600078e0002 */
[----:B------:R-:W-:Y:S01]  /*15c0*/  LOP3.LUT R0, R0, 0xc0, RZ, 0xc0, !PT ;  /* 0x000000c000007812 */ /* 0x000fe200078ec0ff */
[----:B------:R-:W-:Y:S01]  /*15d0*/  IMAD.IADD R3, R6, 0x1, R26 ;  /* 0x0000000106037824 */ /* 0x000fe200078e021a */
[-C--:B------:R-:W-:Y:S01]  /*15e0*/  LEA.HI R12, R5, R4.reuse, RZ, 0x3 ;  /* 0x00000004050c7211 */ /* 0x080fe200078f18ff */
[----:B------:R-:W-:Y:S01]  /*15f0*/  IMAD.IADD R135, R149, 0x1, R8 ;  /* 0x0000000195877824 */ /* 0x000fe200078e0208 */
[----:B------:R-:W-:Y:S01]  /*1600*/  LEA.HI R7, R5, R4, RZ, 0x5 ;  /* 0x0000000405077211 */ /* 0x000fe200078f28ff */
[----:B------:R-:W-:Y:S01]  /*1610*/  IMAD.SHL.U32 R5, R37, 0x40, RZ ;  /* 0x0000004025057824 */ /* 0x000fe200078e00ff */
[----:B------:R-:W-:Y:S01]  /*1620*/  SHF.R.S32.HI R4, RZ, 0x1f, R3 ;  /* 0x0000001fff047819 */ /* 0x000fe20000011403 */
[----:B------:R-:W-:Y:S01]  /*1630*/  IMAD.X R141, R35, 0x1, R46, P1 ;  /* 0x00000001238d7824 */ /* 0x000fe200008e062e */
[----:B------:R-:W-:Y:S01]  /*1640*/  SHF.R.U32.HI R2, RZ, 0x3, R0 ;  /* 0x00000003ff027819 */ /* 0x000fe20000011600 */
[----:B------:R-:W-:Y:S01]  /*1650*/  IMAD.IADD R11, R11, 0x1, R17 ;  /* 0x000000010b0b7824 */ /* 0x000fe200078e0211 */
[----:B------:R-:W-:Y:S01]  /*1660*/  LOP3.LUT R6, R0, 0x18, R32, 0xf8, !PT ;  /* 0x0000001800067812 */ /* 0x000fe200078ef820 */
[----:B-----5:R-:W-:Y:S01]  /*1670*/  IMAD.WIDE.U32 R110, R145, c[0x0][0x280], R40 ;  /* 0x0000a000916e7a25 */ /* 0x020fe200078e0028 */
[----:B------:R-:W-:-:S02]  /*1680*/  LEA.HI R9, R4, R3, RZ, 0x3 ;  /* 0x0000000304097211 */ /* 0x000fc400078f18ff */
[----:B------:R-:W-:Y:S01]  /*1690*/  LEA.HI R8, R4, R3, RZ, 0x5 ;  /* 0x0000000304087211 */ /* 0x000fe200078f28ff */
[----:B------:R-:W-:Y:S01]  /*16a0*/  IMAD.SHL.U32 R4, R7, 0x40, RZ ;  /* 0x0000004007047824 */ /* 0x000fe200078e00ff */
[----:B------:R-:W-:Y:S01]  /*16b0*/  LOP3.LUT R13, R5, 0x7ffff800, RZ, 0xc0, !PT ;  /* 0x7ffff800050d7812 */ /* 0x000fe200078ec0ff */
[----:B------:R-:W-:Y:S01]  /*16c0*/  IMAD.WIDE.U32 R112, R44, c[0x0][0x218], R10 ;  /* 0x000086002c707a25 */ /* 0x000fe200078e000a */
[----:B------:R-:W-:Y:S02]  /*16d0*/  LOP3.LUT R6, R6, R2, RZ, 0x3c, !PT ;  /* 0x0000000206067212 */ /* 0x000fe400078e3cff */
[----:B------:R-:W-:Y:S01]  /*16e0*/  LOP3.LUT R5, R0, 0x18, R12, 0xf8, !PT ;  /* 0x0000001800057812 */ /* 0x000fe200078ef80c */
[C---:B------:R-:W-:Y:S01]  /*16f0*/  IMAD.WIDE.U32 R108, R145.reuse, c[0x0][0x280], R28 ;  /* 0x0000a000916c7a25 */ /* 0x040fe200078e001c */
[----:B------:R-:W-:Y:S02]  /*1700*/  SHF.R.S32.HI R3, RZ, 0x4, R45 ;  /* 0x00000004ff037819 */ /* 0x000fe4000001142d */
[----:B------:R-:W-:Y:S01]  /*1710*/  IADD3 R128, R6, R13, R15 ;  /* 0x0000000d06807210 */ /* 0x000fe20007ffe00f */
[----:B------:R-:W-:Y:S01]  /*1720*/  IMAD.WIDE.U32 R106, R145, c[0x0][0x290], R38 ;  /* 0x0000a400916a7a25 */ /* 0x000fe200078e0026 */
[----:B------:R-:W-:-:S02]  /*1730*/  LOP3.LUT R7, R4, 0x7ffff800, RZ, 0xc0, !PT ;  /* 0x7ffff80004077812 */ /* 0x000fc400078ec0ff */
[-C--:B------:R-:W-:Y:S01]  /*1740*/  LOP3.LUT R6, R5, R2.reuse, RZ, 0x3c, !PT ;  /* 0x0000000205067212 */ /* 0x080fe200078e3cff */
[----:B------:R-:W-:Y:S01]  /*1750*/  IMAD.SHL.U32 R4, R8, 0x40, RZ ;  /* 0x0000004008047824 */ /* 0x000fe200078e00ff */
[----:B------:R-:W-:Y:S01]  /*1760*/  LEA.HI.SX32 R3, R32, R3, 0x1d ;  /* 0x0000000320037211 */ /* 0x000fe200078feaff */
[----:B------:R-:W-:Y:S01]  /*1770*/  IMAD.WIDE.U32 R104, R145, c[0x0][0x290], R22 ;  /* 0x0000a40091687a25 */ /* 0x000fe200078e0016 */
[----:B------:R-:W-:Y:S02]  /*1780*/  LOP3.LUT R5, R0, 0x18, R9, 0xf8, !PT ;  /* 0x0000001800057812 */ /* 0x000fe400078ef809 */
[----:B------:R-:W-:Y:S01]  /*1790*/  IADD3 R127, R6, R7, R15 ;  /* 0x00000007067f7210 */ /* 0x000fe20007ffe00f */
[----:B------:R-:W-:Y:S01]  /*17a0*/  IMAD.SHL.U32 R98, R3, 0x8, RZ ;  /* 0x0000000803627824 */ /* 0x000fe200078e00ff */
[----:B------:R-:W-:Y:S01]  /*17b0*/  SHF.R.S32.HI R7, RZ, 0x1f, R3 ;  /* 0x0000001fff077819 */ /* 0x000fe20000011403 */
[----:B------:R-:W-:Y:S01]  /*17c0*/  IMAD.IADD R99, R97, 0x1, R99 ;  /* 0x0000000161637824 */ /* 0x000fe200078e0263 */
[----:B------:R-:W-:Y:S01]  /*17d0*/  LOP3.LUT R6, R4, 0x7ffff800, RZ, 0xc0, !PT ;  /* 0x7ffff80004067812 */ /* 0x000fe200078ec0ff */
[----:B------:R-:W-:Y:S01]  /*17e0*/  IMAD.SHL.U32 R128, R128, 0x2, RZ ;  /* 0x0000000280807824 */ /* 0x000fe200078e00ff */
[----:B------:R-:W-:Y:S01]  /*17f0*/  LOP3.LUT R4, R5, R2, RZ, 0x3c, !PT ;  /* 0x0000000205047212 */ /* 0x000fe200078e3cff */
[----:B------:R-:W-:Y:S01]  /*1800*/  IMAD.SHL.U32 R127, R127, 0x2, RZ ;  /* 0x000000027f7f7824 */ /* 0x000fe200078e00ff */
[----:B------:R-:W-:-:S02]  /*1810*/  SHF.R.S32.HI R5, RZ, 0x4, R16 ;  /* 0x00000004ff057819 */ /* 0x000fc40000011410 */
[----:B------:R-:W-:Y:S02]  /*1820*/  LEA.HI R7, R7, R3, RZ, 0x2 ;  /* 0x0000000307077211 */ /* 0x000fe400078f10ff */
[----:B------:R-:W-:Y:S02]  /*1830*/  SHF.R.S32.HI R3, RZ, 0x4, R20 ;  /* 0x00000004ff037819 */ /* 0x000fe40000011414 */
[----:B------:R-:W-:Y:S01]  /*1840*/  IADD3 R126, R4, R6, R15 ;  /* 0x00000006047e7210 */ /* 0x000fe20007ffe00f */
[----:B------:R-:W-:Y:S01]  /*1850*/  IMAD.SHL.U32 R6, R7, 0x200, RZ ;  /* 0x0000020007067824 */ /* 0x000fe200078e00ff */
[----:B------:R-:W-:Y:S02]  /*1860*/  LEA.HI.SX32 R4, R12, R5, 0x1d ;  /* 0x000000050c047211 */ /* 0x000fe400078feaff */
[----:B------:R-:W-:Y:S01]  /*1870*/  LOP3.LUT R5, R0, 0x18, R98, 0xf8, !PT ;  /* 0x0000001800057812 */ /* 0x000fe200078ef862 */
[----:B------:R-:W-:Y:S01]  /*1880*/  IMAD.SHL.U32 R126, R126, 0x2, RZ ;  /* 0x000000027e7e7824 */ /* 0x000fe200078e00ff */
[----:B------:R-:W-:Y:S01]  /*1890*/  LEA.HI.SX32 R3, R9, R3, 0x1d ;  /* 0x0000000309037211 */ /* 0x000fe200078feaff */
[----:B------:R-:W-:Y:S01]  /*18a0*/  IMAD.SHL.U32 R95, R4, 0x8, RZ ;  /* 0x00000008045f7824 */ /* 0x000fe200078e00ff */
[----:B------:R-:W-:-:S02]  /*18b0*/  LOP3.LUT R8, R5, R2, RZ, 0x3c, !PT ;  /* 0x0000000205087212 */ /* 0x000fc400078e3cff */
[----:B------:R-:W-:Y:S01]  /*18c0*/  SHF.R.S32.HI R7, RZ, 0x1f, R4 ;  /* 0x0000001fff077819 */ /* 0x000fe20000011404 */
[----:B------:R-:W-:Y:S01]  /*18d0*/  IMAD.SHL.U32 R100, R3, 0x8, RZ ;  /* 0x0000000803647824 */ /* 0x000fe200078e00ff */
[----:B------:R-:W-:Y:S02]  /*18e0*/  SHF.R.S32.HI R5, RZ, 0x1f, R3 ;  /* 0x0000001fff057819 */ /* 0x000fe40000011403 */
[----:B------:R-:W-:Y:S02]  /*18f0*/  LOP3.LUT R6, R6, 0x7ffff800, RZ, 0xc0, !PT ;  /* 0x7ffff80006067812 */ /* 0x000fe400078ec0ff */
[----:B------:R-:W-:Y:S02]  /*1900*/  LEA.HI R7, R7, R4, RZ, 0x2 ;  /* 0x0000000407077211 */ /* 0x000fe400078f10ff */
[----:B------:R-:W-:Y:S02]  /*1910*/  LEA.HI R5, R5, R3, RZ, 0x2 ;  /* 0x0000000305057211 */ /* 0x000fe400078f10ff */
[----:B------:R-:W-:Y:S01]  /*1920*/  LOP3.LUT R3, R0, 0x18, R95, 0xf8, !PT ;  /* 0x0000001800037812 */ /* 0x000fe200078ef85f */
[----:B------:R-:W-:Y:S01]  /*1930*/  IMAD.SHL.U32 R4, R7, 0x200, RZ ;  /* 0x0000020007047824 */ /* 0x000fe200078e00ff */
[----:B------:R-:W-:-:S02]  /*1940*/  IADD3 R13, R8, R6, R15 ;  /* 0x00000006080d7210 */ /* 0x000fc40007ffe00f */
[C---:B------:R-:W-:Y:S02]  /*1950*/  LOP3.LUT R8, R0.reuse, 0x8, R24, 0xf8, !PT ;  /* 0x0000000800087812 */ /* 0x040fe400078ef818 */
[-C--:B------:R-:W-:Y:S01]  /*1960*/  LOP3.LUT R6, R3, R2.reuse, RZ, 0x3c, !PT ;  /* 0x0000000203067212 */ /* 0x080fe200078e3cff */
[----:B------:R-:W-:Y:S01]  /*1970*/  IMAD.SHL.U32 R3, R5, 0x200, RZ ;  /* 0x0000020005037824 */ /* 0x000fe200078e00ff */
[----:B------:R-:W-:Y:S01]  /*1980*/  LOP3.LUT R0, R0, 0x18, R100, 0xf8, !PT ;  /* 0x0000001800007812 */ /* 0x000fe200078ef864 */
[----:B------:R-:W-:Y:S01]  /*1990*/  IMAD.SHL.U32 R120, R13, 0x2, RZ ;  /* 0x000000020d787824 */ /* 0x000fe200078e00ff */
[-C--:B------:R-:W-:Y:S02]  /*19a0*/  LOP3.LUT R5, R8, R2.reuse, RZ, 0x3c, !PT ;  /* 0x0000000208057212 */ /* 0x080fe400078e3cff */
[----:B------:R-:W-:Y:S02]  /*19b0*/  LOP3.LUT R4, R4, 0x7ffff800, RZ, 0xc0, !PT ;  /* 0x7ffff80004047812 */ /* 0x000fe400078ec0ff */
[----:B------:R-:W-:Y:S01]  /*19c0*/  LOP3.LUT R2, R0, R2, RZ, 0x3c, !PT ;  /* 0x0000000200027212 */ /* 0x000fe200078e3cff */
[----:B------:R-:W-:Y:S01]  /*19d0*/  IMAD R0, R43, c[0x0][0x218], RZ ;  /* 0x000086002b007a24 */ /* 0x000fe200078e02ff */
[----:B------:R-:W-:Y:S01]  /*19e0*/  LOP3.LUT R3, R3, 0x7ffff800, RZ, 0xc0, !PT ;  /* 0x7ffff80003037812 */ /* 0x000fe200078ec0ff */
[----:B------:R-:W-:Y:S01]  /*19f0*/  IMAD.IADD R5, R15, 0x1, R5 ;  /* 0x000000010f057824 */ /* 0x000fe200078e0205 */
[----:B------:R-:W-:-:S02]  /*1a00*/  IADD3 R140, P1, P0, R86, R148, R24 ;  /* 0x00000094568c7210 */ /* 0x000fc4000783e018 */
[--C-:B------:R-:W-:Y:S02]  /*1a10*/  IADD3 R4, R6, R4, R15.reuse ;  /* 0x0000000406047210 */ /* 0x100fe40007ffe00f */
[----:B------:R-:W-:Y:S01]  /*1a20*/  IADD3 R15, R2, R3, R15 ;  /* 0x00000003020f7210 */ /* 0x000fe20007ffe00f */
[----:B------:R-:W-:Y:S01]  /*1a30*/  IMAD R3, R44, c[0x0][0x21c], R0 ;  /* 0x000087002c037a24 */ /* 0x000fe200078e0200 */
[----:B------:R-:W-:Y:S01]  /*1a40*/  IADD3.X R139, R88, R135, R25, P1, P0 ;  /* 0x00000087588b7210 */ /* 0x000fe20000fe0419 */
[----:B------:R-:W-:Y:S01]  /*1a50*/  IMAD.SHL.U32 R119, R4, 0x2, RZ ;  /* 0x0000000204777824 */ /* 0x000fe200078e00ff */
[----:B------:R-:W-:Y:S01]  /*1a60*/  SHF.R.S32.HI R0, RZ, 0x1f, R145 ;  /* 0x0000001fff007819 */ /* 0x000fe20000011491 */
[----:B------:R-:W-:Y:S01]  /*1a70*/  IMAD.IADD R129, R113, 0x1, R3 ;  /* 0x0000000171817824 */ /* 0x000fe200078e0203 */
[----:B------:R-:W-:Y:S01]  /*1a80*/  LOP3.LUT P0, RZ, R21, 0x2, RZ, 0xc0, !PT ;  /* 0x0000000215ff7812 */ /* 0x000fe2000780c0ff */
[----:B------:R-:W-:Y:S01]  /*1a90*/  IMAD.SHL.U32 R118, R15, 0x2, RZ ;  /* 0x000000020f767824 */ /* 0x000fe200078e00ff */
[----:B------:R-:W-:Y:S01]  /*1aa0*/  LEA R84, R5, 0x100, 0x1 ;  /* 0x0000010005547811 */ /* 0x000fe200078e08ff */
[----:B------:R-:W-:Y:S01]  /*1ab0*/  IMAD R2, R0, c[0x0][0x280], RZ ;  /* 0x0000a00000027a24 */ /* 0x000fe200078e02ff */
[----:B------:R-:W-:Y:S01]  /*1ac0*/  LOP3.LUT R116, R12, 0xfffffff8, RZ, 0xc0, !PT ;  /* 0xfffffff80c747812 */ /* 0x000fe200078ec0ff */
[----:B------:R-:W-:Y:S01]  /*1ad0*/  IMAD R0, R0, c[0x0][0x290], RZ ;  /* 0x0000a40000007a24 */ /* 0x000fe200078e02ff */
[----:B------:R-:W-:Y:S01]  /*1ae0*/  LOP3.LUT R101, R9, 0xfffffff8, RZ, 0xc0, !PT ;  /* 0xfffffff809657812 */ /* 0x000fe200078ec0ff */
[C---:B------:R-:W-:Y:S01]  /*1af0*/  IMAD R2, R145.reuse, c[0x0][0x284], R2 ;  /* 0x0000a10091027a24 */ /* 0x040fe200078e0202 */
[----:B------:R-:W-:Y:S01]  /*1b00*/  IADD3 R85, R84, 0x20, RZ ;  /* 0x0000002054557810 */ /* 0x000fe20007ffe0ff */
[----:B------:R-:W-:Y:S01]  /*1b10*/  IMAD R0, R145, c[0x0][0x294], R0 ;  /* 0x0000a50091007a24 */ /* 0x000fe200078e0200 */
[C---:B------:R-:W-:Y:S01]  /*1b20*/  IADD3 R37, R30.reuse, 0x28, RZ ;  /* 0x000000281e257810 */ /* 0x040fe20007ffe0ff */
[----:B------:R-:W-:Y:S01]  /*1b30*/  IMAD.IADD R134, R111, 0x1, R2 ;  /* 0x000000016f867824 */ /* 0x000fe200078e0202 */
[----:B------:R-:W-:Y:S01]  /*1b40*/  IADD3 R35, R30, 0x18, RZ ;  /* 0x000000181e237810 */ /* 0x000fe20007ffe0ff */
[----:B------:R-:W-:Y:S01]  /*1b50*/  IMAD.IADD R132, R2, 0x1, R109 ;  /* 0x0000000102847824 */ /* 0x000fe200078e026d */
[----:B------:R-:W-:Y:S01]  /*1b60*/  SHF.R.S32.HI R123, RZ, 0x1f, R98 ;  /* 0x0000001fff7b7819 */ /* 0x000fe20000011462 */
[----:B------:R-:W-:Y:S01]  /*1b70*/  IMAD.IADD R133, R107, 0x1, R0 ;  /* 0x000000016b857824 */ /* 0x000fe200078e0200 */
[----:B------:R-:W-:Y:S01]  /*1b80*/  SHF.R.S32.HI R125, RZ, 0x1f, R116 ;  /* 0x0000001fff7d7819 */ /* 0x000fe20000011474 */
[----:B------:R-:W-:Y:S01]  /*1b90*/  IMAD.IADD R130, R0, 0x1, R105 ;  /* 0x0000000100827824 */ /* 0x000fe200078e0269 */
[----:B------:R-:W-:-:S02]  /*1ba0*/  SHF.R.S32.HI R124, RZ, 0x1f, R101 ;  /* 0x0000001fff7c7819 */ /* 0x000fc40000011465 */
[----:B------:R-:W-:Y:S02]  /*1bb0*/  @P0 IADD3 R85, R84, -0x20, RZ ;  /* 0xffffffe054550810 */ /* 0x000fe40007ffe0ff */
[----:B------:R-:W-:Y:S02]  /*1bc0*/  SHF.R.S32.HI R122, RZ, 0x1f, R95 ;  /* 0x0000001fff7a7819 */ /* 0x000fe4000001145f */
[----:B------:R-:W-:Y:S02]  /*1bd0*/  SHF.R.S32.HI R121, RZ, 0x1f, R100 ;  /* 0x0000001fff797819 */ /* 0x000fe40000011464 */
.L_x_680:
        /* <DEDUP_REMOVED lines=8> */
[----:B------:R-:W-:Y:S04]  /*1c60*/  IMAD.IADD R12, R11, 0x1, R2 ;  /* 0x000000010b0c7824 */ /* 0x000fe800078e0202 */
[----:B------:R-:W-:Y:S01]  /*1c70*/  IMAD.X R2, R12, 0x1, R139, P0 ;  /* 0x000000010c027824 */ /* 0x000fe200000e068b */
[C---:B------:R-:W-:Y:S04]  /*1c80*/  LEA R58, P0, R0.reuse, c[0x0][0x1c8], 0x1 ;  /* 0x00007200003a7a11 */ /* 0x040fe800078008ff */
        /* <DEDUP_REMOVED lines=67> */
.L_x_660:
[----:B------:R-:W-:Y:S05]  /*20c0*/  BSYNC B0 ;  /* 0x0000000000007941 */ /* 0x000fea0003800000 */
.L_x_659:
        /* <DEDUP_REMOVED lines=89> */
.L_x_663:
[----:B------:R-:W-:Y:S05]  /*2660*/  BSYNC B0 ;  /* 0x0000000000007941 */ /* 0x000fea0003800000 */
.L_x_662:
        /* <DEDUP_REMOVED lines=54> */
.L_x_665:
[----:B------:R-:W-:Y:S05]  /*29d0*/  BSYNC B0 ;  /* 0x0000000000007941 */ /* 0x000fea0003800000 */
.L_x_664:
        /* <DEDUP_REMOVED lines=54> */
.L_x_667:
[----:B------:R-:W-:Y:S05]  /*2d40*/  BSYNC B0 ;  /* 0x0000000000007941 */ /* 0x000fea0003800000 */
.L_x_666:
        /* <DEDUP_REMOVED lines=54> */
.L_x_669:
[----:B------:R-:W-:Y:S05]  /*30b0*/  BSYNC B0 ;  /* 0x0000000000007941 */ /* 0x000fea0003800000 */
.L_x_668:
        /* <DEDUP_REMOVED lines=54> */
.L_x_671:
[----:B------:R-:W-:Y:S05]  /*3420*/  BSYNC B0 ;  /* 0x0000000000007941 */ /* 0x000fea0003800000 */
.L_x_670:
        /* <DEDUP_REMOVED lines=54> */
.L_x_658:
        /* <DEDUP_REMOVED lines=44> */
.L_x_673:
[----:B------:R-:W-:Y:S05]  /*3a50*/  BSYNC B0 ;  /* 0x0000000000007941 */ /* 0x000fea0003800000 */
.L_x_672:
        /* <DEDUP_REMOVED lines=148> */
.L_x_675:
[----:B------:R-:W-:Y:S05]  /*43a0*/  BSYNC B0 ;  /* 0x0000000000007941 */ /* 0x000fea0003800000 */
.L_x_674:
        /* <DEDUP_REMOVED lines=88> */
[----:B------:R-:W-:Y:S01]  /*4930*/  @!P0 FFMA.FTZ R3, R17, R18, R3 ;  /* 0x0000001211038223 */ /* 0x000fe20000010003 */
[----:B------:R-:W-:Y:S01]  /*4940*/  @!P0 F2FP.BF16.PACK_AB R0, R2, R0 ;  /* 0x000000000200823e */ /* 0x000fe200000010ff */
[----:B------:R-:W-:Y:S01]  /*4950*/  @!P0 FFMA.FTZ R46, R39, R10, -R46 ;  /* 0x0000000a272e8223 */ /* 0x000fe2000001082e */
[----:B------:R-:W-:Y:S01]  /*4960*/  @!P0 MOV R48, R11 ;  /* 0x0000000b00308202 */ /* 0x000fe20000000f00 */
[----:B------:R-:W-:Y:S01]  /*4970*/  @!P0 FMUL.FTZ R6, R6, R9 ;  /* 0x0000000906068220 */ /* 0x000fe20000410000 */
[----:B------:R-:W-:Y:S01]  /*4980*/  @!P0 F2FP.BF16.PACK_AB R10, R52, R53 ;  /* 0x00000035340a823e */ /* 0x000fe200000010ff */
        /* <DEDUP_REMOVED lines=19> */
.L_x_677:
[----:B------:R-:W-:Y:S05]  /*4ac0*/  BSYNC B0 ;  /* 0x0000000000007941 */ /* 0x000fea0003800000 */
.L_x_676:
[----:B------:R-:W-:-:S13]  /*4ad0*/  ISETP.GE.AND P0, PT, R26, c[0x0][0x1d4], PT ;  /* 0x000075001a007a0c */ /* 0x000fda0003f06270 */
[----:B------:R-:W-:-:S05]  /*4ae0*/  @P0 BRA `(.L_x_661) ;  /* 0x0000086000000947 */ /* 0x000fca0003800000 */
[----:B------:R-:W-:Y:S01]  /*4af0*/  IADD3 R0, P1, P0, R86, R80, R101 ;  /* 0x0000005056007210 */ /* 0x000fe2000783e065 */
[----:B-1----:R-:W1:Y:S03]  /*4b00*/  LDS.128 R12, [R118+0x3100] ;  /* 0x00310000760c7984 */ /* 0x002e660000000c00 */
[----:B------:R-:W-:Y:S02]  /*4b10*/  IADD3.X R2, R88, R79, R124, P1, P0 ;  /* 0x0000004f58027210 */ /* 0x000fe40000fe047c */
[C---:B------:R-:W-:Y:S03]  /*4b20*/  LEA R54, P0, R0.reuse, c[0x0][0x1c8], 0x1 ;  /* 0x0000720000367a11 */ /* 0x040fe600078008ff */
[----:B------:R-:W2:Y:S01]  /*4b30*/  LDS.128 R44, [R126+0x3100] ;  /* 0x003100007e2c7984 */ /* 0x000ea20000000c00 */
[----:B------:R-:W-:Y:S02]  /*4b40*/  LEA.HI.X R55, R0, c[0x0][0x1cc], R2, 0x1, P0 ;  /* 0x0000730000377a11 */ /* 0x000fe400000f0c02 */
[----:B------:R-:W-:-:S13]  /*4b50*/  ISETP.GE.AND P0, PT, R26, c[0x0][0x27c], PT ;  /* 0x00009f001a007a0c */ /* 0x000fda0003f06270 */
[----:B------:R-:W-:Y:S02]  /*4b60*/  @!P0 SHF.R.U32.HI R0, RZ, 0x10, R21 ;  /* 0x00000010ff008819 */ /* 0x000fe40000011615 */
[----:B------:R-:W-:Y:S02]  /*4b70*/  @!P0 SHF.R.U64 R4, R22, 0x10, R23 ;  /* 0x0000001016048819 */ /* 0x000fe40000001217 */
[----:B------:R-:W-:Y:S02]  /*4b80*/  @!P0 SHF.R.U64 R3, R20, 0x10, R21 ;  /* 0x0000001014038819 */ /* 0x000fe40000001215 */
[----:B------:R-:W-:Y:S02]  /*4b90*/  @!P0 SHF.R.U32.HI R5, RZ, 0x10, R23 ;  /* 0x00000010ff058819 */ /* 0x000fe40000011617 */
[----:B------:R-:W-:Y:S02]  /*4ba0*/  @!P0 PRMT R6, R29, 0x5432, R3 ;  /* 0x000054321d068816 */ /* 0x000fe40000000003 */
[----:B------:R-:W-:Y:S02]  /*4bb0*/  @!P0 SHF.R.U32.HI R2, RZ, 0x10, R61 ;  /* 0x00000010ff028819 */ /* 0x000fe4000001163d */
[----:B------:R-:W-:Y:S02]  /*4bc0*/  @!P0 PRMT R10, R32, 0x5410, R4 ;  /* 0x00005410200a8816 */ /* 0x000fe40000000004 */
[----:B------:R-:W-:Y:S01]  /*4bd0*/  @!P0 PRMT R22, R66, 0x5410, R2 ;  /* 0x0000541042168816 */ /* 0x000fe20000000002 */
[----:B-1----:R-:W-:Y:S01]  /*4be0*/  @!P0 IMAD.U32 R3, R13, 0x10000, RZ ;  /* 0x000100000d038824 */ /* 0x002fe200078e00ff */
[----:B------:R-:W-:Y:S03]  /*4bf0*/  @!P0 PRMT R2, R29, 0x5410, R0 ;  /* 0x000054101d028816 */ /* 0x000fe60000000000 */
[----:B------:R-:W-:Y:S01]  /*4c00*/  @!P0 IMAD.U32 R20, R22, 0x10000, RZ ;  /* 0x0001000016148824 */ /* 0x000fe200078e00ff */
[----:B------:R-:W-:Y:S01]  /*4c10*/  @!P0 PRMT R9, R32, 0x5432, R5 ;  /* 0x0000543220098816 */ /* 0x000fe20000000005 */
[----:B------:R-:W-:Y:S01]  /*4c20*/  @!P0 IMAD.U32 R0, R2, 0x10000, RZ ;  /* 0x0001000002008824 */ /* 0x000fe200078e00ff */
[----:B------:R-:W-:Y:S01]  /*4c30*/  @!P0 SHF.L.U32 R5, R12, 0x10, RZ ;  /* 0x000000100c058819 */ /* 0x000fe200000006ff */
[C---:B--2---:R-:W-:Y:S01]  /*4c40*/  @!P0 IMAD.U32 R21, R45.reuse, 0x10000, RZ ;  /* 0x000100002d158824 */ /* 0x044fe200078e00ff */
[----:B------:R-:W-:Y:S01]  /*4c50*/  @!P0 LOP3.LUT R23, R45, 0xffff0000, RZ, 0xc0, !PT ;  /* 0xffff00002d178812 */ /* 0x000fe200078ec0ff */
[C---:B------:R-:W-:Y:S01]  /*4c60*/  @!P0 FMUL.FTZ R4, R3.reuse, R20 ;  /* 0x0000001403048220 */ /* 0x040fe20000410000 */
[----:B------:R-:W-:Y:S01]  /*4c70*/  @!P0 LOP3.LUT R38, R46, 0xffff0000, RZ, 0xc0, !PT ;  /* 0xffff00002e268812 */ /* 0x000fe200078ec0ff */
[-C--:B------:R-:W-:Y:S01]  /*4c80*/  @!P0 FMUL.FTZ R3, R3, R0.reuse ;  /* 0x0000000003038220 */ /* 0x080fe20000410000 */
[----:B------:R-:W-:Y:S01]  /*4c90*/  @!P0 SHF.L.U32 R40, R47, 0x10, RZ ;  /* 0x000000102f288819 */ /* 0x000fe200000006ff */
[----:B------:R-:W-:Y:S01]  /*4ca0*/  @!P0 FFMA.FTZ R58, R21, R0, -R4 ;  /* 0x00000000153a8223 */ /* 0x000fe20000010804 */
[----:B------:R-:W-:Y:S01]  /*4cb0*/  @!P0 LOP3.LUT R42, R47, 0xffff0000, RZ, 0xc0, !PT ;  /* 0xffff00002f2a8812 */ /* 0x000fe200078ec0ff */
[----:B------:R-:W-:Y:S01]  /*4cc0*/  @!P0 IMAD.U32 R17, R44, 0x10000, RZ ;  /* 0x000100002c118824 */ /* 0x000fe200078e00ff */
[----:B------:R-:W-:Y:S01]  /*4cd0*/  @!P0 LOP3.LUT R2, R2, 0xffff0000, RZ, 0xc0, !PT ;  /* 0xffff000002028812 */ /* 0x000fe200078ec0ff */
[----:B------:R-:W-:Y:S01]  /*4ce0*/  @!P0 IMAD.U32 R29, R46, 0x10000, RZ ;  /* 0x000100002e1d8824 */ /* 0x000fe200078e00ff */
[----:B------:R-:W-:Y:S02]  /*4cf0*/  @!P0 LOP3.LUT R0, R13, 0xffff0000, RZ, 0xc0, !PT ;  /* 0xffff00000d008812 */ /* 0x000fe400078ec0ff */
[----:B------:R-:W-:Y:S02]  /*4d00*/  @!P0 LOP3.LUT R22, R22, 0xffff0000, RZ, 0xc0, !PT ;  /* 0xffff000016168812 */ /* 0x000fe400078ec0ff */
[----:B------:R-:W-:Y:S01]  /*4d10*/  @!P0 SHF.R.U64 R7, R62, 0x10, R63 ;  /* 0x000000103e078819 */ /* 0x000fe2000000123f */
[----:B------:R-:W-:Y:S01]  /*4d20*/  @!P0 FMUL.FTZ R4, R0, R2 ;  /* 0x0000000200048220 */ /* 0x000fe20000410000 */
[----:B------:R-:W-:Y:S01]  /*4d30*/  @!P0 SHF.R.U64 R18, R60, 0x10, R61 ;  /* 0x000000103c128819 */ /* 0x000fe2000000123d */
[----:B------:R-:W-:Y:S01]  /*4d40*/  @!P0 FMUL.FTZ R8, R0, R22 ;  /* 0x0000001600088220 */ /* 0x000fe20000410000 */
[----:B------:R-:W-:Y:S01]  /*4d50*/  @!P0 PRMT R11, R67, 0x5410, R7 ;  /* 0x00005410430b8816 */ /* 0x000fe20000000007 */
[C---:B------:R-:W-:Y:S01]  /*4d60*/  @!P0 IMAD.U32 R7, R6.reuse, 0x10000, RZ ;  /* 0x0001000006078824 */ /* 0x040fe200078e00ff */
[----:B------:R-:W-:Y:S01]  /*4d70*/  @!P0 LOP3.LUT R6, R6, 0xffff0000, RZ, 0xc0, !PT ;  /* 0xffff000006068812 */ /* 0x000fe200078ec0ff */
[----:B------:R-:W-:Y:S01]  /*4d80*/  @!P0 FFMA.FTZ R57, R23, R2, -R8 ;  /* 0x0000000217398223 */ /* 0x000fe20000010808 */
[----:B------:R-:W-:Y:S01]  /*4d90*/  @!P0 PRMT R18, R66, 0x5432, R18 ;  /* 0x0000543242128816 */ /* 0x000fe20000000012 */
[-C--:B------:R-:W-:Y:S01]  /*4da0*/  @!P0 FMUL.FTZ R0, R5, R7.reuse ;  /* 0x0000000705008220 */ /* 0x080fe20000410000 */
[----:B------:R-:W-:Y:S01]  /*4db0*/  @!P0 LOP3.LUT R2, R12, 0xffff0000, RZ, 0xc0, !PT ;  /* 0xffff00000c028812 */ /* 0x000fe200078ec0ff */
[----:B------:R-:W-:Y:S01]  /*4dc0*/  @!P0 IMAD.U32 R28, R11, 0x10000, RZ ;  /* 0x000100000b1c8824 */ /* 0x000fe200078e00ff */
[----:B------:R-:W-:Y:S01]  /*4dd0*/  @!P0 SHF.R.U32.HI R41, RZ, 0x10, R63 ;  /* 0x00000010ff298819 */ /* 0x000fe2000001163f */
[C---:B------:R-:W-:Y:S01]  /*4de0*/  @!P0 IMAD.U32 R16, R18.reuse, 0x10000, RZ ;  /* 0x0001000012108824 */ /* 0x040fe200078e00ff */
[----:B------:R-:W-:Y:S02]  /*4df0*/  @!P0 LOP3.LUT R18, R18, 0xffff0000, RZ, 0xc0, !PT ;  /* 0xffff000012128812 */ /* 0x000fe400078ec0ff */
[----:B------:R-:W-:Y:S01]  /*4e00*/  @!P0 PRMT R41, R67, 0x5432, R41 ;  /* 0x0000543243298816 */ /* 0x000fe20000000029 */
[----:B------:R-:W-:Y:S01]  /*4e10*/  @!P0 FMUL.FTZ R19, R5, R16 ;  /* 0x0000001005138220 */ /* 0x000fe20000410000 */
[----:B------:R-:W-:Y:S01]  /*4e20*/  @!P0 SHF.L.U32 R5, R14, 0x10, RZ ;  /* 0x000000100e058819 */ /* 0x000fe200000006ff */
[----:B------:R-:W-:Y:S02]  /*4e30*/  @!P0 FMUL.FTZ R8, R2, R18 ;  /* 0x0000001202088220 */ /* 0x000fe40000410000 */
[----:B------:R-:W-:Y:S01]  /*4e40*/  @!P0 FFMA.FTZ R56, R17, R7, -R19 ;  /* 0x0000000711388223 */ /* 0x000fe20000010813 */
[----:B------:R-:W-:Y:S01]  /*4e50*/  @!P0 LOP3.LUT R19, R44, 0xffff0000, RZ, 0xc0, !PT ;  /* 0xffff00002c138812 */ /* 0x000fe200078ec0ff */
[----:B------:R-:W-:Y:S02]  /*4e60*/  @!P0 IMAD.U32 R7, R10, 0x10000, RZ ;  /* 0x000100000a078824 */ /* 0x000fe400078e00ff */
[----:B------:R-:W-:Y:S02]  /*4e70*/  @!P0 FMUL.FTZ R32, R5, R28 ;  /* 0x0000001c05208220 */ /* 0x000fe40000410000 */
[-C--:B------:R-:W-:Y:S02]  /*4e80*/  @!P0 FMUL.FTZ R2, R2, R6.reuse ;  /* 0x0000000602028220 */ /* 0x080fe40000410000 */
[----:B------:R-:W-:Y:S01]  /*4e90*/  @!P0 FFMA.FTZ R53, R19, R6, -R8 ;  /* 0x0000000613358223 */ /* 0x000fe20000010808 */
[----:B------:R-:W-:Y:S01]  /*4ea0*/  @!P0 LOP3.LUT R6, R14, 0xffff0000, RZ, 0xc0, !PT ;  /* 0xffff00000e068812 */ /* 0x000fe200078ec0ff */
[-C--:B------:R-:W-:Y:S01]  /*4eb0*/  @!P0 FFMA.FTZ R52, R29, R7.reuse, -R32 ;  /* 0x000000071d348223 */ /* 0x080fe20000010820 */
[----:B------:R-:W-:Y:S01]  /*4ec0*/  @!P0 LOP3.LUT R32, R11, 0xffff0000, RZ, 0xc0, !PT ;  /* 0xffff00000b208812 */ /* 0x000fe200078ec0ff */
[----:B------:R-:W-:Y:S01]  /*4ed0*/  @!P0 IMAD.U32 R39, R41, 0x10000, RZ ;  /* 0x0001000029278824 */ /* 0x000fe200078e00ff */
[----:B------:R-:W-:Y:S01]  /*4ee0*/  @!P0 LOP3.LUT R11, R10, 0xffff0000, RZ, 0xc0, !PT ;  /* 0xffff00000a0b8812 */ /* 0x000fe200078ec0ff */
[----:B------:R-:W-:Y:S01]  /*4ef0*/  @!P0 FMUL.FTZ R5, R5, R7 ;  /* 0x0000000705058220 */ /* 0x000fe20000410000 */
[C---:B------:R-:W-:Y:S01]  /*4f00*/  @!P0 LOP3.LUT R8, R15.reuse, 0xffff0000, RZ, 0xc0, !PT ;  /* 0xffff00000f088812 */ /* 0x040fe200078ec0ff */
[----:B------:R-:W-:Y:S01]  /*4f10*/  @!P0 IMAD.U32 R7, R15, 0x10000, RZ ;  /* 0x000100000f078824 */ /* 0x000fe200078e00ff */
[----:B------:R-:W-:Y:S01]  /*4f20*/  @!P0 LOP3.LUT R41, R41, 0xffff0000, RZ, 0xc0, !PT ;  /* 0xffff000029298812 */ /* 0x000fe200078ec0ff */
[C---:B------:R-:W-:Y:S01]  /*4f30*/  @!P0 IMAD.U32 R10, R9.reuse, 0x10000, RZ ;  /* 0x00010000090a8824 */ /* 0x040fe200078e00ff */
[----:B------:R-:W-:Y:S01]  /*4f40*/  @!P0 LOP3.LUT R9, R9, 0xffff0000, RZ, 0xc0, !PT ;  /* 0xffff000009098812 */ /* 0x000fe200078ec0ff */
[----:B------:R-:W-:Y:S02]  /*4f50*/  @!P0 FMUL.FTZ R49, R6, R32 ;  /* 0x0000002006318220 */ /* 0x000fe40000410000 */
[----:B------:R-:W-:Y:S02]  /*4f60*/  @!P0 FFMA.FTZ R0, R16, R17, R0 ;  /* 0x0000001110008223 */ /* 0x000fe40000010000 */
[----:B------:R-:W-:Y:S02]  /*4f70*/  @!P0 FMUL.FTZ R48, R7, R39 ;  /* 0x0000002707308220 */ /* 0x000fe40000410000 */
[----:B------:R-:W-:Y:S02]  /*4f80*/  @!P0 FMUL.FTZ R43, R8, R41 ;  /* 0x00000029082b8220 */ /* 0x000fe40000410000 */
[----:B------:R-:W-:Y:S02]  /*4f90*/  @!P0 FFMA.FTZ R2, R18, R19, R2 ;  /* 0x0000001312028223 */ /* 0x000fe40000010002 */
[----:B------:R-:W-:Y:S02]  /*4fa0*/  @!P0 FFMA.FTZ R49, R38, R11, -R49 ;  /* 0x0000000b26318223 */ /* 0x000fe40000010831 */
[----:B------:R-:W-:Y:S01]  /*4fb0*/  @!P0 FFMA.FTZ R3, R20, R21, R3 ;  /* 0x0000001514038223 */ /* 0x000fe20000010003 */
[----:B------:R-:W-:Y:S01]  /*4fc0*/  @!P0 F2FP.BF16.PACK_AB R0, R2, R0 ;  /* 0x000000000200823e */ /* 0x000fe200000010ff */
[----:B------:R-:W-:Y:S01]  /*4fd0*/  @!P0 FFMA.FTZ R51, R40, R10, -R48 ;  /* 0x0000000a28338223 */ /* 0x000fe20000010830 */
[----:B------:R-:W-:Y:S01]  /*4fe0*/  @!P0 F2FP.BF16.PACK_AB R48, R57, R58 ;  /* 0x0000003a3930823e */ /* 0x000fe200000010ff */
[----:B------:R-:W-:Y:S01]  /*4ff0*/  @!P0 FFMA.FTZ R50, R42, R9, -R43 ;  /* 0x000000092a328223 */ /* 0x000fe2000001082b */
[----:B------:R-:W-:Y:S01]  /*5000*/  @!P0 F2FP.BF16.PACK_AB R43, R53, R56 ;  /* 0x00000038352b823e */ /* 0x000fe200000010ff */
[----:B------:R-:W-:Y:S02]  /*5010*/  @!P0 FMUL.FTZ R6, R6, R11 ;  /* 0x0000000b06068220 */ /* 0x000fe40000410000 */
[----:B------:R-:W-:Y:S01]  /*5020*/  @!P0 FFMA.FTZ R4, R22, R23, R4 ;  /* 0x0000001716048223 */ /* 0x000fe20000010004 */
[----:B------:R-:W-:Y:S01]  /*5030*/  @!P0 MOV R44, R43 ;  /* 0x0000002b002c8202 */ /* 0x000fe20000000f00 */
        /* <DEDUP_REMOVED lines=8> */
[----:B------:R-:W-:Y:S02]  /*50c0*/  @!P0 FFMA.FTZ R7, R39, R40, R7 ;  /* 0x0000002827078223 */ /* 0x000fe40000010007 */
[----:B------:R-:W-:Y:S01]  /*50d0*/  @!P0 IMAD.MOV.U32 R45, RZ, RZ, R48 ;  /* 0x000000ffff2d8224 */ /* 0x000fe200078e0030 */
[----:B------:R-:W-:Y:S01]  /*50e0*/  @!P0 F2FP.BF16.PACK_AB R5, R6, R5 ;  /* 0x000000050605823e */ /* 0x000fe200000010ff */
[----:B------:R-:W-:Y:S02]  /*50f0*/  @!P0 IMAD.MOV.U32 R46, RZ, RZ, R10 ;  /* 0x000000ffff2e8224 */ /* 0x000fe400078e000a */
[----:B------:R-:W-:Y:S01]  /*5100*/  @!P0 FFMA.FTZ R8, R41, R42, R8 ;  /* 0x0000002a29088223 */ /* 0x000fe20000010008 */
[----:B------:R-:W-:Y:S01]  /*5110*/  @!P0 MOV R14, R5 ;  /* 0x00000005000e8202 */ /* 0x000fe20000000f00 */
[----:B------:R-:W-:Y:S01]  /*5120*/  @!P0 IMAD.MOV.U32 R12, RZ, RZ, R0 ;  /* 0x000000ffff0c8224 */ /* 0x000fe200078e0000 */
[----:B------:R1:W-:Y:S01]  /*5130*/  STG.E.128 [R54.64], R44 ;  /* 0x0000002c36007986 */ /* 0x0003e2000c101d06 */
[----:B------:R-:W-:Y:S01]  /*5140*/  @!P0 IMAD.MOV.U32 R13, RZ, RZ, R3 ;  /* 0x000000ffff0d8224 */ /* 0x000fe200078e0003 */
[----:B------:R-:W-:Y:S05]  /*5150*/  @!P0 F2FP.BF16.PACK_AB R7, R8, R7 ;  /* 0x000000070807823e */ /* 0x000fea00000010ff */
[----:B------:R-:W-:Y:S01]  /*5160*/  @!P0 IMAD.MOV.U32 R15, RZ, RZ, R7 ;  /* 0x000000ffff0f8224 */ /* 0x000fe200078e0007 */
[----:B------:R-:W-:-:S13]  /*5170*/  ISETP.GE.AND P0, PT, R100, c[0x0][0x1d4], PT ;  /* 0x0000750064007a0c */ /* 0x000fda0003f06270 */
[----:B------:R-:W-:-:S05]  /*5180*/  @P0 BRA `(.L_x_661) ;  /* 0x000001c000000947 */ /* 0x000fca0003800000 */
[----:B------:R-:W-:Y:S04]  /*5190*/  IADD3 R0, P1, P0, R86, R80, R100 ;  /* 0x0000005056007210 */ /* 0x000fe8000783e064 */
[----:B------:R-:W-:Y:S02]  /*51a0*/  IADD3.X R3, R88, R79, R121, P1, P0 ;  /* 0x0000004f58037210 */ /* 0x000fe40000fe0479 */
[C---:B------:R-:W-:Y:S04]  /*51b0*/  LEA R2, P0, R0.reuse, c[0x0][0x1c8], 0x1 ;  /* 0x0000720000027a11 */ /* 0x040fe800078008ff */
[----:B------:R-:W-:Y:S05]  /*51c0*/  LEA.HI.X R3, R0, c[0x0][0x1cc], R3, 0x1, P0 ;  /* 0x0000730000037a11 */ /* 0x000fea00000f0c03 */
[----:B------:R2:W-:Y:S01]  /*51d0*/  STG.E.128 [R2.64], R12 ;  /* 0x0000000c02007986 */ /* 0x0005e2000c101d06 */
[----:B------:R-:W-:-:S05]  /*51e0*/  BRA `(.L_x_661) ;  /* 0x0000016000007947 */ /* 0x000fca0003800000 */
.L_x_657:
[----:B------:R-:W-:Y:S05]  /*51f0*/  IMAD R0, R77, -0x40, R94 ;  /* 0xffffffc04d007824 */ /* 0x000fea00078e025e */
[----:B------:R-:W-:Y:S04]  /*5200*/  IMNMX R0, R0, 0x40, PT ;  /* 0x0000004000007817 */ /* 0x000fe80003800200 */
[----:B------:R-:W-:-:S13]  /*5210*/  ISETP.GE.AND P0, PT, R90, R0, PT ;  /* 0x000000005a00720c */ /* 0x000fda0003f06270 */
[----:B------:R-:W-:-:S05]  /*5220*/  @P0 BRA `(.L_x_661) ;  /* 0x0000012000000947 */ /* 0x000fca0003800000 */
[----:B------:R-:W-:-:S13]  /*5230*/  ISETP.GE.AND P0, PT, R24, c[0x0][0x1d4], PT ;  /* 0x0000750018007a0c */ /* 0x000fda0003f06270 */
[----:B------:R-:W1:Y:S04]  /*5240*/  @!P0 LDS.128 R4, [R84+0x3000] ;  /* 0x0030000054048984 */ /* 0x000e680000000c00 */
[----:B-1----:R-:W-:Y:S01]  /*5250*/  @!P0 STG.E.128 [R58.64], R4 ;  /* 0x000000043a008986 */ /* 0x002fe2000c101d06 */
[----:B------:R-:W-:-:S13]  /*5260*/  ISETP.GE.AND P0, PT, R27, c[0x0][0x1d4], PT ;  /* 0x000075001b007a0c */ /* 0x000fda0003f06270 */
[----:B------:R-:W1:Y:S04]  /*5270*/  @!P0 LDS.128 R4, [R85+0x3000] ;  /* 0x0030000055048984 */ /* 0x000e680000000c00 */
[----:B-1----:R-:W-:Y:S01]  /*5280*/  @!P0 STG.E.128 [R58.64+0x20], R4 ;  /* 0x000020043a008986 */ /* 0x002fe2000c101d06 */
        /* <DEDUP_REMOVED lines=11> */
[----:B-1----:R1:W-:Y:S02]  /*5340*/  @!P0 STG.E.128 [R58.64+0xa0], R4 ;  /* 0x0000a0043a008986 */ /* 0x0023e4000c101d06 */
.L_x_661:
[----:B------:R-:W-:Y:S05]  /*5350*/  BSYNC B1 ;  /* 0x0000000000017941 */ /* 0x000fea0003800000 */
.L_x_656:
[C---:B-1----:R-:W-:Y:S01]  /*5360*/  IMAD.SHL.U32 R10, R77.reuse, 0x40, RZ ;  /* 0x000000404d0a7824 */ /* 0x042fe200078e00ff */
[----:B------:R-:W-:Y:S01]  /*5370*/  SHF.L.U64.HI R9, R77, 0x6, R89 ;  /* 0x000000064d097819 */ /* 0x000fe20000010259 */
[----:B------:R-:W-:Y:S02]  /*5380*/  BSSY B0, `(.L_x_678) ;  /* 0x0000044000007945 */ /* 0x000fe40003800000 */
[----:B--2--5:R-:W-:Y:S01]  /*5390*/  IMAD.IADD R3, R136, 0x1, -R10 ;  /* 0x0000000188037824 */ /* 0x024fe200078e0a0a */
[----:B------:R-:W-:Y:S04]  /*53a0*/  IADD3 R0, P0, R10, R137, RZ ;  /* 0x000000890a007210 */ /* 0x000fe80007f1e0ff */
[----:B------:R-:W-:Y:S02]  /*53b0*/  IADD3.X R2, R9, R143, RZ, P0, !PT ;  /* 0x0000008f09027210 */ /* 0x000fe400007fe4ff */
[----:B------:R-:W-:-:S13]  /*53c0*/  ISETP.GE.AND P0, PT, R3, 0x21, PT ;  /* 0x000000210300780c */ /* 0x000fda0003f06270 */
[----:B------:R-:W-:Y:S02]  /*53d0*/  @P0 IADD3 R8, P1, R0, 0x20, RZ ;  /* 0x0000002000080810 */ /* 0x000fe40007f3e0ff */
[----:B------:R-:W-:Y:S03]  /*53e0*/  @P0 MOV R7, R99 ;  /* 0x0000006300070202 */ /* 0x000fe60000000f00 */
[----:B------:R-:W-:Y:S01]  /*53f0*/  @P0 IMAD.X R6, RZ, RZ, R2, P1 ;  /* 0x000000ffff060224 */ /* 0x000fe200008e0602 */
[----:B------:R-:W-:-:S13]  /*5400*/  ISETP.GE.AND P1, PT, R3, 0x1, PT ;  /* 0x000000010300780c */ /* 0x000fda0003f26270 */
[----:B------:R-:W-:Y:S01]  /*5410*/  @P1 MOV R3, R99 ;  /* 0x0000006300031202 */ /* 0x000fe20000000f00 */
[----:B------:R-:W-:Y:S02]  /*5420*/  @P1 IMAD R4, R2, c[0x0][0x258], RZ ;  /* 0x0000960002041a24 */ /* 0x000fe400078e02ff */
[----:B------:R-:W-:Y:S04]  /*5430*/  @P1 IMAD.MOV.U32 R2, RZ, RZ, R96 ;  /* 0x000000ffff021224 */ /* 0x000fe800078e0060 */
[C---:B------:R-:W-:Y:S04]  /*5440*/  @P1 IMAD.WIDE.U32 R2, R0.reuse, c[0x0][0x258], R2 ;  /* 0x0000960000021a25 */ /* 0x040fe800078e0002 */
[----:B------:R-:W-:Y:S01]  /*5450*/  @P1 IMAD R0, R0, c[0x0][0x25c], R4 ;  /* 0x0000970000001a24 */ /* 0x000fe200078e0204 */
[C---:B------:R-:W-:Y:S03]  /*5460*/  @P1 LEA R4, P2, R2.reuse, c[0x0][0x250], 0x1 ;  /* 0x0000940002041a11 */ /* 0x040fe600078408ff */
[----:B------:R-:W-:Y:S05]  /*5470*/  @P1 IMAD.IADD R0, R3, 0x1, R0 ;  /* 0x0000000103001824 */ /* 0x000fea00078e0200 */
        /* <DEDUP_REMOVED lines=28> */
[----:B------:R-:W-:Y:S04]  /*5640*/  IMAD.WIDE.U32 R4, R0, c[0x0][0x208], R4 ;  /* 0x0000820000047a25 */ /* 0x000fe800078e0004 */
[----:B------:R-:W-:Y:S04]  /*5650*/  IMAD R2, R2, c[0x0][0x208], RZ ;  /* 0x0000820002027a24 */ /* 0x000fe800078e02ff */
[----:B------:R-:W-:Y:S01]  /*5660*/  IMAD R0, R0, c[0x0][0x20c], R2 ;  /* 0x0000830000007a24 */ /* 0x000fe200078e0202 */
[C---:B------:R-:W-:Y:S03]  /*5670*/  LEA R2, P0, R4.reuse, c[0x0][0x1f8], 0x1 ;  /* 0x00007e0004027a11 */ /* 0x040fe600078008ff */
[----:B------:R-:W-:Y:S05]  /*5680*/  IMAD.IADD R0, R5, 0x1, R0 ;  /* 0x0000000105007824 */ /* 0x000fea00078e0200 */
[----:B------:R-:W-:Y:S02]  /*5690*/  LEA.HI.X R3, R4, c[0x0][0x1fc], R0, 0x1, P0 ;  /* 0x00007f0004037a11 */ /* 0x000fe400000f0c00 */
[----:B------:R-:W-:-:S13]  /*56a0*/  ISETP.GE.AND P0, PT, R24, c[0x0][0x1d4], PT ;  /* 0x0000750018007a0c */ /* 0x000fda0003f06270 */
[----:B------:R-:W1:Y:S04]  /*56b0*/  @!P0 LDS.128 R4, [R84] ;  /* 0x0000000054048984 */ /* 0x000e680000000c00 */
[----:B-1----:R-:W-:Y:S01]  /*56c0*/  @!P0 STG.E.128 [R2.64], R4 ;  /* 0x0000000402008986 */ /* 0x002fe2000c101d06 */
[----:B------:R-:W-:-:S13]  /*56d0*/  ISETP.GE.AND P0, PT, R27, c[0x0][0x1d4], PT ;  /* 0x000075001b007a0c */ /* 0x000fda0003f06270 */
[----:B------:R-:W1:Y:S04]  /*56e0*/  @!P0 LDS.128 R4, [R85] ;  /* 0x0000000055048984 */ /* 0x000e680000000c00 */
        /* <DEDUP_REMOVED lines=13> */
.L_x_679:
[----:B-1----:R-:W-:Y:S05]  /*57c0*/  BSYNC B0 ;  /* 0x0000000000007941 */ /* 0x002fea0003800000 */
.L_x_678:
        /* <DEDUP_REMOVED lines=25> */
.L_x_655:
[----:B------:R-:W2:Y:S01]  /*5960*/  LDL R189, [R1] ;  /* 0x0000000001bd7983 */ /* 0x000ea20000100800 */
[----:B------:R-:W-:-:S05]  /*5970*/  IMAD.MOV.U32 R29, RZ, RZ, c[0x0][0x2c4] ;  /* 0x0000b100ff1d7624 */ /* 0x000fca00078e00ff */
[----:B------:R-:W-:Y:S01]  /*5980*/  ISETP.NE.AND P2, PT, R29, 0x1, PT ;  /* 0x000000011d00780c */ /* 0x000fe20003f45270 */
[----:B------:R-:W-:Y:S01]  /*5990*/  CS2R R94, SRZ ;  /* 0x00000000005e7805 */ /* 0x000fe2000001ff00 */
[----:B------:R-:W-:Y:S01]  /*59a0*/  IADD3 R6, R146, R144, RZ ;  /* 0x0000009092067210 */ /* 0x000fe20007ffe0ff */
[----:B------:R-:W-:Y:S01]  /*59b0*/  IMAD.MOV.U32 R11, RZ, RZ, RZ ;  /* 0x000000ffff0b7224 */ /* 0x000fe200078e00ff */
[----:B------:R-:W-:Y:S01]  /*59c0*/  PLOP3.LUT P4, PT, PT, PT, PT, 0x80, 0x0 ;  /* 0x000000000000781c */ /* 0x000fe20003f8f070 */
[----:B------:R-:W-:Y:S01]  /*59d0*/  IMAD.MOV.U32 R92, RZ, RZ, RZ ;  /* 0x000000ffff5c7224 */ /* 0x000fe200078e00ff */
[----:B------:R-:W-:Y:S01]  /*59e0*/  CS2R R98, SRZ ;  /* 0x0000000000627805 */ /* 0x000fe2000001ff00 */
[----:B------:R-:W-:Y:S01]  /*59f0*/  CS2R R96, SRZ ;  /* 0x0000000000607805 */ /* 0x000fe2000001ff00 */
[----:B------:R-:W-:Y:S01]  /*5a00*/  MOV R12, RZ ;  /* 0x000000ff000c7202 */ /* 0x000fe20000000f00 */
[----:B------:R-:W-:Y:S01]  /*5a10*/  IMAD.MOV.U32 R90, RZ, RZ, RZ ;  /* 0x000000ffff5a7224 */ /* 0x000fe200078e00ff */
[----:B------:R-:W-:Y:S01]  /*5a20*/  CS2R R88, SRZ ;  /* 0x0000000000587805 */ /* 0x000fe2000001ff00 */
        /* <DEDUP_REMOVED lines=61> */
[----:B--2---:R-:W-:-:S05]  /*5e00*/  IADD3 R0, R189, 0x7f, RZ ;  /* 0x0000007fbd007810 */ /* 0x004fca0007ffe0ff */
[----:B-1----:R-:W-:-:S05]  /*5e10*/  @P2 IMAD.HI.U32 R2, R0, c[0x0][0x2c8], RZ ;  /* 0x0000b20000022a27 */ /* 0x002fca00078e00ff */
[----:B------:R-:W-:-:S05]  /*5e20*/  @P2 SHF.R.U32.HI R0, RZ, c[0x0][0x2cc], R2 ;  /* 0x0000b300ff002a19 */ /* 0x000fca0000011602 */
[----:B------:R-:W-:-:S05]  /*5e30*/  IMAD.IADD R0, R154, 0x1, R0 ;  /* 0x000000019a007824 */ /* 0x000fca00078e0200 */
[----:B------:R-:W-:-:S04]  /*5e40*/  SHF.R.S32.HI R2, RZ, 0x1f, R0 ;  /* 0x0000001fff027819 */ /* 0x000fc80000011400 */
[----:B------:R-:W-:-:S04]  /*5e50*/  LEA.HI R0, R2, R0, RZ, 0x6 ;  /* 0x0000000002007211 */ /* 0x000fc800078f30ff */
[----:B------:R-:W-:-:S04]  /*5e60*/  SHF.R.S32.HI R0, RZ, 0x6, R0 ;  /* 0x00000006ff007819 */ /* 0x000fc80000011400 */
[----:B------:R-:W-:-:S04]  /*5e70*/  IMNMX R153, R153, R0, PT ;  /* 0x0000000099997217 */ /* 0x000fc80003800200 */
[----:B------:R-:W-:Y:S01]  /*5e80*/  ISETP.GE.AND P0, PT, R153, 0x1, PT ;  /* 0x000000019900780c */ /* 0x000fe20003f06270 */
[----:B------:R-:W-:-:S12]  /*5e90*/  CS2R R154, SRZ ;  /* 0x00000000009a7805 */ /* 0x000fd8000001ff00 */
[----:B------:R-:W-:Y:S05]  /*5ea0*/  @!P0 BRA `(.L_x_681) ;  /* 0x000159d000008947 */ /* 0x000fea0003800000 */
[----:B------:R-:W2:Y:S01]  /*5eb0*/  LDL R48, [R1+0x84] ;  /* 0x0000840001307983 */ /* 0x000ea20000100800 */
[----:B------:R-:W-:-:S03]  /*5ec0*/  ISETP.NE.U32.AND P0, PT, RZ, c[0x0][0x340], PT ;  /* 0x0000d000ff007a0c */ /* 0x000fc60003f05070 */
[----:B------:R-:W3:Y:S01]  /*5ed0*/  LDL R157, [R1+0x80] ;  /* 0x00008000019d7983 */ /* 0x000ee20000100800 */
[----:B------:R-:W-:-:S13]  /*5ee0*/  ISETP.NE.AND.EX P1, PT, RZ, c[0x0][0x344], PT, P0 ;  /* 0x0000d100ff007a0c */ /* 0x000fda0003f25300 */
[----:B------:R-:W-:Y:S01]  /*5ef0*/  @P1 IMAD.MOV.U32 R2, RZ, RZ, 0x4 ;  /* 0x00000004ff021424 */ /* 0x000fe200078e00ff */
[----:B------:R-:W-:Y:S01]  /*5f00*/  SHF.R.S32.HI R16, RZ, 0x1f, R163 ;  /* 0x0000001fff107819 */ /* 0x000fe200000114a3 */
[----:B------:R-:W1:Y:S01]  /*5f10*/  S2R R49, SR_CTAID.Y ;  /* 0x0000000000317919 */ /* 0x000e620000002600 */
[----:B------:R-:W-:Y:S02]  /*5f20*/  SHF.R.S32.HI R0, RZ, 0x1f, R147 ;  /* 0x0000001fff007819 */ /* 0x000fe40000011493 */
[CC--:B------:R-:W-:Y:S02]  /*5f30*/  LEA.HI R110, R16.reuse, R163.reuse, RZ, 0x3 ;  /* 0x000000a3106e7211 */ /* 0x0c0fe400078f18ff */
[----:B------:R-:W-:Y:S01]  /*5f40*/  LEA.HI R10, R16, R163, RZ, 0x2 ;  /* 0x000000a3100a7211 */ /* 0x000fe200078f10ff */
[----:B------:R-:W-:Y:S01]  /*5f50*/  IMAD R0, R0, c[0x0][0x178], RZ ;  /* 0x00005e0000007a24 */ /* 0x000fe200078e02ff */
[----:B------:R-:W-:-:S03]  /*5f60*/  SHF.R.S32.HI R108, RZ, 0x3, R110 ;  /* 0x00000003ff6c7819 */ /* 0x000fc6000001146e */
[----:B------:R-:W-:Y:S02]  /*5f70*/  IMAD R4, R147, c[0x0][0x17c], R0 ;  /* 0x00005f0093047a24 */ /* 0x000fe400078e0200 */
[----:B------:R-:W-:Y:S01]  /*5f80*/  IMAD.SHL.U32 R0, R108, 0x40, RZ ;  /* 0x000000406c007824 */ /* 0x000fe200078e00ff */
[----:B------:R-:W-:-:S04]  /*5f90*/  SHF.R.S32.HI R92, RZ, 0x2, R10 ;  /* 0x00000002ff5c7819 */ /* 0x000fc8000001140a */
[----:B------:R-:W-:Y:S01]  /*5fa0*/  LOP3.LUT R0, R0, 0xc0, RZ, 0xc0, !PT ;  /* 0x000000c000007812 */ /* 0x000fe200078ec0ff */
[----:B------:R-:W-:Y:S02]  /*5fb0*/  IMAD R5, R165, c[0x0][0x1b8], RZ ;  /* 0x00006e00a5057a24 */ /* 0x000fe400078e02ff */
[----:B--2---:R-:W-:-:S05]  /*5fc0*/  @P1 IMAD.WIDE R2, R48, R2, c[0x0][0x340] ;  /* 0x0000d00030021625 */ /* 0x004fca00078e0202 */
[----:B------:R2:W4:Y:S01]  /*5fd0*/  @P1 LDG.E R21, [R2.64] ;  /* 0x0000000602151981 */ /* 0x000522000c1e1900 */
[----:B------:R-:W-:Y:S01]  /*5fe0*/  SHF.R.S32.HI R17, RZ, 0x1f, R48 ;  /* 0x0000001fff117819 */ /* 0x000fe20000011430 */
[----:B---3--:R-:W-:Y:S01]  /*5ff0*/  IMAD R44, R157, c[0x0][0x2c4], RZ ;  /* 0x0000b1009d2c7a24 */ /* 0x008fe200078e02ff */
[----:B------:R-:W-:Y:S01]  /*6000*/  LEA.HI R151, R16, R163, RZ, 0x5 ;  /* 0x000000a310977211 */ /* 0x000fe200078f28ff */
[----:B------:R-:W-:Y:S03]  /*6010*/  BSSY B0, `(.L_x_682) ;  /* 0x0000084000007945 */ /* 0x000fe60003800000 */
[----:B------:R-:W-:Y:S02]  /*6020*/  SHF.R.S32.HI R150, RZ, 0x5, R151 ;  /* 0x00000005ff967819 */ /* 0x000fe40000011497 */
[----:B--2---:R-:W-:-:S05]  /*6030*/  LOP3.LUT R2, R10, 0xfffffffc, RZ, 0xc0, !PT ;  /* 0xfffffffc0a027812 */ /* 0x004fca00078ec0ff */
[----:B------:R-:W-:Y:S02]  /*6040*/  IMAD.IADD R148, R163, 0x1, -R2 ;  /* 0x00000001a3947824 */ /* 0x000fe400078e0a02 */
[----:B------:R-:W-:-:S04]  /*6050*/  IMAD.WIDE.U32 R2, R147, c[0x0][0x178], RZ ;  /* 0x00005e0093027a25 */ /* 0x000fc800078e00ff */
[C---:B------:R-:W-:Y:S01]  /*6060*/  IMAD.SHL.U32 R12, R148.reuse, 0x8, RZ ;  /* 0x00000008940c7824 */ /* 0x040fe200078e00ff */
[----:B------:R-:W-:Y:S01]  /*6070*/  IADD3 R3, R3, R4, RZ ;  /* 0x0000000403037210 */ /* 0x000fe20007ffe0ff */
[----:B------:R-:W-:-:S03]  /*6080*/  IMAD R11, R148, 0x20, R92 ;  /* 0x00000020940b7824 */ /* 0x000fc600078e025c */
[----:B------:R-:W-:Y:S01]  /*6090*/  LOP3.LUT R4, R0, 0x18, R12, 0xf8, !PT ;  /* 0x0000001800047812 */ /* 0x000fe200078ef80c */
[----:B-1----:R-:W-:Y:S01]  /*60a0*/  IMAD.WIDE.U32 R2, R49, c[0x0][0x1b8], R2 ;  /* 0x00006e0031027a25 */ /* 0x002fe200078e0002 */
[----:B------:R-:W-:Y:S02]  /*60b0*/  SHF.R.U32.HI R0, RZ, 0x3, R0 ;  /* 0x00000003ff007819 */ /* 0x000fe40000011600 */
[----:B------:R-:W-:Y:S01]  /*60c0*/  IADD3 R8, R12, 0x40, RZ ;  /* 0x000000400c087810 */ /* 0x000fe20007ffe0ff */
[----:B------:R-:W-:Y:S01]  /*60d0*/  IMAD.IADD R11, R189, 0x1, R11 ;  /* 0x00000001bd0b7824 */ /* 0x000fe200078e020b */
[----:B------:R-:W-:Y:S01]  /*60e0*/  LOP3.LUT R20, R4, R0, RZ, 0x3c, !PT ;  /* 0x0000000004147212 */ /* 0x000fe200078e3cff */
[----:B------:R-:W-:Y:S01]  /*60f0*/  IMAD R4, R49, c[0x0][0x1bc], R5 ;  /* 0x00006f0031047a24 */ /* 0x000fe200078e0205 */
[----:B------:R-:W-:Y:S02]  /*6100*/  SHF.R.S32.HI R5, RZ, 0x1f, R6 ;  /* 0x0000001fff057819 */ /* 0x000fe40000011406 */
[C---:B------:R-:W-:Y:S01]  /*6110*/  IADD3 R0, P0, R92.reuse, R6, RZ ;  /* 0x000000065c007210 */ /* 0x040fe20007f1e0ff */
[----:B------:R-:W-:Y:S01]  /*6120*/  IMAD.IADD R3, R3, 0x1, R4 ;  /* 0x0000000103037824 */ /* 0x000fe200078e0204 */
[----:B------:R-:W-:Y:S01]  /*6130*/  MOV R7, R11 ;  /* 0x0000000b00077202 */ /* 0x000fe20000000f00 */
[----:B------:R-:W-:Y:S01]  /*6140*/  @P2 IMAD.HI.U32 R6, R11, c[0x0][0x2c8], RZ ;  /* 0x0000b2000b062a27 */ /* 0x000fe200078e00ff */
[----:B------:R-:W-:-:S02]  /*6150*/  LEA.HI.X.SX32 R4, R92, R5, 0x1, P0 ;  /* 0x000000055c047211 */ /* 0x000fc400000f0eff */
[----:B------:R-:W-:Y:S02]  /*6160*/  ISETP.NE.U32.AND P0, PT, RZ, c[0x0][0x348], PT ;  /* 0x0000d200ff007a0c */ /* 0x000fe40003f05070 */
        /* <DEDUP_REMOVED lines=12> */
[----:B------:R-:W-:Y:S01]  /*6230*/  ISETP.GE.AND P3, PT, R8, c[0x0][0x1d4], PT ;  /* 0x0000750008007a0c */ /* 0x000fe20003f66270 */
[----:B------:R-:W-:Y:S01]  /*6240*/  IMAD.WIDE.U32 R8, R0, c[0x0][0x208], R12 ;  /* 0x0000820000087a25 */ /* 0x000fe200078e000c */
[----:B------:R-:W-:Y:S02]  /*6250*/  SEL R0, R48, RZ, !P0 ;  /* 0x000000ff30007207 */ /* 0x000fe40004000000 */
[----:B------:R-:W-:Y:S01]  /*6260*/  LOP3.LUT R4, R4, 0x7fffffe, RZ, 0xc0, !PT ;  /* 0x07fffffe04047812 */ /* 0x000fe200078ec0ff */
[----:B------:R-:W-:Y:S01]  /*6270*/  IMAD.IADD R100, R163, 0x1, -R5 ;  /* 0x00000001a3647824 */ /* 0x000fe200078e0a05 */
[----:B------:R-:W-:Y:S01]  /*6280*/  IADD3 R10, -R7, RZ, RZ ;  /* 0x000000ff070a7210 */ /* 0x000fe20007ffe1ff */
[----:B------:R-:W-:Y:S01]  /*6290*/  IMAD R5, R6, c[0x0][0x1c0], RZ ;  /* 0x0000700006057a24 */ /* 0x000fe200078e02ff */
[----:B------:R-:W-:Y:S01]  /*62a0*/  IADD3 R9, R9, R19, RZ ;  /* 0x0000001309097210 */ /* 0x000fe20007ffe0ff */
[----:B------:R-:W-:Y:S01]  /*62b0*/  IMAD.IADD R4, R92, 0x1, -R4 ;  /* 0x000000015c047824 */ /* 0x000fe200078e0a04 */
[----:B------:R-:W-:Y:S01]  /*62c0*/  LEA.HI R105, R100, R100, RZ, 0x1 ;  /* 0x0000006464697211 */ /* 0x000fe200078f08ff */
[C---:B------:R-:W-:Y:S01]  /*62d0*/  IMAD R5, R0.reuse, c[0x0][0x1c4], R5 ;  /* 0x0000710000057a24 */ /* 0x040fe200078e0205 */
[----:B------:R-:W-:Y:S01]  /*62e0*/  ISETP.NE.U32.AND P0, PT, RZ, c[0x0][0x350], PT ;  /* 0x0000d400ff007a0c */ /* 0x000fe20003f05070 */
[----:B------:R-:W-:Y:S01]  /*62f0*/  IMAD.WIDE.U32 R2, R0, c[0x0][0x1c0], R2 ;  /* 0x0000700000027a25 */ /* 0x000fe200078e0002 */
[----:B------:R-:W-:-:S02]  /*6300*/  SHF.R.S32.HI R0, RZ, 0x1f, R7 ;  /* 0x0000001fff007819 */ /* 0x000fc40000011407 */
[--C-:B------:R-:W-:Y:S01]  /*6310*/  SHF.R.S32.HI R16, RZ, 0x1, R105.reuse ;  /* 0x00000001ff107819 */ /* 0x100fe20000011469 */
[----:B------:R-:W-:Y:S01]  /*6320*/  IMAD R4, R150, 0x8, R4 ;  /* 0x0000000896047824 */ /* 0x000fe200078e0204 */
[----:B------:R-:W-:Y:S01]  /*6330*/  SHF.R.S32.HI R6, RZ, 0x1f, R105 ;  /* 0x0000001fff067819 */ /* 0x000fe20000011469 */
[----:B------:R-:W-:Y:S01]  /*6340*/  IMAD R0, R0, c[0x0][0x1b0], RZ ;  /* 0x00006c0000007a24 */ /* 0x000fe200078e02ff */
[----:B------:R-:W-:Y:S01]  /*6350*/  P2R R112, PR, RZ, 0x8 ;  /* 0x00000008ff707803 */ /* 0x000fe20000000000 */
[----:B------:R-:W-:Y:S01]  /*6360*/  IMAD R10, R10, c[0x0][0x2c4], R11 ;  /* 0x0000b1000a0a7a24 */ /* 0x000fe200078e020b */
[----:B------:R-:W-:Y:S01]  /*6370*/  ISETP.GE.AND P5, PT, R12, c[0x0][0x1d4], PT ;  /* 0x000075000c007a0c */ /* 0x000fe20003fa6270 */
[----:B------:R-:W-:Y:S01]  /*6380*/  IMAD.U32 R226, R4, 0x20, R20 ;  /* 0x0000002004e27824 */ /* 0x000fe200078e0014 */
[----:B------:R-:W-:Y:S01]  /*6390*/  LEA.HI R4, R6, R16, RZ, 0x2 ;  /* 0x0000001006047211 */ /* 0x000fe200078f10ff */
[----:B------:R-:W-:Y:S01]  /*63a0*/  IMAD R6, R7, c[0x0][0x1b4], R0 ;  /* 0x00006d0007067a24 */ /* 0x000fe200078e0200 */
[----:B------:R-:W-:Y:S01]  /*63b0*/  SHF.R.S32.HI R0, RZ, 0x1f, R10 ;  /* 0x0000001fff007819 */ /* 0x000fe2000001140a */
[----:B------:R-:W-:Y:S01]  /*63c0*/  IMAD.IADD R3, R3, 0x1, R5 ;  /* 0x0000000103037824 */ /* 0x000fe200078e0205 */
[----:B------:R-:W-:Y:S01]  /*63d0*/  LOP3.LUT R4, R4, 0xfffffffc, RZ, 0xc0, !PT ;  /* 0xfffffffc04047812 */ /* 0x000fe200078ec0ff */
[----:B------:R-:W-:Y:S01]  /*63e0*/  IMAD.IADD R5, R15, 0x1, R18 ;  /* 0x000000010f057824 */ /* 0x000fe200078e0212 */
[----:B------:R1:W-:Y:S01]  /*63f0*/  STL [R1+0x78], R112 ;  /* 0x0000787001007387 */ /* 0x0003e20000100800 */
[----:B------:R-:W-:-:S04]  /*6400*/  IMAD.WIDE.U32 R2, R7, c[0x0][0x1b0], R2 ;  /* 0x00006c0007027a25 */ /* 0x000fc800078e0002 */
[----:B------:R-:W-:Y:S02]  /*6410*/  IMAD R0, R0, c[0x0][0x1a8], RZ ;  /* 0x00006a0000007a24 */ /* 0x000fe400078e02ff */
[----:B------:R-:W-:Y:S02]  /*6420*/  IMAD.IADD R107, R16, 0x1, -R4 ;  /* 0x00000001106b7824 */ /* 0x000fe400078e0a04 */
[----:B------:R-:W-:Y:S02]  /*6430*/  IMAD.MOV.U32 R4, RZ, RZ, R14 ;  /* 0x000000ffff047224 */ /* 0x000fe400078e000e */
[----:B------:R-:W-:Y:S02]  /*6440*/  IMAD.IADD R3, R3, 0x1, R6 ;  /* 0x0000000103037824 */ /* 0x000fe400078e0206 */
[----:B------:R-:W-:Y:S02]  /*6450*/  IMAD R14, R10, c[0x0][0x1ac], R0 ;  /* 0x00006b000a0e7a24 */ /* 0x000fe400078e0200 */
[----:B------:R-:W-:-:S02]  /*6460*/  IMAD R6, R165, c[0x0][0x1e8], RZ ;  /* 0x00007a00a5067a24 */ /* 0x000fc400078e02ff */
[----:B------:R-:W-:Y:S02]  /*6470*/  IMAD R0, R165, c[0x0][0x210], RZ ;  /* 0x00008400a5007a24 */ /* 0x000fe400078e02ff */
[----:B------:R-:W-:-:S04]  /*6480*/  IMAD.WIDE.U32 R10, R10, c[0x0][0x1a8], R2 ;  /* 0x00006a000a0a7a25 */ /* 0x000fc800078e0002 */
[C---:B------:R-:W-:Y:S02]  /*6490*/  IMAD R6, R49.reuse, c[0x0][0x1ec], R6 ;  /* 0x00007b0031067a24 */ /* 0x040fe400078e0206 */
[C---:B------:R-:W-:Y:S02]  /*64a0*/  IMAD R0, R49.reuse, c[0x0][0x214], R0 ;  /* 0x0000850031007a24 */ /* 0x040fe400078e0200 */
[----:B------:R-:W-:-:S04]  /*64b0*/  IMAD.WIDE.U32 R4, R49, c[0x0][0x1e8], R4 ;  /* 0x00007a0031047a25 */ /* 0x000fc800078e0004 */
[----:B------:R-:W-:-:S04]  /*64c0*/  IMAD.WIDE.U32 R8, R49, c[0x0][0x210], R8 ;  /* 0x0000840031087a25 */ /* 0x000fc800078e0008 */
[----:B------:R-:W-:Y:S01]  /*64d0*/  IMAD.IADD R7, R6, 0x1, R5 ;  /* 0x0000000106077824 */ /* 0x000fe200078e0205 */
[----:B------:R-:W-:Y:S01]  /*64e0*/  IADD3 R5, R0, R9, RZ ;  /* 0x0000000900057210 */ /* 0x000fe20007ffe0ff */
[----:B------:R-:W-:Y:S01]  /*64f0*/  IMAD.IADD R9, R11, 0x1, R14 ;  /* 0x000000010b097824 */ /* 0x000fe200078e020e */
[----:B------:R-:W-:Y:S01]  /*6500*/  IADD3 R14, R189, R92, RZ ;  /* 0x0000005cbd0e7210 */ /* 0x000fe20007ffe0ff */
[----:B------:R-:W-:Y:S02]  /*6510*/  IMAD.MOV.U32 R6, RZ, RZ, R4 ;  /* 0x000000ffff067224 */ /* 0x000fe400078e0004 */
[----:B------:R-:W-:Y:S01]  /*6520*/  IMAD.MOV.U32 R4, RZ, RZ, R8 ;  /* 0x000000ffff047224 */ /* 0x000fe200078e0008 */
[----:B------:R-:W-:Y:S01]  /*6530*/  ISETP.GE.AND P4, PT, R14, R44, PT ;  /* 0x0000002c0e00720c */ /* 0x000fe20003f86270 */
[----:B------:R-:W-:-:S05]  /*6540*/  IMAD.SHL.U32 R11, R148, 0x8, RZ ;  /* 0x00000008940b7824 */ /* 0x000fca00078e00ff */
[----:B------:R-:W-:Y:S02]  /*6550*/  ISETP.GE.AND P3, PT, R11, c[0x0][0x198], PT ;  /* 0x000066000b007a0c */ /* 0x000fe40003f66270 */
[----:B----4-:R-:W-:Y:S01]  /*6560*/  @P1 SHF.R.S32.HI R3, RZ, 0x1f, R21 ;  /* 0x0000001fff031819 */ /* 0x010fe20000011415 */
[----:B------:R-:W-:Y:S01]  /*6570*/  @!P1 IMAD.MOV.U32 R3, RZ, RZ, R17 ;  /* 0x000000ffff039224 */ /* 0x000fe200078e0011 */
[----:B------:R-:W-:Y:S01]  /*6580*/  @P1 MOV R2, R21 ;  /* 0x0000001500021202 */ /* 0x000fe20000000f00 */
[----:B------:R-:W-:Y:S01]  /*6590*/  @!P1 IMAD.MOV.U32 R2, RZ, RZ, R48 ;  /* 0x000000ffff029224 */ /* 0x000fe200078e0030 */
[----:B------:R-:W-:Y:S02]  /*65a0*/  ISETP.NE.AND.EX P1, PT, RZ, c[0x0][0x354], PT, P0 ;  /* 0x0000d500ff007a0c */ /* 0x000fe40003f25300 */
[----:B------:R-:W-:Y:S02]  /*65b0*/  LEA R16, P0, R10, c[0x0][0x160], 0x1 ;  /* 0x000058000a107a11 */ /* 0x000fe400078008ff */
[----:B------:R-:W-:-:S02]  /*65c0*/  SEL R0, R3, RZ, !P1 ;  /* 0x000000ff03007207 */ /* 0x000fc40004800000 */
[----:B------:R-:W-:Y:S02]  /*65d0*/  SEL R2, R2, RZ, !P1 ;  /* 0x000000ff02027207 */ /* 0x000fe40004800000 */
[----:B------:R-:W-:Y:S01]  /*65e0*/  LEA.HI.X R15, R10, c[0x0][0x164], R9, 0x1, P0 ;  /* 0x000059000a0f7a11 */ /* 0x000fe200000f0c09 */
[----:B------:R-:W-:Y:S01]  /*65f0*/  IMAD R3, R0, c[0x0][0x1f0], RZ ;  /* 0x00007c0000037a24 */ /* 0x000fe200078e02ff */
[----:B------:R-:W-:Y:S01]  /*6600*/  IADD3 R10, R12, 0x20, RZ ;  /* 0x000000200c0a7810 */ /* 0x000fe20007ffe0ff */
[----:B------:R-:W-:Y:S01]  /*6610*/  IMAD R0, R0, c[0x0][0x218], RZ ;  /* 0x0000860000007a24 */ /* 0x000fe200078e02ff */
[----:B------:R-:W-:Y:S01]  /*6620*/  LOP3.LUT P0, RZ, R107, 0x2, RZ, 0xc0, !PT ;  /* 0x000000026bff7812 */ /* 0x000fe2000780c0ff */
[----:B------:R-:W-:Y:S01]  /*6630*/  IMAD R9, R2, c[0x0][0x1f4], R3 ;  /* 0x00007d0002097a24 */ /* 0x000fe200078e0203 */
[----:B------:R-:W-:Y:S01]  /*6640*/  ISETP.GE.AND P6, PT, R10, c[0x0][0x1d4], PT ;  /* 0x000075000a007a0c */ /* 0x000fe20003fc6270 */
[C---:B------:R-:W-:Y:S01]  /*6650*/  IMAD R8, R2.reuse, c[0x0][0x21c], R0 ;  /* 0x0000870002087a24 */ /* 0x040fe200078e0200 */
[----:B------:R-:W-:Y:S01]  /*6660*/  IADD3 R0, R11, 0x40, RZ ;  /* 0x000000400b007810 */ /* 0x000fe20007ffe0ff */
[----:B------:R-:W-:Y:S01]  /*6670*/  IMAD.WIDE.U32 R18, R2, c[0x0][0x1f0], R6 ;  /* 0x00007c0002127a25 */ /* 0x000fe200078e0006 */
[----:B------:R-:W-:-:S02]  /*6680*/  ISETP.GE.AND P1, PT, R10, c[0x0][0x198], PT ;  /* 0x000066000a007a0c */ /* 0x000fc40003f26270 */
[----:B------:R-:W-:Y:S01]  /*6690*/  ISETP.GE.AND P2, PT, R0, c[0x0][0x198], PT ;  /* 0x0000660000007a0c */ /* 0x000fe20003f46270 */
[----:B------:R-:W-:Y:S01]  /*66a0*/  IMAD.WIDE.U32 R116, R2, c[0x0][0x218], R4 ;  /* 0x0000860002747a25 */ /* 0x000fe200078e0004 */
[----:B------:R-:W-:Y:S01]  /*66b0*/  IADD3 R21, R19, R9, RZ ;  /* 0x0000000913157210 */ /* 0x000fe20007ffe0ff */
[----:B------:R1:W-:Y:S02]  /*66c0*/  STL.64 [R1+0x50], R18 ;  /* 0x0000501201007387 */ /* 0x0003e40000100a00 */
[----:B------:R-:W-:Y:S02]  /*66d0*/  IMAD.IADD R115, R117, 0x1, R8 ;  /* 0x0000000175737824 */ /* 0x000fe400078e0208 */
[----:B------:R1:W-:Y:S01]  /*66e0*/  STL.64 [R1+0x70], R116 ;  /* 0x0000707401007387 */ /* 0x0003e20000100a00 */
[----:B------:R-:W-:-:S03]  /*66f0*/  IMAD.MOV.U32 R3, RZ, RZ, 0x10 ;  /* 0x00000010ff037424 */ /* 0x000fc600078e00ff */
[----:B------:R1:W-:Y:S02]  /*6700*/  STL [R1+0x64], R115 ;  /* 0x0000647301007387 */ /* 0x0003e40000100800 */
[----:B------:R-:W-:Y:S02]  /*6710*/  SEL R3, R3, 0xfffffff0, !P0 ;  /* 0xfffffff003037807 */ /* 0x000fe40004000000 */
[----:B------:R1:W-:Y:S04]  /*6720*/  STL [R1+0x5c], R21 ;  /* 0x00005c1501007387 */ /* 0x0003e80000100800 */
[----:B------:R1:W2:Y:S04]  /*6730*/  SHFL.IDX PT, R4, R16, RZ, 0x1c1f ;  /* 0x001c1fff10047589 */ /* 0x0002a800000e0000 */
        /* <DEDUP_REMOVED lines=17> */
.L_x_683:
[----:B------:R-:W-:Y:S05]  /*6850*/  BSYNC B0 ;  /* 0x0000000000007941 */ /* 0x000fea0003800000 */
.L_x_682:
[----:B--2---:R-:W-:Y:S01]  /*6860*/  IADD3 R0, R14, 0x20, RZ ;  /* 0x000000200e007810 */ /* 0x004fe20007ffe0ff */
[----:B---3--:R2:W3:Y:S01]  /*6870*/  SHFL.IDX PT, R5, R15, 0x1, 0x1c1f ;  /* 0x003c1f000f057f89 */ /* 0x0084e200000e0000 */
[----:B------:R-:W-:Y:S02]  /*6880*/  BSSY B0, `(.L_x_684) ;  /* 0x0000014000007945 */ /* 0x000fe40003800000 */
[----:B------:R-:W-:Y:S01]  /*6890*/  ISETP.GE.AND P0, PT, R0, R44, PT ;  /* 0x0000002c0000720c */ /* 0x000fe20003f06270 */
[----:B------:R2:W4:-:S12]  /*68a0*/  SHFL.IDX PT, R4, R16, 0x1, 0x1c1f ;  /* 0x003c1f0010047f89 */ /* 0x00051800000e0000 */
[----:B------:R-:W-:Y:S05]  /*68b0*/  @P0 BRA `(.L_x_685) ;  /* 0x0000010000000947 */ /* 0x000fea0003800000 */
[C---:B------:R-:W-:Y:S02]  /*68c0*/  IADD3 R0, R11.reuse, 0x40, RZ ;  /* 0x000000400b007810 */ /* 0x040fe40007ffe0ff */
        /* <DEDUP_REMOVED lines=15> */
.L_x_685:
[----:B------:R-:W-:Y:S05]  /*69c0*/  BSYNC B0 ;  /* 0x0000000000007941 */ /* 0x000fea0003800000 */
.L_x_684:
[----:B---3--:R-:W-:Y:S01]  /*69d0*/  IADD3 R0, R14, 0x40, RZ ;  /* 0x000000400e007810 */ /* 0x008fe20007ffe0ff */
[----:B------:R3:W1:Y:S01]  /*69e0*/  SHFL.IDX PT, R5, R15, 0x2, 0x1c1f ;  /* 0x005c1f000f057f89 */ /* 0x00066200000e0000 */
[----:B------:R-:W-:Y:S02]  /*69f0*/  BSSY B0, `(.L_x_686) ;  /* 0x0000014000007945 */ /* 0x000fe40003800000 */
[----:B------:R-:W-:Y:S01]  /*6a00*/  ISETP.GE.AND P0, PT, R0, R44, PT ;  /* 0x0000002c0000720c */ /* 0x000fe20003f06270 */
[----:B----4-:R3:W4:-:S12]  /*6a10*/  SHFL.IDX PT, R4, R16, 0x2, 0x1c1f ;  /* 0x005c1f0010047f89 */ /* 0x01071800000e0000 */
        /* <DEDUP_REMOVED lines=17> */
.L_x_687:
[----:B------:R-:W-:Y:S05]  /*6b30*/  BSYNC B0 ;  /* 0x0000000000007941 */ /* 0x000fea0003800000 */
.L_x_686:
[----:B--2---:R-:W2:Y:S01]  /*6b40*/  LDL R190, [R1+0x60] ;  /* 0x0000600001be7983 */ /* 0x004ea20000100800 */
[----:B------:R-:W-:-:S02]  /*6b50*/  IMAD.MOV.U32 R160, RZ, RZ, R20 ;  /* 0x000000ffffa07224 */ /* 0x000fc400078e0014 */
[----:B------:R-:W-:Y:S01]  /*6b60*/  IMAD.MOV.U32 R161, RZ, RZ, R21 ;  /* 0x000000ffffa17224 */ /* 0x000fe200078e0015 */
[----:B-1--4-:R-:W1:Y:S01]  /*6b70*/  SHFL.IDX PT, R4, R16, 0x3, 0x1c1f ;  /* 0x007c1f0010047f89 */ /* 0x012e6200000e0000 */
[----:B------:R-:W-:-:S03]  /*6b80*/  IADD3 R0, R14, 0x60, RZ ;  /* 0x000000600e007810 */ /* 0x000fc60007ffe0ff */
[----:B------:R-:W4:Y:S01]  /*6b90*/  SHFL.IDX PT, R5, R15, 0x3, 0x1c1f ;  /* 0x007c1f000f057f89 */ /* 0x000f2200000e0000 */
[----:B------:R-:W-:-:S13]  /*6ba0*/  ISETP.GE.AND P0, PT, R0, R44, PT ;  /* 0x0000002c0000720c */ /* 0x000fda0003f06270 */
[----:B------:R-:W-:Y:S01]  /*6bb0*/  @!P0 IMAD.SHL.U32 R8, R226, 0x2, RZ ;  /* 0x00000002e2088824 */ /* 0x000fe200078e00ff */
[----:B-1----:R-:W-:-:S04]  /*6bc0*/  @!P0 LEA R6, P4, R11, R4, 0x1 ;  /* 0x000000040b068211 */ /* 0x002fc800078808ff */
[C---:B----4-:R-:W-:Y:S02]  /*6bd0*/  @!P0 LEA.HI.X R7, R11.reuse, R5, R13, 0x1, P4 ;  /* 0x000000050b078211 */ /* 0x050fe400020f0c0d */
[----:B------:R-:W-:-:S03]  /*6be0*/  @!P0 IADD3 R0, R11, 0x40, RZ ;  /* 0x000000400b008810 */ /* 0x000fc60007ffe0ff */
[----:B------:R-:W-:Y:S01]  /*6bf0*/  @!PT LDS RZ, [RZ] ;  /* 0x00000000fffff984 */ /* 0x000fe20000000800 */
[----:B------:R1:W-:Y:S01]  /*6c00*/  @!P0 LDGSTS.E.BYPASS.LTC128B.128 [R8+0x7900], [R6.64], !P3 ;  /* 0x0790000006088fae */ /* 0x0003e2000d901d46 */
[----:B------:R-:W-:Y:S02]  /*6c10*/  @!P0 SHF.R.S32.HI R2, RZ, 0x1f, R0 ;  /* 0x0000001fff028819 */ /* 0x000fe40000011400 */
[----:B------:R-:W-:Y:S02]  /*6c20*/  IADD3 R146, R153, -0x1, RZ ;  /* 0xffffffff99927810 */ /* 0x000fe40007ffe0ff */
[----:B------:R-:W-:Y:S01]  /*6c30*/  @!P0 LEA.HI R0, R2, R0, RZ, 0x3 ;  /* 0x0000000002008211 */ /* 0x000fe200078f18ff */
[----:B------:R-:W-:Y:S02]  /*6c40*/  IMAD.MOV.U32 R9, RZ, RZ, c[0x0][0x1e0] ;  /* 0x00007800ff097624 */ /* 0x000fe400078e00ff */
[----:B------:R-:W-:Y:S01]  /*6c50*/  IMAD.MOV.U32 R111, RZ, RZ, 0x6 ;  /* 0x00000006ff6f7424 */ /* 0x000fe200078e00ff */
[----:B------:R-:W-:Y:S02]  /*6c60*/  @!P0 LOP3.LUT R0, R0, 0xfffffff8, RZ, 0xc0, !PT ;  /* 0xfffffff800008812 */ /* 0x000fe400078ec0ff */
[----:B-1----:R-:W-:-:S04]  /*6c70*/  @!P0 SHF.R.S32.HI R6, RZ, 0x1f, R10 ;  /* 0x0000001fff068819 */ /* 0x002fc8000001140a */
[----:B------:R-:W-:-:S04]  /*6c80*/  @!P0 LEA.HI R6, R6, R10, RZ, 0x3 ;  /* 0x0000000a06068211 */ /* 0x000fc800078f18ff */
[----:B------:R-:W-:-:S05]  /*6c90*/  @!P0 LOP3.LUT R6, R6, 0xfffffff8, RZ, 0xc0, !PT ;  /* 0xfffffff806068812 */ /* 0x000fca00078ec0ff */
[----:B------:R-:W-:Y:S01]  /*6ca0*/  @!P0 IMAD.WIDE R6, R6, 0x2, R4 ;  /* 0x0000000206068825 */ /* 0x000fe200078e0204 */
[----:B------:R-:W-:-:S03]  /*6cb0*/  SHF.L.U64.HI R152, R9, R111, c[0x0][0x1e4] ;  /* 0x0000790009987619 */ /* 0x000fc6000001026f */
[----:B------:R-:W-:Y:S01]  /*6cc0*/  @!P0 IMAD.WIDE R4, R0, 0x2, R4 ;  /* 0x0000000200048825 */ /* 0x000fe200078e0204 */
[----:B------:R1:W-:Y:S01]  /*6cd0*/  @!P0 LDGSTS.E.BYPASS.LTC128B.128 [R8+0x9900], [R6.64], !P1 ;  /* 0x0990000006088fae */ /* 0x0003e2000c901d46 */
[----:B------:R-:W-:Y:S02]  /*6ce0*/  SHF.R.S32.HI R106, RZ, 0x1f, R146 ;  /* 0x0000001fff6a7819 */ /* 0x000fe40000011492 */
[----:B------:R-:W-:Y:S01]  /*6cf0*/  IMAD.SHL.U32 R154, R9, 0x40, RZ ;  /* 0x00000040099a7824 */ /* 0x000fe200078e00ff */
[----:B------:R4:W-:Y:S01]  /*6d00*/  @!P0 LDGSTS.E.BYPASS.LTC128B.128 [R8+0xb900], [R4.64], !P2 ;  /* 0x0b90000004088fae */ /* 0x0009e2000d101d46 */
[----:B------:R-:W-:Y:S02]  /*6d10*/  IMAD R0, R152, R146, RZ ;  /* 0x0000009298007224 */ /* 0x000fe400078e02ff */
[----:B------:R-:W-:Y:S01]  /*6d20*/  IMAD.MOV.U32 R160, RZ, RZ, R18 ;  /* 0x000000ffffa07224 */ /* 0x000fe200078e0012 */
[----:B------:R-:W0:Y:S01]  /*6d30*/  LDGDEPBAR ;  /* 0x00000000000079af */ /* 0x000e220000000000 */
[----:B------:R-:W-:-:S02]  /*6d40*/  IMAD R0, R106, R154, R0 ;  /* 0x0000009a6a007224 */ /* 0x000fc400078e0200 */
[----:B------:R-:W-:Y:S01]  /*6d50*/  IMAD.SHL.U32 R156, R9, 0x20, RZ ;  /* 0x00000020099c7824 */ /* 0x000fe200078e00ff */
[----:B------:R-:W-:Y:S01]  /*6d60*/  BAR.SYNC.DEFER_BLOCKING 0x0 ;  /* 0x0000000000007b1d */ /* 0x000fe20000010000 */
[----:B------:R-:W-:Y:S01]  /*6d70*/  ISETP.NE.AND P3, PT, R112, RZ, PT ;  /* 0x000000ff7000720c */ /* 0x000fe20003f65270 */
[----:B----4-:R-:W-:-:S04]  /*6d80*/  IMAD.WIDE.U32 R4, R146, R154, R160 ;  /* 0x0000009a92047225 */ /* 0x010fc800078e00a0 */
[----:B------:R-:W-:Y:S01]  /*6d90*/  IMAD.IADD R0, R5, 0x1, R0 ;  /* 0x0000000105007824 */ /* 0x000fe200078e0200 */
[----:B------:R4:W-:Y:S01]  /*6da0*/  STL.64 [R1+0x58], R160 ;  /* 0x000058a001007387 */ /* 0x0009e20000100a00 */
[----:B------:R-:W-:Y:S02]  /*6db0*/  SEL R109, RZ, 0x1, P5 ;  /* 0x00000001ff6d7807 */ /* 0x000fe40002800000 */
[----:B------:R-:W-:Y:S01]  /*6dc0*/  ISETP.NE.AND P4, PT, R29, 0x1, PT ;  /* 0x000000011d00780c */ /* 0x000fe20003f85270 */
[----:B--2---:R-:W-:-:S04]  /*6dd0*/  IMAD.IADD R2, R190, 0x1, -R92 ;  /* 0x00000001be027824 */ /* 0x004fc800078e0a5c */
[----:B------:R-:W-:-:S05]  /*6de0*/  IMAD R2, R146, -0x40, R2 ;  /* 0xffffffc092027824 */ /* 0x000fca00078e0202 */
[C---:B------:R-:W-:Y:S02]  /*6df0*/  ISETP.GE.AND P1, PT, R2.reuse, 0x1, PT ;  /* 0x000000010200780c */ /* 0x040fe40003f26270 */
[----:B------:R-:W-:Y:S01]  /*6e00*/  ISETP.GE.AND P0, PT, R2, 0x21, PT ;  /* 0x000000210200780c */ /* 0x000fe20003f06270 */
[----:B------:R-:W-:-:S05]  /*6e10*/  IMAD.MOV.U32 R2, RZ, RZ, 0x5 ;  /* 0x00000005ff027424 */ /* 0x000fca00078e00ff */
[----:B------:R-:W-:-:S05]  /*6e20*/  SHF.L.U64.HI R158, R9, R2, c[0x0][0x1e4] ;  /* 0x00007900099e7619 */ /* 0x000fca0000010202 */
[----:B-1----:R-:W-:-:S04]  /*6e30*/  @P1 LEA R6, P2, R4, c[0x0][0x1c8], 0x1 ;  /* 0x0000720004061a11 */ /* 0x002fc800078408ff */
[----:B------:R-:W-:Y:S02]  /*6e40*/  @P1 LEA.HI.X R7, R4, c[0x0][0x1cc], R0, 0x1, P2 ;  /* 0x0000730004071a11 */ /* 0x000fe400010f0c00 */
[----:B------:R-:W-:Y:S01]  /*6e50*/  @P0 IADD3 R5, P2, R156, R4, RZ ;  /* 0x000000049c050210 */ /* 0x000fe20007f5e0ff */
[----:B------:R-:W-:-:S04]  /*6e60*/  @P1 IMAD.SHL.U32 R2, R226, 0x2, RZ ;  /* 0x00000002e2021824 */ /* 0x000fc800078e00ff */
[----:B------:R-:W-:Y:S01]  /*6e70*/  @P0 IMAD.X R0, R158, 0x1, R0, P2 ;  /* 0x000000019e000824 */ /* 0x000fe200010e0600 */
[C---:B------:R-:W-:Y:S01]  /*6e80*/  @P0 LEA R4, P2, R5.reuse, c[0x0][0x1c8], 0x1 ;  /* 0x0000720005040a11 */ /* 0x040fe200078408ff */
[----:B------:R-:W-:Y:S01]  /*6e90*/  @!PT LDS RZ, [RZ] ;  /* 0x00000000fffff984 */ /* 0x000fe20000000800 */
[----:B------:R-:W-:Y:S01]  /*6ea0*/  @!PT LDS RZ, [RZ] ;  /* 0x00000000fffff984 */ /* 0x000fe20000000800 */
[----:B------:R-:W-:Y:S01]  /*6eb0*/  @!PT LDS RZ, [RZ] ;  /* 0x00000000fffff984 */ /* 0x000fe20000000800 */
[----:B------:R4:W-:Y:S03]  /*6ec0*/  @P1 LDGSTS.E.BYPASS.LTC128B.128 [R2+0x3100], [R6.64], !P5 ;  /* 0x0310000006021fae */ /* 0x0009e6000e901d46 */
[----:B------:R-:W-:Y:S01]  /*6ed0*/  @P0 LEA.HI.X R5, R5, c[0x0][0x1cc], R0, 0x1, P2 ;  /* 0x0000730005050a11 */ /* 0x000fe200010f0c00 */
[----:B------:R-:W-:Y:S01]  /*6ee0*/  @P0 IMAD.SHL.U32 R0, R226, 0x2, RZ ;  /* 0x00000002e2000824 */ /* 0x000fe200078e00ff */
[----:B------:R4:W-:Y:S04]  /*6ef0*/  STL [R1+0x88], R158 ;  /* 0x0000889e01007387 */ /* 0x0009e80000100800 */
[----:B------:R4:W-:Y:S04]  /*6f00*/  @P1 LDGSTS.E.BYPASS.LTC128B.128 [R2+0x4100], [R6.64+0x40], !P6 ;  /* 0x0410004006021fae */ /* 0x0009e8000f101d46 */
[----:B------:R4:W-:Y:S04]  /*6f10*/  @P1 LDGSTS.E.BYPASS.LTC128B.128 [R2+0x5100], [R6.64+0x80], !P3 ;  /* 0x0510008006021fae */ /* 0x0009e8000d901d46 */
[----:B------:R1:W-:Y:S04]  /*6f20*/  @P0 LDGSTS.E.BYPASS.LTC128B.128 [R0+0x3900], [R4.64], !P5 ;  /* 0x0390000004000fae */ /* 0x0003e8000e901d46 */
[----:B------:R1:W-:Y:S04]  /*6f30*/  @P0 LDGSTS.E.BYPASS.LTC128B.128 [R0+0x4900], [R4.64+0x40], !P6 ;  /* 0x0490004004000fae */ /* 0x0003e8000f101d46 */
[----:B------:R1:W-:Y:S01]  /*6f40*/  @P0 LDGSTS.E.BYPASS.LTC128B.128 [R0+0x5900], [R4.64+0x80], !P3 ;  /* 0x0590008004000fae */ /* 0x0003e2000d901d46 */
[----:B------:R-:W-:-:S03]  /*6f50*/  ISETP.LT.AND P0, PT, RZ, c[0x0][0x27c], PT ;  /* 0x00009f00ff007a0c */ /* 0x000fc60003f01270 */
[----:B------:R-:W0:Y:S01]  /*6f60*/  LDGDEPBAR ;  /* 0x00000000000079af */ /* 0x000e220000000000 */
[----:B-1----:R-:W-:-:S04]  /*6f70*/  SHF.R.S32.HI R0, RZ, 0x1f, R163 ;  /* 0x0000001fff007819 */ /* 0x002fc800000114a3 */
[----:B------:R-:W-:-:S04]  /*6f80*/  LEA.HI R0, R0, R163, RZ, 0x4 ;  /* 0x000000a300007211 */ /* 0x000fc800078f20ff */
[----:B------:R-:W-:Y:S01]  /*6f90*/  SHF.R.S32.HI R90, RZ, 0x4, R0 ;  /* 0x00000004ff5a7819 */ /* 0x000fe20000011400 */
[----:B------:R-:W-:Y:S05]  /*6fa0*/  @P0 BRA `(.L_x_688) ;  /* 0x0000002000000947 */ /* 0x000fea0003800000 */
[----:B----4-:R-:W-:-:S04]  /*6fb0*/  DEPBAR.LE SB0, 0x1 ;  /* 0x000080400000791a */ /* 0x010fc80000000000 */
[----:B------:R-:W-:Y:S05]  /*6fc0*/  BRA `(.L_x_689) ;  /* 0x0000760000007947 */ /* 0x000fea0003800000 */
.L_x_688:
[----:B----4-:R-:W-:Y:S01]  /*6fd0*/  ULDC.U8 UR4, c[0x0][0x298] ;  /* 0x0000a60000047ab9 */ /* 0x010fe20000000000 */
        /* <DEDUP_REMOVED lines=10> */
[----:B------:R-:W-:Y:S01]  /*7080*/  IMAD R0, R145, c[0x0][0x294], R0 ;  /* 0x0000a50091007a24 */ /* 0x000fe200078e0200 */
        /* <DEDUP_REMOVED lines=22> */
[----:B------:R-:W-:Y:S01]  /*71f0*/  IMAD R9, R2, c[0x0][0x280], RZ ;  /* 0x0000a00002097a24 */ /* 0x000fe200078e02ff */
        /* <DEDUP_REMOVED lines=19> */
[----:B------:R1:W4:Y:S04]  /*7330*/  SHFL.IDX PT, R4, R31, RZ, 0x1e1f ;  /* 0x001e1fff1f047589 */ /* 0x00032800000e0000 */
[----:B------:R1:W3:Y:S04]  /*7340*/  SHFL.IDX PT, R7, R25, RZ, 0x1e1f ;  /* 0x001e1fff19077589 */ /* 0x0002e800000e0000 */
[----:B------:R1:W1:Y:S02]  /*7350*/  SHFL.IDX PT, R5, R19, RZ, 0x1e1f ;  /* 0x001e1fff13057589 */ /* 0x00026400000e0000 */
        /* <DEDUP_REMOVED lines=8> */
[----:B--23--:R-:W-:Y:S02]  /*73e0*/  @!P2 IMAD.WIDE R8, R18, 0x2, R6 ;  /* 0x000000021208a825 */ /* 0x00cfe400078e0206 */
[----:B------:R-:W-:Y:S02]  /*73f0*/  @!P0 SHF.R.S32.HI R0, RZ, 0x1f, R11 ;  /* 0x0000001fff008819 */ /* 0x000fe4000001140b */
[----:B------:R-:W-:Y:S01]  /*7400*/  @!P1 LEA.HI R2, R2, R10, RZ, 0x2 ;  /* 0x0000000a02029211 */ /* 0x000fe200078f10ff */
[----:B------:R2:W5:Y:S01]  /*7410*/  @!P2 LD.E.64 R22, [R8.64] ;  /* 0x000000060816a980 */ /* 0x000562000c101b00 */
[----:B------:R-:W-:Y:S01]  /*7420*/  @!P0 LEA.HI R0, R0, R11, RZ, 0x2 ;  /* 0x0000000b00008211 */ /* 0x000fe200078f10ff */
[----:B------:R-:W-:Y:S01]  /*7430*/  CS2R R20, SRZ ;  /* 0x0000000000147805 */ /* 0x000fe2000001ff00 */
[----:B-1--4-:R-:W-:Y:S01]  /*7440*/  @!P2 IMAD.WIDE R10, R18, 0x2, R4 ;  /* 0x00000002120aa825 */ /* 0x012fe200078e0204 */
[----:B------:R-:W-:Y:S01]  /*7450*/  CS2R R28, SRZ ;  /* 0x00000000001c7805 */ /* 0x000fe2000001ff00 */
[----:B------:R-:W-:Y:S01]  /*7460*/  @!P0 LOP3.LUT R0, R0, 0xfffffffc, RZ, 0xc0, !PT ;  /* 0xfffffffc00008812 */ /* 0x000fe200078ec0ff */
[----:B------:R-:W-:Y:S01]  /*7470*/  CS2R R26, SRZ ;  /* 0x00000000001a7805 */ /* 0x000fe2000001ff00 */
[----:B------:R-:W-:Y:S01]  /*7480*/  CS2R R34, SRZ ;  /* 0x0000000000227805 */ /* 0x000fe2000001ff00 */
[----:B------:R1:W5:Y:S01]  /*7490*/  @!P2 LD.E.64 R20, [R10.64] ;  /* 0x000000060a14a980 */ /* 0x000362000c101b00 */
[----:B------:R-:W-:Y:S01]  /*74a0*/  CS2R R32, SRZ ;  /* 0x0000000000207805 */ /* 0x000fe2000001ff00 */
[----:B--2---:R-:W-:-:S05]  /*74b0*/  @!P1 LOP3.LUT R8, R2, 0xfffffffc, RZ, 0xc0, !PT ;  /* 0xfffffffc02089812 */ /* 0x004fca00078ec0ff */
[----:B------:R-:W-:-:S04]  /*74c0*/  @!P1 IMAD.WIDE R12, R8, 0x2, R6 ;  /* 0x00000002080c9825 */ /* 0x000fc800078e0206 */
[----:B------:R-:W-:Y:S01]  /*74d0*/  @!P1 IMAD.WIDE R8, R8, 0x2, R4 ;  /* 0x0000000208089825 */ /* 0x000fe200078e0204 */
[----:B------:R2:W5:Y:S03]  /*74e0*/  @!P1 LD.E.64 R26, [R12.64] ;  /* 0x000000060c1a9980 */ /* 0x000566000c101b00 */
[----:B-1----:R-:W-:Y:S01]  /*74f0*/  @!P0 IMAD.WIDE R10, R0, 0x2, R6 ;  /* 0x00000002000a8825 */ /* 0x002fe200078e0206 */
[----:B------:R1:W5:Y:S04]  /*7500*/  @!P1 LD.E.64 R28, [R8.64] ;  /* 0x00000006081c9980 */ /* 0x000368000c101b00 */
[----:B------:R3:W5:Y:S01]  /*7510*/  @!P0 LD.E.64 R34, [R10.64] ;  /* 0x000000060a228980 */ /* 0x000762000c101b00 */
[----:B--2---:R-:W-:Y:S01]  /*7520*/  IADD3 R12, R18, 0x20, RZ ;  /* 0x00000020120c7810 */ /* 0x004fe20007ffe0ff */
[----:B-1----:R-:W-:-:S03]  /*7530*/  @!P0 IMAD.WIDE R8, R0, 0x2, R4 ;  /* 0x0000000200088825 */ /* 0x002fc600078e0204 */
[----:B------:R-:W-:Y:S02]  /*7540*/  ISETP.GE.AND P1, PT, R12, c[0x0][0x27c], PT ;  /* 0x00009f000c007a0c */ /* 0x000fe40003f26270 */
[C---:B---3--:R-:W-:Y:S01]  /*7550*/  IADD3 R10, R18.reuse, 0x18, RZ ;  /* 0x00000018120a7810 */ /* 0x048fe20007ffe0ff */
[----:B------:R1:W5:Y:S01]  /*7560*/  @!P0 LD.E.64 R32, [R8.64] ;  /* 0x0000000608208980 */ /* 0x000362000c101b00 */
[----:B------:R-:W-:Y:S02]  /*7570*/  IADD3 R11, R18, 0x28, RZ ;  /* 0x00000028120b7810 */ /* 0x000fe40007ffe0ff */
[----:B------:R-:W-:Y:S02]  /*7580*/  ISETP.GE.AND P2, PT, R10, c[0x0][0x27c], PT ;  /* 0x00009f000a007a0c */ /* 0x000fe40003f46270 */
[----:B------:R-:W-:-:S05]  /*7590*/  ISETP.GE.AND P0, PT, R11, c[0x0][0x27c], PT ;  /* 0x00009f000b007a0c */ /* 0x000fca0003f06270 */
[----:B------:R-:W-:-:S04]  /*75a0*/  @!P1 SHF.R.S32.HI R2, RZ, 0x1f, R12 ;  /* 0x0000001fff029819 */ /* 0x000fc8000001140c */
[----:B------:R-:W-:-:S04]  /*75b0*/  @!P1 LEA.HI R12, R2, R12, RZ, 0x2 ;  /* 0x0000000c020c9211 */ /* 0x000fc800078f10ff */
[----:B------:R-:W-:Y:S02]  /*75c0*/  @!P0 SHF.R.S32.HI R0, RZ, 0x1f, R11 ;  /* 0x0000001fff008819 */ /* 0x000fe4000001140b */
[----:B-1----:R-:W-:Y:S02]  /*75d0*/  @!P2 SHF.R.S32.HI R8, RZ, 0x1f, R10 ;  /* 0x0000001fff08a819 */ /* 0x002fe4000001140a */
[----:B------:R-:W-:Y:S02]  /*75e0*/  @!P0 LEA.HI R2, R0, R11, RZ, 0x2 ;  /* 0x0000000b00028211 */ /* 0x000fe400078f10ff */
[----:B------:R-:W-:Y:S02]  /*75f0*/  @!P2 LEA.HI R8, R8, R10, RZ, 0x2 ;  /* 0x0000000a0808a211 */ /* 0x000fe400078f10ff */
[----:B------:R-:W-:Y:S02]  /*7600*/  @!P1 LOP3.LUT R12, R12, 0xfffffffc, RZ, 0xc0, !PT ;  /* 0xfffffffc0c0c9812 */ /* 0x000fe400078ec0ff */
[----:B------:R-:W-:-:S02]  /*7610*/  @!P2 LOP3.LUT R0, R8, 0xfffffffc, RZ, 0xc0, !PT ;  /* 0xfffffffc0800a812 */ /* 0x000fc400078ec0ff */
[----:B------:R-:W-:Y:S01]  /*7620*/  @!P0 LOP3.LUT R2, R2, 0xfffffffc, RZ, 0xc0, !PT ;  /* 0xfffffffc02028812 */ /* 0x000fe200078ec0ff */
[--C-:B------:R-:W-:Y:S01]  /*7630*/  @!P1 IMAD.WIDE R14, R12, 0x2, R6.reuse ;  /* 0x000000020c0e9825 */ /* 0x100fe200078e0206 */
[----:B------:R-:W-:Y:S01]  /*7640*/  CS2R R38, SRZ ;  /* 0x0000000000267805 */ /* 0x000fe2000001ff00 */
[----:B------:R-:W-:Y:S01]  /*7650*/  CS2R R36, SRZ ;  /* 0x0000000000247805 */ /* 0x000fe2000001ff00 */
[----:B------:R-:W-:Y:S01]  /*7660*/  CS2R R40, SRZ ;  /* 0x0000000000287805 */ /* 0x000fe2000001ff00 */
[--C-:B------:R-:W-:Y:S01]  /*7670*/  @!P2 IMAD.WIDE R16, R0, 0x2, R6.reuse ;  /* 0x000000020010a825 */ /* 0x100fe200078e0206 */
[----:B------:R-:W-:Y:S01]  /*7680*/  CS2R R46, SRZ ;  /* 0x00000000002e7805 */ /* 0x000fe2000001ff00 */
[----:B------:R-:W-:Y:S01]  /*7690*/  CS2R R42, SRZ ;  /* 0x00000000002a7805 */ /* 0x000fe2000001ff00 */
[----:B------:R-:W-:Y:S01]  /*76a0*/  CS2R R48, SRZ ;  /* 0x0000000000307805 */ /* 0x000fe2000001ff00 */
[----:B------:R-:W-:Y:S01]  /*76b0*/  @!P0 IMAD.WIDE R10, R2, 0x2, R6 ;  /* 0x00000002020a8825 */ /* 0x000fe200078e0206 */
[----:B------:R1:W5:Y:S03]  /*76c0*/  @!P2 LD.E.64 R38, [R16.64] ;  /* 0x000000061026a980 */ /* 0x000366000c101b00 */
[--C-:B------:R-:W-:Y:S01]  /*76d0*/  @!P2 IMAD.WIDE R8, R0, 0x2, R4.reuse ;  /* 0x000000020008a825 */ /* 0x100fe200078e0204 */
[----:B------:R1:W5:Y:S03]  /*76e0*/  @!P1 LD.E.64 R40, [R14.64] ;  /* 0x000000060e289980 */ /* 0x000366000c101b00 */
[--C-:B------:R-:W-:Y:S01]  /*76f0*/  @!P1 IMAD.WIDE R6, R12, 0x2, R4.reuse ;  /* 0x000000020c069825 */ /* 0x100fe200078e0204 */
[----:B------:R1:W5:Y:S03]  /*7700*/  @!P2 LD.E.64 R36, [R8.64] ;  /* 0x000000060824a980 */ /* 0x000366000c101b00 */
[----:B------:R-:W-:Y:S01]  /*7710*/  @!P0 IMAD.WIDE R4, R2, 0x2, R4 ;  /* 0x0000000202048825 */ /* 0x000fe200078e0204 */
[----:B------:R1:W5:Y:S04]  /*7720*/  @!P0 LD.E.64 R46, [R10.64] ;  /* 0x000000060a2e8980 */ /* 0x000368000c101b00 */
[----:B------:R1:W5:Y:S04]  /*7730*/  @!P1 LD.E.64 R42, [R6.64] ;  /* 0x00000006062a9980 */ /* 0x000368000c101b00 */
[----:B------:R1:W5:Y:S02]  /*7740*/  @!P0 LD.E.64 R48, [R4.64] ;  /* 0x0000000604308980 */ /* 0x000364000c101b00 */
.L_x_692:
[----:B------:R-:W-:Y:S05]  /*7750*/  BSYNC B0 ;  /* 0x0000000000007941 */ /* 0x000fea0003800000 */
.L_x_691:
[----:B------:R-:W-:Y:S01]  /*7760*/  IADD3 R2, R24, 0x40, RZ ;  /* 0x0000004018027810 */ /* 0x000fe20007ffe0ff */
[----:B-----5:R-:W-:Y:S01]  /*7770*/  IMAD.MOV.U32 R0, RZ, RZ, R46 ;  /* 0x000000ffff007224 */ /* 0x020fe200078e002e */
[----:B-1-3--:R-:W1:Y:S01]  /*7780*/  SHFL.IDX PT, R7, R25, 0x1, 0x1e1f ;  /* 0x003e1f0019077f89 */ /* 0x00ae6200000e0000 */
[----:B------:R-:W-:Y:S01]  /*7790*/  IMAD.MOV.U32 R5, RZ, RZ, R47 ;  /* 0x000000ffff057224 */ /* 0x000fe200078e002f */
[----:B------:R-:W-:Y:S01]  /*77a0*/  ISETP.GE.AND P0, PT, R2, R44, PT ;  /* 0x0000002c0200720c */ /* 0x000fe20003f06270 */
[----:B----4-:R-:W-:Y:S01]  /*77b0*/  IMAD.MOV.U32 R4, RZ, RZ, R40 ;  /* 0x000000ffff047224 */ /* 0x010fe200078e0028 */
        /* <DEDUP_REMOVED lines=34> */
[----:B------:R3:W4:Y:S01]  /*79e0*/  SHFL.IDX PT, R5, R19, 0x1, 0x1e1f ;  /* 0x003e1f0013057f89 */ /* 0x00072200000e0000 */
        /* <DEDUP_REMOVED lines=11> */
[----:B------:R-:W-:Y:S01]  /*7aa0*/  CS2R R68, SRZ ;  /* 0x0000000000447805 */ /* 0x000fe2000001ff00 */
[----:B------:R-:W-:Y:S01]  /*7ab0*/  CS2R R62, SRZ ;  /* 0x00000000003e7805 */ /* 0x000fe2000001ff00 */
[----:B------:R-:W-:Y:S01]  /*7ac0*/  CS2R R58, SRZ ;  /* 0x00000000003a7805 */ /* 0x000fe2000001ff00 */
[----:B------:R-:W-:Y:S01]  /*7ad0*/  CS2R R54, SRZ ;  /* 0x0000000000367805 */ /* 0x000fe2000001ff00 */
[----:B---3--:R-:W-:Y:S01]  /*7ae0*/  PRMT R19, R0, 0x5410, R2 ;  /* 0x0000541000137816 */ /* 0x008fe20000000002 */
[----:B-1----:R-:W-:Y:S01]  /*7af0*/  CS2R R30, SRZ ;  /* 0x00000000001e7805 */ /* 0x002fe2000001ff00 */
[----:B------:R-:W-:Y:S05]  /*7b00*/  @P0 BRA `(.L_x_694) ;  /* 0x000003e000000947 */ /* 0x000fea0003800000 */
[C---:B--2-4-:R-:W-:Y:S01]  /*7b10*/  IADD3 R10, R18.reuse, 0x8, RZ ;  /* 0x00000008120a7810 */ /* 0x054fe20007ffe0ff */
[----:B------:R-:W-:Y:S01]  /*7b20*/  CS2R R50, SRZ ;  /* 0x0000000000327805 */ /* 0x000fe2000001ff00 */
[----:B------:R-:W-:-:S02]  /*7b30*/  IADD3 R11, R18, 0x10, RZ ;  /* 0x00000010120b7810 */ /* 0x000fc40007ffe0ff */
[----:B------:R-:W-:Y:S02]  /*7b40*/  ISETP.GE.AND P1, PT, R10, c[0x0][0x27c], PT ;  /* 0x00009f000a007a0c */ /* 0x000fe40003f26270 */
[----:B------:R-:W-:Y:S02]  /*7b50*/  ISETP.GE.AND P0, PT, R11, c[0x0][0x27c], PT ;  /* 0x00009f000b007a0c */ /* 0x000fe40003f06270 */
[----:B------:R-:W-:Y:S01]  /*7b60*/  ISETP.GE.AND P2, PT, R18, c[0x0][0x27c], PT ;  /* 0x00009f0012007a0c */ /* 0x000fe20003f46270 */
[----:B------:R-:W-:-:S08]  /*7b70*/  CS2R R30, SRZ ;  /* 0x00000000001e7805 */ /* 0x000fd0000001ff00 */
[----:B------:R-:W-:Y:S02]  /*7b80*/  @!P1 SHF.R.S32.HI R2, RZ, 0x1f, R10 ;  /* 0x0000001fff029819 */ /* 0x000fe4000001140a */
[----:B------:R-:W-:Y:S02]  /*7b90*/  @!P0 SHF.R.S32.HI R0, RZ, 0x1f, R11 ;  /* 0x0000001fff008819 */ /* 0x000fe4000001140b */
[----:B------:R-:W-:Y:S01]  /*7ba0*/  @!P1 LEA.HI R10, R2, R10, RZ, 0x2 ;  /* 0x0000000a020a9211 */ /* 0x000fe200078f10ff */
[----:B------:R-:W-:Y:S01]  /*7bb0*/  @!P2 IMAD.WIDE R8, R18, 0x2, R6 ;  /* 0x000000021208a825 */ /* 0x000fe200078e0206 */
[----:B------:R-:W-:Y:S02]  /*7bc0*/  @!P0 LEA.HI R2, R0, R11, RZ, 0x2 ;  /* 0x0000000b00028211 */ /* 0x000fe400078f10ff */
[----:B------:R-:W-:Y:S01]  /*7bd0*/  @!P1 LOP3.LUT R0, R10, 0xfffffffc, RZ, 0xc0, !PT ;  /* 0xfffffffc0a009812 */ /* 0x000fe200078ec0ff */
[----:B------:R-:W-:Y:S01]  /*7be0*/  @!P2 IMAD.WIDE R10, R18, 0x2, R4 ;  /* 0x00000002120aa825 */ /* 0x000fe200078e0204 */
[----:B------:R-:W-:Y:S01]  /*7bf0*/  @!P0 LOP3.LUT R2, R2, 0xfffffffc, RZ, 0xc0, !PT ;  /* 0xfffffffc02028812 */ /* 0x000fe200078ec0ff */
[----:B------:R1:W5:Y:S01]  /*7c00*/  @!P2 LD.E.64 R50, [R8.64] ;  /* 0x000000060832a980 */ /* 0x000362000c101b00 */
[----:B------:R-:W-:Y:S01]  /*7c10*/  CS2R R54, SRZ ;  /* 0x0000000000367805 */ /* 0x000fe2000001ff00 */
[----:B------:R-:W-:Y:S01]  /*7c20*/  CS2R R60, SRZ ;  /* 0x00000000003c7805 */ /* 0x000fe2000001ff00 */
[----:B------:R-:W-:Y:S01]  /*7c30*/  CS2R R52, SRZ ;  /* 0x0000000000347805 */ /* 0x000fe2000001ff00 */
[----:B------:R2:W5:Y:S01]  /*7c40*/  @!P2 LD.E.64 R30, [R10.64] ;  /* 0x000000060a1ea980 */ /* 0x000562000c101b00 */
[----:B------:R-:W-:Y:S01]  /*7c50*/  @!P1 IMAD.WIDE R12, R0, 0x2, R6 ;  /* 0x00000002000c9825 */ /* 0x000fe200078e0206 */
[----:B------:R-:W-:-:S04]  /*7c60*/  CS2R R58, SRZ ;  /* 0x00000000003a7805 */ /* 0x000fc8000001ff00 */
[----:B------:R3:W5:Y:S01]  /*7c70*/  @!P1 LD.E.64 R52, [R12.64] ;  /* 0x000000060c349980 */ /* 0x000762000c101b00 */
[----:B-1----:R-:W-:-:S04]  /*7c80*/  @!P1 IMAD.WIDE R8, R0, 0x2, R4 ;  /* 0x0000000200089825 */ /* 0x002fc800078e0204 */
[----:B--2---:R-:W-:Y:S01]  /*7c90*/  @!P0 IMAD.WIDE R10, R2, 0x2, R6 ;  /* 0x00000002020a8825 */ /* 0x004fe200078e0206 */
[----:B------:R1:W5:Y:S04]  /*7ca0*/  @!P1 LD.E.64 R54, [R8.64] ;  /* 0x0000000608369980 */ /* 0x000368000c101b00 */
[----:B------:R2:W5:Y:S01]  /*7cb0*/  @!P0 LD.E.64 R60, [R10.64] ;  /* 0x000000060a3c8980 */ /* 0x000562000c101b00 */
[----:B---3--:R-:W-:Y:S01]  /*7cc0*/  IADD3 R12, R18, 0x28, RZ ;  /* 0x00000028120c7810 */ /* 0x008fe20007ffe0ff */
[----:B-1----:R-:W-:Y:S01]  /*7cd0*/  @!P0 IMAD.WIDE R8, R2, 0x2, R4 ;  /* 0x0000000202088825 */ /* 0x002fe200078e0204 */
[----:B--2---:R-:W-:-:S04]  /*7ce0*/  IADD3 R10, R18, 0x18, RZ ;  /* 0x00000018120a7810 */ /* 0x004fc80007ffe0ff */
[----:B------:R1:W5:Y:S01]  /*7cf0*/  @!P0 LD.E.64 R58, [R8.64] ;  /* 0x00000006083a8980 */ /* 0x000362000c101b00 */
[----:B------:R-:W-:Y:S02]  /*7d00*/  IADD3 R11, R18, 0x20, RZ ;  /* 0x00000020120b7810 */ /* 0x000fe40007ffe0ff */
[----:B------:R-:W-:Y:S02]  /*7d10*/  ISETP.GE.AND P2, PT, R10, c[0x0][0x27c], PT ;  /* 0x00009f000a007a0c */ /* 0x000fe40003f46270 */
[----:B------:R-:W-:Y:S02]  /*7d20*/  ISETP.GE.AND P1, PT, R11, c[0x0][0x27c], PT ;  /* 0x00009f000b007a0c */ /* 0x000fe40003f26270 */
[----:B------:R-:W-:-:S11]  /*7d30*/  ISETP.GE.AND P0, PT, R12, c[0x0][0x27c], PT ;  /* 0x00009f000c007a0c */ /* 0x000fd60003f06270 */
[----:B------:R-:W-:Y:S02]  /*7d40*/  @!P1 SHF.R.S32.HI R2, RZ, 0x1f, R11 ;  /* 0x0000001fff029819 */ /* 0x000fe4000001140b */
[----:B------:R-:W-:Y:S02]  /*7d50*/  @!P0 SHF.R.S32.HI R0, RZ, 0x1f, R12 ;  /* 0x0000001fff008819 */ /* 0x000fe4000001140c */
[----:B-1----:R-:W-:Y:S02]  /*7d60*/  @!P2 SHF.R.S32.HI R8, RZ, 0x1f, R10 ;  /* 0x0000001fff08a819 */ /* 0x002fe4000001140a */
        /* <DEDUP_REMOVED lines=24> */
.L_x_694:
[----:B--2-4-:R-:W-:Y:S05]  /*7ef0*/  BSYNC B0 ;  /* 0x0000000000007941 */ /* 0x014fea0003800000 */
.L_x_693:
        /* <DEDUP_REMOVED lines=116> */
.L_x_698:
[----:B------:R-:W-:Y:S05]  /*8640*/  BSYNC B0 ;  /* 0x0000000000007941 */ /* 0x000fea0003800000 */
.L_x_697:
        /* <DEDUP_REMOVED lines=50> */
.L_x_700:
[----:B------:R-:W-:Y:S05]  /*8970*/  BSYNC B0 ;  /* 0x0000000000007941 */ /* 0x000fea0003800000 */
.L_x_699:
        /* <DEDUP_REMOVED lines=50> */
.L_x_702:
[----:B------:R-:W-:Y:S05]  /*8ca0*/  BSYNC B0 ;  /* 0x0000000000007941 */ /* 0x000fea0003800000 */
.L_x_701:
        /* <DEDUP_REMOVED lines=50> */
.L_x_704:
[----:B------:R-:W-:Y:S05]  /*8fd0*/  BSYNC B0 ;  /* 0x0000000000007941 */ /* 0x000fea0003800000 */
.L_x_703:
        /* <DEDUP_REMOVED lines=50> */
.L_x_706:
[----:B------:R-:W-:Y:S05]  /*9300*/  BSYNC B0 ;  /* 0x0000000000007941 */ /* 0x000fea0003800000 */
.L_x_705:
        /* <DEDUP_REMOVED lines=49> */
.L_x_696:
[----:B------:R-:W-:Y:S05]  /*9620*/  BSYNC B1 ;  /* 0x0000000000017941 */ /* 0x000fea0003800000 */
.L_x_695:
        /* <DEDUP_REMOVED lines=52> */
.L_x_709:
[----:B------:R-:W-:Y:S05]  /*9970*/  BSYNC B0 ;  /* 0x0000000000007941 */ /* 0x000fea0003800000 */
.L_x_708:
        /* <DEDUP_REMOVED lines=50> */
.L_x_711:
[----:B------:R-:W-:Y:S05]  /*9ca0*/  BSYNC B0 ;  /* 0x0000000000007941 */ /* 0x000fea0003800000 */
.L_x_710:
        /* <DEDUP_REMOVED lines=50> */
.L_x_713:
[----:B------:R-:W-:Y:S05]  /*9fd0*/  BSYNC B0 ;  /* 0x0000000000007941 */ /* 0x000fea0003800000 */
.L_x_712:
        /* <DEDUP_REMOVED lines=50> */
.L_x_715:
[----:B------:R-:W-:Y:S05]  /*a300*/  BSYNC B0 ;  /* 0x0000000000007941 */ /* 0x000fea0003800000 */
.L_x_714:
        /* <DEDUP_REMOVED lines=50> */
.L_x_717:
[----:B------:R-:W-:Y:S05]  /*a630*/  BSYNC B0 ;  /* 0x0000000000007941 */ /* 0x000fea0003800000 */
.L_x_716:
        /* <DEDUP_REMOVED lines=50> */
.L_x_690:
        /* <DEDUP_REMOVED lines=26> */
[----:B---3--:R-:W-:Y:S01]  /*ab00*/  CS2R R16, SRZ ;  /* 0x0000000000107805 */ /* 0x008fe2000001ff00 */
        /* <DEDUP_REMOVED lines=12> */
[----:B------:R-:W-:Y:S01]  /*abd0*/  IADD3 R11, R57, 0x20, RZ ;  /* 0x00000020390b7810 */ /* 0x000fe20007ffe0ff */
[----:B------:R-:W-:Y:S01]  /*abe0*/  CS2R R20, SRZ ;  /* 0x0000000000147805 */ /* 0x000fe2000001ff00 */
[----:B------:R-:W-:-:S02]  /*abf0*/  ISETP.GE.AND P1, PT, R10, c[0x0][0x27c], PT ;  /* 0x00009f000a007a0c */ /* 0x000fc40003f26270 */
        /* <DEDUP_REMOVED lines=9> */
[----:B------:R3:W5:Y:S01]  /*ac90*/  @!P2 LD.E.128 R20, [R8.64] ;  /* 0x000000060814a980 */ /* 0x000762000c101d00 */
[----:B------:R-:W-:Y:S01]  /*aca0*/  CS2R R18, SRZ ;  /* 0x0000000000127805 */ /* 0x000fe2000001ff00 */
[--C-:B------:R-:W-:Y:S01]  /*acb0*/  @!P1 IMAD.WIDE R12, R2, 0x2, R4.reuse ;  /* 0x00000002020c9825 */ /* 0x100fe200078e0204 */
[----:B------:R-:W-:Y:S01]  /*acc0*/  CS2R R16, SRZ ;  /* 0x0000000000107805 */ /* 0x000fe2000001ff00 */
[----:B------:R-:W-:Y:S01]  /*acd0*/  CS2R R38, SRZ ;  /* 0x0000000000267805 */ /* 0x000fe2000001ff00 */
[----:B------:R-:W-:Y:S01]  /*ace0*/  CS2R R36, SRZ ;  /* 0x0000000000247805 */ /* 0x000fe2000001ff00 */
[C---:B------:R-:W-:Y:S01]  /*acf0*/  @!P0 IMAD.WIDE R10, R0.reuse, 0x2, R4 ;  /* 0x00000002000a8825 */ /* 0x040fe200078e0204 */
[----:B------:R-:W-:Y:S01]  /*ad00*/  CS2R R42, SRZ ;  /* 0x00000000002a7805 */ /* 0x000fe2000001ff00 */
[----:B------:R-:W-:Y:S01]  /*ad10*/  CS2R R40, SRZ ;  /* 0x0000000000287805 */ /* 0x000fe2000001ff00 */
[----:B------:R-:W-:Y:S01]  /*ad20*/  CS2R R50, SRZ ;  /* 0x0000000000327805 */ /* 0x000fe2000001ff00 */
[--C-:B-12---:R-:W-:Y:S01]  /*ad30*/  @!P0 IMAD.WIDE R4, R0, 0x2, R6.reuse ;  /* 0x0000000200048825 */ /* 0x106fe200078e0206 */
[----:B------:R-:W-:Y:S01]  /*ad40*/  CS2R R48, SRZ ;  /* 0x0000000000307805 */ /* 0x000fe2000001ff00 */
[----:B------:R-:W-:Y:S01]  /*ad50*/  CS2R R54, SRZ ;  /* 0x0000000000367805 */ /* 0x000fe2000001ff00 */
[----:B------:R-:W-:Y:S01]  /*ad60*/  CS2R R52, SRZ ;  /* 0x0000000000347805 */ /* 0x000fe2000001ff00 */
[----:B------:R1:W5:Y:S04]  /*ad70*/  @!P1 LD.E.128 R36, [R12.64] ;  /* 0x000000060c249980 */ /* 0x000368000c101d00 */
[----:B------:R1:W5:Y:S04]  /*ad80*/  @!P0 LD.E.128 R48, [R10.64] ;  /* 0x000000060a308980 */ /* 0x000368000c101d00 */
[----:B------:R1:W5:Y:S01]  /*ad90*/  @!P0 LD.E.128 R52, [R4.64] ;  /* 0x0000000604348980 */ /* 0x000362000c101d00 */
[----:B---3--:R-:W-:-:S04]  /*ada0*/  @!P1 IMAD.WIDE R8, R2, 0x2, R6 ;  /* 0x0000000202089825 */ /* 0x008fc800078e0206 */
[----:B------:R-:W-:Y:S01]  /*adb0*/  @!P2 IMAD.WIDE R6, R57, 0x2, R6 ;  /* 0x000000023906a825 */ /* 0x000fe200078e0206 */
[----:B------:R1:W5:Y:S04]  /*adc0*/  @!P1 LD.E.128 R40, [R8.64] ;  /* 0x0000000608289980 */ /* 0x000368000c101d00 */
[----:B------:R1:W5:Y:S02]  /*add0*/  @!P2 LD.E.128 R16, [R6.64] ;  /* 0x000000060610a980 */ /* 0x000364000c101d00 */
.L_x_719:
[----:B------:R-:W-:Y:S05]  /*ade0*/  BSYNC B0 ;  /* 0x0000000000007941 */ /* 0x000fea0003800000 */
.L_x_718:
[----:B------:R-:W-:Y:S01]  /*adf0*/  IADD3 R2, R24, 0x40, RZ ;  /* 0x0000004018027810 */ /* 0x000fe20007ffe0ff */
[----:B-----5:R-:W-:Y:S01]  /*ae00*/  IMAD.MOV.U32 R0, RZ, RZ, R50 ;  /* 0x000000ffff007224 */ /* 0x020fe200078e0032 */
[----:B-1----:R-:W1:Y:S01]  /*ae10*/  SHFL.IDX PT, R7, R14, 0x1, 0x1e1f ;  /* 0x003e1f000e077f89 */ /* 0x002e6200000e0000 */
        /* <DEDUP_REMOVED lines=47> */
[----:B------:R-:W-:Y:S01]  /*b110*/  CS2R R78, SRZ ;  /* 0x00000000004e7805 */ /* 0x000fe2000001ff00 */
[----:B------:R-:W-:Y:S01]  /*b120*/  CS2R R76, SRZ ;  /* 0x00000000004c7805 */ /* 0x000fe2000001ff00 */
[----:B------:R-:W-:Y:S01]  /*b130*/  PRMT R24, R0, 0x5410, R2 ;  /* 0x0000541000187816 */ /* 0x000fe20000000002 */
[----:B------:R-:W-:Y:S01]  /*b140*/  CS2R R74, SRZ ;  /* 0x00000000004a7805 */ /* 0x000fe2000001ff00 */
[----:B------:R-:W-:Y:S01]  /*b150*/  CS2R R72, SRZ ;  /* 0x0000000000487805 */ /* 0x000fe2000001ff00 */
[----:B------:R-:W-:Y:S01]  /*b160*/  CS2R R62, SRZ ;  /* 0x00000000003e7805 */ /* 0x000fe2000001ff00 */
[----:B------:R-:W-:Y:S01]  /*b170*/  CS2R R60, SRZ ;  /* 0x00000000003c7805 */ /* 0x000fe2000001ff00 */
[----:B----4-:R-:W-:Y:S01]  /*b180*/  PRMT R25, R8, 0x5410, R9 ;  /* 0x0000541008197816 */ /* 0x010fe20000000009 */
[----:B------:R-:W-:Y:S05]  /*b190*/  @P0 BRA `(.L_x_721) ;  /* 0x0000023000000947 */ /* 0x000fea0003800000 */
[C---:B-123--:R-:W-:Y:S01]  /*b1a0*/  IADD3 R10, R57.reuse, 0x10, RZ ;  /* 0x00000010390a7810 */ /* 0x04efe20007ffe0ff */
        /* <DEDUP_REMOVED lines=23> */
[--C-:B------:R-:W-:Y:S01]  /*b320*/  @!P0 IMAD.WIDE R4, R0, 0x2, R6.reuse ;  /* 0x0000000200048825 */ /* 0x100fe200078e0206 */
[----:B------:R-:W-:Y:S01]  /*b330*/  CS2R R80, SRZ ;  /* 0x0000000000507805 */ /* 0x000fe2000001ff00 */
[----:B------:R-:W-:Y:S01]  /*b340*/  CS2R R78, SRZ ;  /* 0x00000000004e7805 */ /* 0x000fe2000001ff00 */
[----:B------:R-:W-:Y:S01]  /*b350*/  CS2R R76, SRZ ;  /* 0x00000000004c7805 */ /* 0x000fe2000001ff00 */
[----:B------:R2:W5:Y:S04]  /*b360*/  @!P1 LD.E.128 R68, [R12.64] ;  /* 0x000000060c449980 */ /* 0x000568000c101d00 */
[----:B------:R2:W5:Y:S04]  /*b370*/  @!P0 LD.E.128 R80, [R10.64] ;  /* 0x000000060a508980 */ /* 0x000568000c101d00 */
[----:B------:R2:W5:Y:S01]  /*b380*/  @!P0 LD.E.128 R76, [R4.64] ;  /* 0x00000006044c8980 */ /* 0x000562000c101d00 */
[----:B-1----:R-:W-:-:S04]  /*b390*/  @!P1 IMAD.WIDE R8, R2, 0x2, R6 ;  /* 0x0000000202089825 */ /* 0x002fc800078e0206 */
[----:B------:R-:W-:Y:S01]  /*b3a0*/  @!P2 IMAD.WIDE R6, R57, 0x2, R6 ;  /* 0x000000023906a825 */ /* 0x000fe200078e0206 */
[----:B------:R2:W5:Y:S04]  /*b3b0*/  @!P1 LD.E.128 R72, [R8.64] ;  /* 0x0000000608489980 */ /* 0x000568000c101d00 */
[----:B------:R2:W5:Y:S02]  /*b3c0*/  @!P2 LD.E.128 R60, [R6.64] ;  /* 0x00000006063ca980 */ /* 0x000564000c101d00 */
.L_x_721:
[----:B-123--:R-:W-:Y:S05]  /*b3d0*/  BSYNC B0 ;  /* 0x0000000000007941 */ /* 0x00efea0003800000 */
.L_x_720:
[----:B-----5:R-:W-:Y:S01]  /*b3e0*/  IMAD.MOV.U32 R0, RZ, RZ, R82 ;  /* 0x000000ffff007224 */ /* 0x020fe200078e0052 */
[----:B------:R-:W-:-:S04]  /*b3f0*/  DEPBAR.LE SB0, 0x1 ;  /* 0x000080400000791a */ /* 0x000fc80000000000 */
[----:B------:R-:W-:Y:S01]  /*b400*/  IMAD.MOV.U32 R5, RZ, RZ, R83 ;  /* 0x000000ffff057224 */ /* 0x000fe200078e0053 */
        /* <DEDUP_REMOVED lines=69> */
[----:B------:R-:W-:Y:S02]  /*b860*/  SHF.R.U64 R14, R16, 0x10, R17 ;  /* 0x00000010100e7819 */ /* 0x000fe40000001211 */
        /* <DEDUP_REMOVED lines=29> */
[C---:B------:R-:W-:Y:S01]  /*ba40*/  IMAD.U32 R8, R5.reuse, 0x10000, RZ ;  /* 0x0001000005087824 */ /* 0x040fe200078e00ff */
[----:B------:R-:W-:Y:S01]  /*ba50*/  LOP3.LUT R4, R4, 0xffff0000, RZ, 0xc0, !PT ;  /* 0xffff000004047812 */ /* 0x000fe200078ec0ff */
[C---:B------:R-:W-:Y:S01]  /*ba60*/  FMUL.FTZ R0, R2.reuse, R30 ;  /* 0x0000001e02007220 */ /* 0x040fe20000410000 */
        /* <DEDUP_REMOVED lines=60> */
.L_x_725:
[----:B------:R-:W-:Y:S05]  /*be30*/  BSYNC B0 ;  /* 0x0000000000007941 */ /* 0x000fea0003800000 */
.L_x_724:
        /* <DEDUP_REMOVED lines=32> */
[----:B------:R-:W-:Y:S01]  /*c040*/  SHF.R.U64 R14, R40, 0x10, R41 ;  /* 0x00000010280e7819 */ /* 0x000fe20000001229 */
        /* <DEDUP_REMOVED lines=92> */
.L_x_727:
[----:B------:R-:W-:Y:S05]  /*c610*/  BSYNC B0 ;  /* 0x0000000000007941 */ /* 0x000fea0003800000 */
.L_x_726:
        /* <DEDUP_REMOVED lines=124> */
.L_x_723:
[----:B------:R-:W-:Y:S05]  /*cde0*/  BSYNC B1 ;  /* 0x0000000000017941 */ /* 0x000fea0003800000 */
.L_x_722:
        /* <DEDUP_REMOVED lines=32> */
[----:B------:R-:W-:Y:S02]  /*cff0*/  SHF.R.U64 R14, R60, 0x10, R61 ;  /* 0x000000103c0e7819 */ /* 0x000fe4000000123d */
        /* <DEDUP_REMOVED lines=91> */
.L_x_729:
[----:B------:R-:W-:Y:S05]  /*d5b0*/  BSYNC B0 ;  /* 0x0000000000007941 */ /* 0x000fea0003800000 */
.L_x_728:
        /* <DEDUP_REMOVED lines=36> */
[----:B------:R-:W-:Y:S01]  /*d800*/  SHF.R.U64 R14, R72, 0x10, R73 ;  /* 0x00000010480e7819 */ /* 0x000fe20000001249 */
        /* <DEDUP_REMOVED lines=91> */
.L_x_731:
[----:B------:R-:W-:Y:S05]  /*ddc0*/  BSYNC B0 ;  /* 0x0000000000007941 */ /* 0x000fea0003800000 */
.L_x_730:
        /* <DEDUP_REMOVED lines=34> */
[----:B------:R-:W-:Y:S01]  /*dff0*/  SHF.R.U64 R14, R76, 0x10, R77 ;  /* 0x000000104c0e7819 */ /* 0x000fe2000000124d */
        /* <DEDUP_REMOVED lines=92> */
.L_x_707:
[----:B------:R-:W-:Y:S05]  /*e5c0*/  BSYNC B2 ;  /* 0x0000000000027941 */ /* 0x000fea0003800000 */
.L_x_689:
[----:B------:R-:W-:Y:S01]  /*e5d0*/  LOP3.LUT R2, R110, 0xfffffff8, RZ, 0xc0, !PT ;  /* 0xfffffff86e027812 */ /* 0x000fe200078ec0ff */
[----:B-1----:R-:W-:Y:S01]  /*e5e0*/  IMAD.SHL.U32 R5, R107, 0x40, RZ ;  /* 0x000000406b057824 */ /* 0x002fe200078e00ff */
[----:B------:R-:W-:Y:S01]  /*e5f0*/  LOP3.LUT R4, R105, 0x7fffffe, RZ, 0xc0, !PT ;  /* 0x07fffffe69047812 */ /* 0x000fe200078ec0ff */
[----:B------:R-:W-:-:S04]  /*e600*/  DEPBAR.LE SB0, 0x0 ;  /* 0x000080000000791a */ /* 0x000fc80000000000 */
[----:B------:R-:W-:Y:S01]  /*e610*/  IMAD.IADD R2, R163, 0x1, -R2 ;  /* 0x00000001a3027824 */ /* 0x000fe200078e0a02 */
[----:B------:R-:W-:Y:S01]  /*e620*/  LEA.HI R6, R90, R90, RZ, 0x1 ;  /* 0x0000005a5a067211 */ /* 0x000fe200078f08ff */
[----:B------:R-:W-:Y:S01]  /*e630*/  IMAD.IADD R149, R100, 0x1, -R4 ;  /* 0x0000000164957824 */ /* 0x000fe200078e0a04 */
[----:B------:R-:W-:Y:S01]  /*e640*/  SHF.R.S32.HI R7, RZ, 0x1f, R100 ;  /* 0x0000001fff077819 */ /* 0x000fe20000011464 */
[----:B------:R-:W-:Y:S01]  /*e650*/  IMAD R144, R146, -0x40, R190 ;  /* 0xffffffc092907824 */ /* 0x000fe200078e02be */
[----:B------:R-:W-:Y:S01]  /*e660*/  LEA.HI R0, R2, R2, RZ, 0x1 ;  /* 0x0000000202007211 */ /* 0x000fe200078f08ff */
[----:B------:R-:W-:Y:S01]  /*e670*/  IMAD.SHL.U32 R226, R226, 0x2, RZ ;  /* 0x00000002e2e27824 */ /* 0x000fe200078e00ff */
[----:B------:R-:W-:Y:S02]  /*e680*/  LOP3.LUT R6, R6, 0xfffffffe, RZ, 0xc0, !PT ;  /* 0xfffffffe06067812 */ /* 0x000fe400078ec0ff */
[----:B------:R-:W-:Y:S02]  /*e690*/  SHF.R.S32.HI R12, RZ, 0x1, R0 ;  /* 0x00000001ff0c7819 */ /* 0x000fe40000011400 */
[----:B------:R-:W-:Y:S01]  /*e6a0*/  LOP3.LUT R4, R0, 0x3fffffe, RZ, 0xc0, !PT ;  /* 0x03fffffe00047812 */ /* 0x000fe200078ec0ff */
[----:B------:R-:W-:Y:S01]  /*e6b0*/  IMAD.IADD R8, R90, 0x1, -R6 ;  /* 0x000000015a087824 */ /* 0x000fe200078e0a06 */
[----:B------:R-:W-:Y:S01]  /*e6c0*/  LEA.HI R7, R7, R100, RZ, 0x3 ;  /* 0x0000006407077211 */ /* 0x000fe200078f18ff */
[----:B------:R-:W-:Y:S01]  /*e6d0*/  IMAD.SHL.U32 R0, R12, 0x40, RZ ;  /* 0x000000400c007824 */ /* 0x000fe200078e00ff */
[----:B------:R-:W-:Y:S01]  /*e6e0*/  BAR.SYNC.DEFER_BLOCKING 0x0 ;  /* 0x0000000000007b1d */ /* 0x000fe20000010000 */
[----:B------:R-:W-:Y:S01]  /*e6f0*/  IMAD.IADD R9, R2, 0x1, -R4 ;  /* 0x0000000102097824 */ /* 0x000fe200078e0a04 */
[----:B------:R-:W-:Y:S01]  /*e700*/  LOP3.LUT R2, R5, 0xc0, RZ, 0xc0, !PT ;  /* 0x000000c005027812 */ /* 0x000fe200078ec0ff */
[----:B------:R-:W-:Y:S01]  /*e710*/  IMAD.SHL.U32 R4, R7, 0x20, RZ ;  /* 0x0000002007047824 */ /* 0x000fe200078e00ff */
[----:B------:R-:W-:Y:S01]  /*e720*/  LOP3.LUT R0, R0, 0xc0, RZ, 0xc0, !PT ;  /* 0x000000c000007812 */ /* 0x000fe200078ec0ff */
[----:B------:R-:W-:Y:S01]  /*e730*/  IMAD.SHL.U32 R6, R108, 0x8, RZ ;  /* 0x000000086c067824 */ /* 0x000fe200078e00ff */
[----:B------:R-:W-:Y:S01]  /*e740*/  LOP3.LUT P1, RZ, R12, 0x2, RZ, 0xc0, !PT ;  /* 0x000000020cff7812 */ /* 0x000fe2000782c0ff */
[----:B------:R-:W-:Y:S01]  /*e750*/  IMAD.SHL.U32 R5, R8, 0x8, RZ ;  /* 0x0000000808057824 */ /* 0x000fe200078e00ff */
[----:B-----5:R-:W-:-:S02]  /*e760*/  LOP3.LUT R145, R4, 0xffffff00, RZ, 0xc0, !PT ;  /* 0xffffff0004917812 */ /* 0x020fc400078ec0ff */
[----:B------:R-:W-:Y:S02]  /*e770*/  LOP3.LUT R6, R0, 0x8, R6, 0xf8, !PT ;  /* 0x0000000800067812 */ /* 0x000fe400078ef806 */
[----:B------:R-:W-:Y:S02]  /*e780*/  LOP3.LUT R5, R2, 0x8, R5, 0xf8, !PT ;  /* 0x0000000802057812 */ /* 0x000fe400078ef805 */
[----:B------:R-:W-:Y:S01]  /*e790*/  SHF.R.U32.HI R4, RZ, 0x3, R2 ;  /* 0x00000003ff047819 */ /* 0x000fe20000011602 */
[----:B------:R-:W-:Y:S01]  /*e7a0*/  IMAD R2, R150, 0x200, R145 ;  /* 0x0000020096027824 */ /* 0x000fe200078e0291 */
[----:B------:R-:W-:Y:S02]  /*e7b0*/  SHF.R.U32.HI R0, RZ, 0x3, R0 ;  /* 0x00000003ff007819 */ /* 0x000fe40000011600 */
[----:B------:R-:W-:Y:S01]  /*e7c0*/  LOP3.LUT R147, R5, R4, RZ, 0x3c, !PT ;  /* 0x0000000405937212 */ /* 0x000fe200078e3cff */
[----:B------:R-:W-:Y:S01]  /*e7d0*/  IMAD R4, R8, 0x8, R9 ;  /* 0x0000000808047824 */ /* 0x000fe200078e0209 */
[----:B------:R-:W-:Y:S01]  /*e7e0*/  LOP3.LUT R0, R6, R0, RZ, 0x3c, !PT ;  /* 0x0000000006007212 */ /* 0x000fe200078e3cff */
[----:B------:R-:W-:Y:S01]  /*e7f0*/  IMAD R2, R149, 0x20, R2 ;  /* 0x0000002095027824 */ /* 0x000fe200078e0202 */
[----:B------:R-:W-:-:S03]  /*e800*/  IADD3 R204, R153, -0x2, RZ ;  /* 0xfffffffe99cc7810 */ /* 0x000fc60007ffe0ff */
[----:B------:R-:W-:Y:S02]  /*e810*/  IMAD.U32 R0, R4, 0x20, R0 ;  /* 0x0000002004007824 */ /* 0x000fe400078e0000 */
[----:B------:R-:W-:Y:S02]  /*e820*/  IMAD.IADD R2, R147, 0x1, R2 ;  /* 0x0000000193027824 */ /* 0x000fe400078e0202 */
[----:B------:R-:W-:Y:S02]  /*e830*/  IMAD.SHL.U32 R208, R0, 0x2, RZ ;  /* 0x0000000200d07824 */ /* 0x000fe400078e00ff */
[----:B------:R-:W-:Y:S02]  /*e840*/  IMAD R0, R106, c[0x0][0x208], RZ ;  /* 0x000082006a007a24 */ /* 0x000fe400078e02ff */
[----:B------:R-:W-:Y:S01]  /*e850*/  IMAD.WIDE.U32 R4, R146, c[0x0][0x208], RZ ;  /* 0x0000820092047a25 */ /* 0x000fe200078e00ff */
[----:B------:R-:W-:Y:S01]  /*e860*/  IADD3 R213, R208, 0x3120, RZ ;  /* 0x00003120d0d57810 */ /* 0x000fe20007ffe0ff */
[----:B------:R-:W-:Y:S02]  /*e870*/  LDSM.16.M88.4 R40, [R208+0x3100] ;  /* 0x00310000d028783b */ /* 0x000fe40000000200 */
[----:B------:R-:W-:-:S02]  /*e880*/  IMAD R0, R146, c[0x0][0x20c], R0 ;  /* 0x0000830092007a24 */ /* 0x000fc400078e0200 */
[----:B------:R-:W-:Y:S01]  /*e890*/  IMAD.SHL.U32 R211, R2, 0x2, RZ ;  /* 0x0000000202d37824 */ /* 0x000fe200078e00ff */
[C---:B------:R-:W-:Y:S01]  /*e8a0*/  LEA R2, P0, R4.reuse, R116, 0x6 ;  /* 0x0000007404027211 */ /* 0x040fe200078030ff */
[----:B------:R-:W-:Y:S01]  /*e8b0*/  IMAD.IADD R6, R5, 0x1, R0 ;  /* 0x0000000105067824 */ /* 0x000fe200078e0200 */
[----:B------:R-:W-:Y:S01]  /*e8c0*/  SEL R5, RZ, 0x2, P6 ;  /* 0x00000002ff057807 */ /* 0x000fe20003000000 */
[----:B------:R-:W-:Y:S01]  /*e8d0*/  LDSM.16.M88.4 R36, [R208+0x3500] ;  /* 0x00350000d024783b */ /* 0x000fe20000000200 */
[----:B------:R-:W-:Y:S01]  /*e8e0*/  SEL R0, RZ, 0x4, P3 ;  /* 0x00000004ff007807 */ /* 0x000fe20001800000 */
[----:B------:R-:W-:Y:S01]  /*e8f0*/  IMAD R212, R3, 0x2, R211 ;  /* 0x0000000203d47824 */ /* 0x000fe200078e02d3 */
[----:B------:R-:W-:Y:S01]  /*e900*/  LEA.HI.X R6, R4, R115, R6, 0x6, P0 ;  /* 0x0000007304067211 */ /* 0x000fe200000f3406 */
[----:B------:R-:W1:Y:S01]  /*e910*/  LDSM.16.M88.4 R8, [R211+0x7100] ;  /* 0x00710000d308783b */ /* 0x000e620000000200 */
[----:B---3--:R-:W-:Y:S02]  /*e920*/  LEA R16, P0, R2, c[0x0][0x1f8], 0x1 ;  /* 0x00007e0002107a11 */ /* 0x008fe400078008ff */
[----:B------:R-:W-:Y:S01]  /*e930*/  IADD3 R24, R0, R5, R109 ;  /* 0x0000000500187210 */ /* 0x000fe20007ffe06d */
[----:B------:R-:W2:Y:S01]  /*e940*/  LDSM.16.M88.4 R32, [R208+0x3900] ;  /* 0x00390000d020783b */ /* 0x000ea20000000200 */
[----:B------:R-:W-:-:S02]  /*e950*/  IADD3 R0, R208, 0x3100, RZ ;  /* 0x00003100d0007810 */ /* 0x000fc40007ffe0ff */
[----:B------:R-:W-:Y:S01]  /*e960*/  LEA.HI.X R17, R2, c[0x0][0x1fc], R6, 0x1, P0 ;  /* 0x00007f0002117a11 */ /* 0x000fe200000f0c06 */
[----:B------:R-:W-:Y:S01]  /*e970*/  IMAD.MOV.U32 R2, RZ, RZ, c[0x0][0x208] ;  /* 0x00008200ff027624 */ /* 0x000fe200078e00ff */
[----:B------:R-:W-:Y:S01]  /*e980*/  @P1 IADD3 R213, R0, -0x20, RZ ;  /* 0xffffffe000d51810 */ /* 0x000fe20007ffe0ff */
[----:B------:R-:W-:Y:S01]  /*e990*/  IMAD.IADD R0, R144, 0x1, -R92 ;  /* 0x0000000190007824 */ /* 0x000fe200078e0a5c */
[----:B------:R-:W3:Y:S01]  /*e9a0*/  LDSM.16.M88.4 R28, [R208+0x3d00] ;  /* 0x003d0000d01c783b */ /* 0x000ee20000000200 */
[----:B------:R-:W-:Y:S02]  /*e9b0*/  LOP3.LUT P1, RZ, R24, 0x2, RZ, 0xc0, !PT ;  /* 0x0000000218ff7812 */ /* 0x000fe4000782c0ff */
[C---:B------:R-:W-:Y:S01]  /*e9c0*/  SHF.L.U64.HI R7, R2.reuse, R111, c[0x0][0x20c] ;  /* 0x0000830002077619 */ /* 0x040fe2000001026f */
[----:B------:R-:W4:Y:S01]  /*e9d0*/  LDSM.16.M88.4 R12, [R211+0x6100] ;  /* 0x00610000d30c783b */ /* 0x000f220000000200 */
[----:B------:R-:W-:Y:S01]  /*e9e0*/  IMAD.SHL.U32 R2, R2, 0x40, RZ ;  /* 0x0000004002027824 */ /* 0x000fe200078e00ff */
[----:B------:R-:W-:-:S02]  /*e9f0*/  ISETP.LT.OR P3, PT, R0, 0x1, P5 ;  /* 0x000000010000780c */ /* 0x000fc40002f61670 */
[----:B------:R-:W-:Y:S01]  /*ea00*/  ISETP.LT.OR P2, PT, R0, 0x1, !P1 ;  /* 0x000000010000780c */ /* 0x000fe20004f41670 */
[----:B------:R-:W-:Y:S01]  /*ea10*/  LDSM.16.M88.4 R44, [R213] ;  /* 0x00000000d52c783b */ /* 0x000fe20000000200 */
[----:B------:R-:W-:Y:S02]  /*ea20*/  IADD3 R18, P0, R2, R16, RZ ;  /* 0x0000001002127210 */ /* 0x000fe40007f1e0ff */
[----:B------:R-:W-:Y:S01]  /*ea30*/  ISETP.LT.OR P1, PT, R0, 0x21, !P1 ;  /* 0x000000210000780c */ /* 0x000fe20004f21670 */
[----:B------:R-:W3:Y:S01]  /*ea40*/  LDSM.16.M88.4 R20, [R212+0x6100] ;  /* 0x00610000d414783b */ /* 0x000ee20000000200 */
[----:B------:R-:W-:Y:S01]  /*ea50*/  LOP3.LUT R2, R151, 0xffffffe0, RZ, 0xc0, !PT ;  /* 0xffffffe097027812 */ /* 0x000fe200078ec0ff */
[----:B------:R-:W-:Y:S01]  /*ea60*/  IMAD.X R19, R7, 0x1, R17, P0 ;  /* 0x0000000107137824 */ /* 0x000fe200000e0611 */
[----:B------:R-:W-:Y:S01]  /*ea70*/  LOP3.LUT P0, RZ, R24, 0x4, RZ, 0xc0, !PT ;  /* 0x0000000418ff7812 */ /* 0x000fe2000780c0ff */
[----:B------:R-:W4:Y:S02]  /*ea80*/  LDSM.16.M88.4 R4, [R212+0x7100] ;  /* 0x00710000d404783b */ /* 0x000f240000000200 */
[----:B------:R-:W-:-:S02]  /*ea90*/  IMAD.IADD R2, R163, 0x1, -R2 ;  /* 0x00000001a3027824 */ /* 0x000fc400078e0a02 */
[----:B------:R-:W-:Y:S04]  /*eaa0*/  LDSM.16.M88.4 R56, [R213+0x400] ;  /* 0x00040000d538783b */ /* 0x000fe80000000200 */
[----:B------:R-:W4:Y:S04]  /*eab0*/  LDSM.16.M88.4 R52, [R213+0x800] ;  /* 0x00080000d534783b */ /* 0x000f280000000200 */
[----:B------:R-:W4:Y:S01]  /*eac0*/  LDSM.16.M88.4 R48, [R213+0xc00] ;  /* 0x000c0000d530783b */ /* 0x000f220000000200 */
[----:B-1----:R-:W-:Y:S03]  /*ead0*/  HMMA.16816.F32.BF16 R84, R8, R40, RZ ;  /* 0x000000280854723c */ /* 0x002fe600000418ff */
[----:B------:R-:W-:Y:S01]  /*eae0*/  @!PT LDS RZ, [RZ] ;  /* 0x00000000fffff984 */ /* 0x000fe20000000800 */
[----:B------:R-:W-:Y:S01]  /*eaf0*/  @!PT LDS RZ, [RZ] ;  /* 0x00000000fffff984 */ /* 0x000fe20000000800 */
[----:B------:R-:W-:Y:S01]  /*eb00*/  @!PT LDS RZ, [RZ] ;  /* 0x00000000fffff984 */ /* 0x000fe20000000800 */
[----:B------:R1:W-:Y:S01]  /*eb10*/  LDGSTS.E.BYPASS.LTC128B.128 [R226+0x100], [R16.64], !P3 ;  /* 0x0010000010e27fae */ /* 0x0003e2000d901d46 */
[----:B------:R-:W-:-:S03]  /*eb20*/  ISETP.NE.AND P3, PT, R112, RZ, PT ;  /* 0x000000ff7000720c */ /* 0x000fc60003f65270 */
[----:B------:R1:W-:Y:S01]  /*eb30*/  LDGSTS.E.BYPASS.LTC128B.128 [R226+0x1100], [R16.64+0x40], !P2 ;  /* 0x0110004010e27fae */ /* 0x0003e2000d101d46 */
[C---:B------:R-:W-:Y:S01]  /*eb40*/  ISETP.LT.OR P2, PT, R0.reuse, 0x1, !P0 ;  /* 0x000000010000780c */ /* 0x040fe20004741670 */
[----:B------:R-:W-:Y:S01]  /*eb50*/  HMMA.16816.F32.BF16 R88, R8, R36, RZ ;  /* 0x000000240858723c */ /* 0x000fe200000418ff */
[----:B------:R-:W-:-:S07]  /*eb60*/  ISETP.LT.OR P0, PT, R0, 0x21, !P0 ;  /* 0x000000210000780c */ /* 0x000fce0004701670 */
[----:B--2---:R-:W-:Y:S04]  /*eb70*/  HMMA.16816.F32.BF16 R80, R8, R32, RZ ;  /* 0x000000200850723c */ /* 0x004fe800000418ff */
[----:B------:R1:W-:Y:S01]  /*eb80*/  LDGSTS.E.BYPASS.LTC128B.128 [R226+0x2100], [R16.64+0x80], !P2 ;  /* 0x0210008010e27fae */ /* 0x0003e2000d101d46 */
[----:B------:R-:W-:-:S03]  /*eb90*/  ISETP.LT.OR P2, PT, R0, 0x21, P5 ;  /* 0x000000210000780c */ /* 0x000fc60002f41670 */
[C---:B---3--:R-:W-:Y:S08]  /*eba0*/  HMMA.16816.F32.BF16 R76, R8.reuse, R28, RZ ;  /* 0x0000001c084c723c */ /* 0x048ff000000418ff */
[----:B------:R-:W-:Y:S02]  /*ebb0*/  HMMA.16816.F32.BF16 R60, R8, R42, RZ ;  /* 0x0000002a083c723c */ /* 0x000fe400000418ff */
[----:B------:R1:W-:Y:S01]  /*ebc0*/  LDGSTS.E.BYPASS.LTC128B.128 [R226+0x900], [R18.64], !P2 ;  /* 0x0090000012e27fae */ /* 0x0003e2000d101d46 */
[----:B------:R-:W-:-:S03]  /*ebd0*/  ISETP.GE.AND P2, PT, R153, 0x2, PT ;  /* 0x000000029900780c */ /* 0x000fc60003f46270 */
[----:B------:R1:W-:Y:S02]  /*ebe0*/  LDGSTS.E.BYPASS.LTC128B.128 [R226+0x1900], [R18.64+0x40], !P1 ;  /* 0x0190004012e27fae */ /* 0x0003e4000c901d46 */
[C---:B------:R-:W-:Y:S02]  /*ebf0*/  HMMA.16816.F32.BF16 R72, R8.reuse, R38, RZ ;  /* 0x000000260848723c */ /* 0x040fe400000418ff */
[----:B------:R1:W-:Y:S04]  /*ec00*/  LDGSTS.E.BYPASS.LTC128B.128 [R226+0x2900], [R18.64+0x80], !P0 ;  /* 0x0290008012e27fae */ /* 0x0003e8000c101d46 */
[----:B------:R-:W-:Y:S02]  /*ec10*/  LDSM.16.M88.4 R24, [R211+0x9100] ;  /* 0x00910000d318783b */ /* 0x000fe40000000200 */
[C---:B------:R-:W-:Y:S02]  /*ec20*/  HMMA.16816.F32.BF16 R68, R8.reuse, R34, RZ ;  /* 0x000000220844723c */ /* 0x040fe400000418ff */
[----:B------:R-:W0:Y:S06]  /*ec30*/  LDGDEPBAR ;  /* 0x00000000000079af */ /* 0x000e2c0000000000 */
[----:B------:R-:W-:Y:S08]  /*ec40*/  HMMA.16816.F32.BF16 R64, R8, R30, RZ ;  /* 0x0000001e0840723c */ /* 0x000ff000000418ff */
[C---:B----4-:R-:W-:Y:S01]  /*ec50*/  HMMA.16816.F32.BF16 R8, R12.reuse, R42, RZ ;  /* 0x0000002a0c08723c */ /* 0x050fe200000418ff */
[----:B-1----:R-:W-:Y:S07]  /*ec60*/  LDSM.16.M88.4 R16, [R212+0x8100] ;  /* 0x00810000d410783b */ /* 0x002fee0000000200 */
[C---:B------:R-:W-:Y:S08]  /*ec70*/  HMMA.16816.F32.BF16 R104, R12.reuse, R40, RZ ;  /* 0x000000280c68723c */ /* 0x040ff000000418ff */
[C---:B------:R-:W-:Y:S08]  /*ec80*/  HMMA.16816.F32.BF16 R100, R12.reuse, R36, RZ ;  /* 0x000000240c64723c */ /* 0x040ff000000418ff */
[C---:B------:R-:W-:Y:S08]  /*ec90*/  HMMA.16816.F32.BF16 R108, R12.reuse, R38, RZ ;  /* 0x000000260c6c723c */ /* 0x040ff000000418ff */
[C---:B------:R-:W-:Y:S08]  /*eca0*/  HMMA.16816.F32.BF16 R96, R12.reuse, R32, RZ ;  /* 0x000000200c60723c */ /* 0x040ff000000418ff */
[C---:B------:R-:W-:Y:S01]  /*ecb0*/  HMMA.16816.F32.BF16 R92, R12.reuse, R34, RZ ;  /* 0x000000220c5c723c */ /* 0x040fe200000418ff */
[----:B------:R-:W-:Y:S07]  /*ecc0*/  LDSM.16.M88.4 R32, [R208+0x4100] ;  /* 0x00410000d020783b */ /* 0x000fee0000000200 */
[C---:B------:R-:W-:Y:S08]  /*ecd0*/  HMMA.16816.F32.BF16 R40, R12.reuse, R28, RZ ;  /* 0x0000001c0c28723c */ /* 0x040ff000000418ff */
[----:B------:R-:W-:Y:S01]  /*ece0*/  HMMA.16816.F32.BF16 R36, R12, R30, RZ ;  /* 0x0000001e0c24723c */ /* 0x000fe200000418ff */
[----:B------:R-:W1:Y:S07]  /*ecf0*/  LDSM.16.M88.4 R28, [R211+0x8100] ;  /* 0x00810000d31c783b */ /* 0x000e6e0000000200 */
[----:B------:R-:W-:Y:S08]  /*ed00*/  HMMA.16816.F32.BF16 R8, R20, R46, R8 ;  /* 0x0000002e1408723c */ /* 0x000ff00000041808 */
[C---:B------:R-:W-:Y:S08]  /*ed10*/  HMMA.16816.F32.BF16 R12, R4.reuse, R44, R84 ;  /* 0x0000002c040c723c */ /* 0x040ff00000041854 */
[----:B------:R-:W-:Y:S01]  /*ed20*/  HMMA.16816.F32.BF16 R124, R4, R46, R60 ;  /* 0x0000002e047c723c */ /* 0x000fe2000004183c */
[----:B------:R-:W2:Y:S07]  /*ed30*/  LDSM.16.M88.4 R60, [R213+0x1000] ;  /* 0x00100000d53c783b */ /* 0x000eae0000000200 */
[----:B------:R-:W-:Y:S08]  /*ed40*/  HMMA.16816.F32.BF16 R44, R20, R44, R104 ;  /* 0x0000002c142c723c */ /* 0x000ff00000041868 */
[C---:B------:R-:W-:Y:S08]  /*ed50*/  HMMA.16816.F32.BF16 R84, R4.reuse, R52, R80 ;  /* 0x000000340454723c */ /* 0x040ff00000041850 */
[C---:B------:R-:W-:Y:S08]  /*ed60*/  HMMA.16816.F32.BF16 R116, R4.reuse, R56, R88 ;  /* 0x000000380474723c */ /* 0x040ff00000041858 */
[C---:B------:R-:W-:Y:S08]  /*ed70*/  HMMA.16816.F32.BF16 R76, R4.reuse, R48, R76 ;  /* 0x00000030044c723c */ /* 0x040ff0000004184c */
[C---:B------:R-:W-:Y:S01]  /*ed80*/  HMMA.16816.F32.BF16 R80, R4.reuse, R58, R72 ;  /* 0x0000003a0450723c */ /* 0x040fe20000041848 */
[----:B------:R-:W-:Y:S07]  /*ed90*/  LDSM.16.M88.4 R72, [R208+0x4900] ;  /* 0x00490000d048783b */ /* 0x000fee0000000200 */
[C---:B------:R-:W-:Y:S01]  /*eda0*/  HMMA.16816.F32.BF16 R120, R4.reuse, R54, R68 ;  /* 0x000000360478723c */ /* 0x040fe20000041844 */
[----:B------:R-:W-:Y:S07]  /*edb0*/  LDSM.16.M88.4 R68, [R208+0x4d00] ;  /* 0x004d0000d044783b */ /* 0x000fee0000000200 */
[----:B------:R-:W-:Y:S01]  /*edc0*/  HMMA.16816.F32.BF16 R112, R4, R50, R64 ;  /* 0x000000320470723c */ /* 0x000fe20000041840 */
[----:B------:R-:W-:Y:S07]  /*edd0*/  LDSM.16.M88.4 R64, [R208+0x4500] ;  /* 0x00450000d040783b */ /* 0x000fee0000000200 */
[----:B-1----:R-:W-:Y:S01]  /*ede0*/  HMMA.16816.F32.BF16 R4, R28, R34, R8 ;  /* 0x000000221c04723c */ /* 0x002fe20000041808 */
[----:B------:R-:W-:Y:S07]  /*edf0*/  LDSM.16.M88.4 R8, [R211+0xa100] ;  /* 0x00a10000d308783b */ /* 0x000fee0000000200 */
[C---:B------:R-:W-:Y:S08]  /*ee00*/  HMMA.16816.F32.BF16 R128, R20.reuse, R52, R96 ;  /* 0x000000341480723c */ /* 0x040ff00000041860 */
[----:B------:R-:W-:Y:S08]  /*ee10*/  HMMA.16816.F32.BF16 R104, R20, R54, R92 ;  /* 0x000000361468723c */ /* 0x000ff0000004185c */
[----:B------:R-:W-:Y:S01]  /*ee20*/  HMMA.16816.F32.BF16 R52, R24, R32, R12 ;  /* 0x000000201834723c */ /* 0x000fe2000004180c */
[----:B------:R-:W1:Y:S07]  /*ee30*/  LDSM.16.M88.4 R12, [R212+0x9100] ;  /* 0x00910000d40c783b */ /* 0x000e6e0000000200 */
[----:B------:R-:W-:Y:S01]  /*ee40*/  HMMA.16816.F32.BF16 R132, R20, R48, R40 ;  /* 0x000000301484723c */ /* 0x000fe20000041828 */
[----:B------:R-:W3:Y:S07]  /*ee50*/  LDSM.16.M88.4 R40, [R208+0x5100] ;  /* 0x00510000d028783b */ /* 0x000eee0000000200 */
[----:B------:R-:W-:Y:S08]  /*ee60*/  HMMA.16816.F32.BF16 R44, R28, R32, R44 ;  /* 0x000000201c2c723c */ /* 0x000ff0000004182c */
[C---:B------:R-:W-:Y:S08]  /*ee70*/  HMMA.16816.F32.BF16 R88, R20.reuse, R56, R100 ;  /* 0x000000381458723c */ /* 0x040ff00000041864 */
[C---:B------:R-:W-:Y:S08]  /*ee80*/  HMMA.16816.F32.BF16 R96, R20.reuse, R58, R108 ;  /* 0x0000003a1460723c */ /* 0x040ff0000004186c */
[----:B------:R-:W-:Y:S01]  /*ee90*/  HMMA.16816.F32.BF16 R92, R20, R50, R36 ;  /* 0x00000032145c723c */ /* 0x000fe20000041824 */
[----:B------:R-:W-:Y:S07]  /*eea0*/  LDSM.16.M88.4 R36, [R213+0x2000] ;  /* 0x00200000d524783b */ /* 0x000fee0000000200 */
[----:B--2---:R-:W-:Y:S01]  /*eeb0*/  HMMA.16816.F32.BF16 R20, R16, R62, R4 ;  /* 0x0000003e1014723c */ /* 0x004fe20000041804 */
[----:B------:R-:W2:Y:S07]  /*eec0*/  LDSM.16.M88.4 R4, [R211+0xb100] ;  /* 0x00b10000d304783b */ /* 0x000eae0000000200 */
[----:B------:R-:W-:Y:S01]  /*eed0*/  HMMA.16816.F32.BF16 R56, R24, R34, R124 ;  /* 0x000000221838723c */ /* 0x000fe2000004187c */
[----:B------:R-:W4:Y:S07]  /*eee0*/  LDSM.16.M88.4 R32, [R212+0xa100] ;  /* 0x00a10000d420783b */ /* 0x000f2e0000000200 */
[-C--:B------:R-:W-:Y:S08]  /*eef0*/  HMMA.16816.F32.BF16 R48, R16, R60.reuse, R44 ;  /* 0x0000003c1030723c */ /* 0x080ff0000004182c */
[----:B-1----:R-:W-:Y:S08]  /*ef00*/  HMMA.16816.F32.BF16 R52, R12, R60, R52 ;  /* 0x0000003c0c34723c */ /* 0x002ff00000041834 */
[C---:B---3--:R-:W-:Y:S01]  /*ef10*/  HMMA.16816.F32.BF16 R44, R8.reuse, R42, R20 ;  /* 0x0000002a082c723c */ /* 0x048fe20000041814 */
[----:B------:R-:W1:Y:S07]  /*ef20*/  LDSM.16.M88.4 R20, [R212+0xb100] ;  /* 0x00b10000d414783b */ /* 0x000e6e0000000200 */
[----:B------:R-:W-:Y:S08]  /*ef30*/  HMMA.16816.F32.BF16 R48, R8, R40, R48 ;  /* 0x000000280830723c */ /* 0x000ff00000041830 */
[C---:B------:R-:W-:Y:S08]  /*ef40*/  HMMA.16816.F32.BF16 R116, R24.reuse, R64, R116 ;  /* 0x000000401874723c */ /* 0x040ff00000041874 */
[C---:B------:R-:W-:Y:S08]  /*ef50*/  HMMA.16816.F32.BF16 R136, R24.reuse, R72, R84 ;  /* 0x000000481888723c */ /* 0x040ff00000041854 */
[C---:B------:R-:W-:Y:S08]  /*ef60*/  HMMA.16816.F32.BF16 R140, R24.reuse, R68, R76 ;  /* 0x00000044188c723c */ /* 0x040ff0000004184c */
[C---:B------:R-:W-:Y:S08]  /*ef70*/  HMMA.16816.F32.BF16 R100, R24.reuse, R66, R80 ;  /* 0x000000421864723c */ /* 0x040ff00000041850 */
[C---:B------:R-:W-:Y:S08]  /*ef80*/  HMMA.16816.F32.BF16 R120, R24.reuse, R74, R120 ;  /* 0x0000004a1878723c */ /* 0x040ff00000041878 */
[----:B------:R-:W-:Y:S01]  /*ef90*/  HMMA.16816.F32.BF16 R124, R24, R70, R112 ;  /* 0x00000046187c723c */ /* 0x000fe20000041870 */
[----:B------:R-:W3:Y:S07]  /*efa0*/  LDSM.16.M88.4 R24, [R213+0x1400] ;  /* 0x00140000d518783b */ /* 0x000eee0000000200 */
[----:B--2---:R-:W-:Y:S08]  /*efb0*/  HMMA.16816.F32.BF16 R52, R4, R40, R52 ;  /* 0x000000280434723c */ /* 0x004ff00000041834 */
[----:B------:R-:W-:Y:S08]  /*efc0*/  HMMA.16816.F32.BF16 R56, R12, R62, R56 ;  /* 0x0000003e0c38723c */ /* 0x000ff00000041838 */
[----:B----4-:R-:W-:Y:S01]  /*efd0*/  HMMA.16816.F32.BF16 R76, R32, R38, R44 ;  /* 0x00000026204c723c */ /* 0x010fe2000004182c */
[----:B------:R-:W-:Y:S07]  /*efe0*/  LDSM.16.M88.4 R44, [R213+0x1800] ;  /* 0x00180000d52c783b */ /* 0x000fee0000000200 */
[C---:B------:R-:W-:Y:S08]  /*eff0*/  HMMA.16816.F32.BF16 R80, R28.reuse, R64, R88 ;  /* 0x000000401c50723c */ /* 0x040ff00000041858 */
[C---:B------:R-:W-:Y:S08]  /*f000*/  HMMA.16816.F32.BF16 R112, R28.reuse, R68, R132 ;  /* 0x000000441c70723c */ /* 0x040ff00000041884 */
[----:B------:R-:W-:Y:S01]  /*f010*/  HMMA.16816.F32.BF16 R108, R28, R70, R92 ;  /* 0x000000461c6c723c */ /* 0x000fe2000004185c */
[----:B------:R-:W-:-:S07]  /*f020*/  FMUL.FTZ R0, R76, c[0x0][0x320] ;  /* 0x0000c8004c007a20 */ /* 0x000fce0000410000 */
[----:B------:R-:W-:Y:S08]  /*f030*/  HMMA.16816.F32.BF16 R68, R32, R36, R48 ;  /* 0x000000242044723c */ /* 0x000ff00000041830 */
[C---:B------:R-:W-:Y:S08]  /*f040*/  HMMA.16816.F32.BF16 R84, R28.reuse, R66, R96 ;  /* 0x000000421c54723c */ /* 0x040ff00000041860 */
[C---:B------:R-:W-:Y:S01]  /*f050*/  HMMA.16816.F32.BF16 R88, R28.reuse, R72, R128 ;  /* 0x000000481c58723c */ /* 0x040fe20000041880 */
[----:B------:R2:W-:Y:S07]  /*f060*/  MUFU.TANH R130, R0 ;  /* 0x0000000000827308 */ /* 0x0005ee0000002400 */
[----:B------:R-:W-:Y:S01]  /*f070*/  HMMA.16816.F32.BF16 R104, R28, R74, R104 ;  /* 0x0000004a1c68723c */ /* 0x000fe20000041868 */
[----:B------:R-:W4:Y:S07]  /*f080*/  LDSM.16.M88.4 R28, [R208+0x5500] ;  /* 0x00550000d01c783b */ /* 0x000f2e0000000200 */
[----:B-1----:R-:W-:Y:S01]  /*f090*/  HMMA.16816.F32.BF16 R64, R20, R36, R52 ;  /* 0x000000241440723c */ /* 0x002fe20000041834 */
[----:B--2---:R-:W-:-:S04]  /*f0a0*/  FMUL.FTZ R0, R77, c[0x0][0x320] ;  /* 0x0000c8004d007a20 */ /* 0x004fc80000410000 */
[----:B------:R1:W-:Y:S03]  /*f0b0*/  MUFU.TANH R129, R0 ;  /* 0x0000000000817308 */ /* 0x0003e60000002400 */
[----:B------:R-:W-:Y:S01]  /*f0c0*/  HMMA.16816.F32.BF16 R48, R4, R42, R56 ;  /* 0x0000002a0430723c */ /* 0x000fe20000041838 */
[----:B------:R-:W-:Y:S07]  /*f0d0*/  LDSM.16.M88.4 R40, [R213+0x1c00] ;  /* 0x001c0000d528783b */ /* 0x000fee0000000200 */
[----:B---3--:R-:W-:Y:S01]  /*f0e0*/  HMMA.16816.F32.BF16 R56, R16, R24, R80 ;  /* 0x000000181038723c */ /* 0x008fe20000041850 */
[----:B-1----:R-:W-:-:S07]  /*f0f0*/  FMUL.FTZ R0, R69, c[0x0][0x320] ;  /* 0x0000c80045007a20 */ /* 0x002fce0000410000 */
[C---:B------:R-:W-:Y:S01]  /*f100*/  HMMA.16816.F32.BF16 R60, R12.reuse, R24, R116 ;  /* 0x000000180c3c723c */ /* 0x040fe20000041874 */
[----:B------:R1:W-:Y:S07]  /*f110*/  MUFU.TANH R128, R0 ;  /* 0x0000000000807308 */ /* 0x0003ee0000002400 */
[-C--:B------:R-:W-:Y:S08]  /*f120*/  HMMA.16816.F32.BF16 R100, R12, R26.reuse, R100 ;  /* 0x0000001a0c64723c */ /* 0x080ff00000041864 */
[----:B------:R-:W-:Y:S01]  /*f130*/  HMMA.16816.F32.BF16 R52, R16, R26, R84 ;  /* 0x0000001a1034723c */ /* 0x000fe20000041854 */
[----:B-1----:R-:W-:Y:S01]  /*f140*/  FMUL.FTZ R0, R68, c[0x0][0x320] ;  /* 0x0000c80044007a20 */ /* 0x002fe20000410000 */
[----:B------:R-:W1:Y:S03]  /*f150*/  LDSM.16.M88.4 R24, [R213+0x2400] ;  /* 0x00240000d518783b */ /* 0x000e660000000200 */
[----:B------:R2:W3:Y:S03]  /*f160*/  MUFU.TANH R119, R0 ;  /* 0x0000000000777308 */ /* 0x0004e60000002400 */
[----:B------:R-:W-:Y:S08]  /*f170*/  HMMA.16816.F32.BF16 R36, R20, R38, R48 ;  /* 0x000000261424723c */ /* 0x000ff00000041830 */
[----:B----4-:R-:W-:Y:S01]  /*f180*/  HMMA.16816.F32.BF16 R48, R8, R28, R56 ;  /* 0x0000001c0830723c */ /* 0x010fe20000041838 */
[----:B--2---:R-:W-:-:S07]  /*f190*/  FMUL.FTZ R0, R67, c[0x0][0x320] ;  /* 0x0000c80043007a20 */ /* 0x004fce0000410000 */
[----:B------:R-:W-:Y:S01]  /*f1a0*/  HMMA.16816.F32.BF16 R92, R12, R46, R120 ;  /* 0x0000002e0c5c723c */ /* 0x000fe20000041878 */
[----:B------:R2:W-:Y:S07]  /*f1b0*/  MUFU.TANH R131, R0 ;  /* 0x0000000000837308 */ /* 0x0005ee0000002400 */
[----:B------:R-:W-:Y:S08]  /*f1c0*/  HMMA.16816.F32.BF16 R52, R8, R30, R52 ;  /* 0x0000001e0834723c */ /* 0x000ff00000041834 */
[----:B------:R-:W-:Y:S01]  /*f1d0*/  HMMA.16816.F32.BF16 R84, R12, R44, R136 ;  /* 0x0000002c0c54723c */ /* 0x000fe20000041888 */
[----:B--2---:R-:W-:-:S04]  /*f1e0*/  FMUL.FTZ R0, R71, c[0x0][0x320] ;  /* 0x0000c80047007a20 */ /* 0x004fc80000410000 */
[----:B------:R2:W-:Y:S03]  /*f1f0*/  MUFU.TANH R132, R0 ;  /* 0x0000000000847308 */ /* 0x0005e60000002400 */
[----:B-1----:R-:W-:Y:S08]  /*f200*/  HMMA.16816.F32.BF16 R72, R32, R24, R48 ;  /* 0x000000182048723c */ /* 0x002ff00000041830 */
[----:B------:R-:W-:Y:S01]  /*f210*/  HMMA.16816.F32.BF16 R48, R4, R28, R60 ;  /* 0x0000001c0430723c */ /* 0x000fe2000004183c */
[----:B--2---:R-:W-:-:S07]  /*f220*/  FMUL.FTZ R0, R64, c[0x0][0x320] ;  /* 0x0000c80040007a20 */ /* 0x004fce0000410000 */
[C---:B------:R-:W-:Y:S01]  /*f230*/  HMMA.16816.F32.BF16 R96, R12.reuse, R40, R140 ;  /* 0x000000280c60723c */ /* 0x040fe2000004188c */
[----:B------:R1:W-:Y:S07]  /*f240*/  MUFU.TANH R118, R0 ;  /* 0x0000000000767308 */ /* 0x0003ee0000002400 */
[----:B------:R-:W-:Y:S01]  /*f250*/  HMMA.16816.F32.BF16 R80, R12, R42, R124 ;  /* 0x0000002a0c50723c */ /* 0x000fe2000004187c */
[----:B------:R-:W2:Y:S07]  /*f260*/  LDSM.16.M88.4 R12, [R208+0x5900] ;  /* 0x00590000d00c783b */ /* 0x000eae0000000200 */
        /* <DEDUP_REMOVED lines=10> */
[----:B-1----:R-:W-:-:S04]  /*f310*/  FMUL.FTZ R0, R36, c[0x0][0x320] ;  /* 0x0000c80024007a20 */ /* 0x002fc80000410000 */
[----:B------:R1:W-:Y:S03]  /*f320*/  MUFU.TANH R117, R0 ;  /* 0x0000000000757308 */ /* 0x0003e60000002400 */
[----:B------:R-:W-:Y:S01]  /*f330*/  HMMA.16816.F32.BF16 R48, R16, R42, R108 ;  /* 0x0000002a1030723c */ /* 0x000fe2000004186c */
[----:B------:R-:W-:Y:S07]  /*f340*/  LDSM.16.M88.4 R40, [R213+0x2800] ;  /* 0x00280000d528783b */ /* 0x000fee0000000200 */
[----:B------:R-:W-:Y:S01]  /*f350*/  HMMA.16816.F32.BF16 R28, R20, R26, R28 ;  /* 0x0000001a141c723c */ /* 0x000fe2000004181c */
[----:B-1----:R-:W-:-:S07]  /*f360*/  FMUL.FTZ R0, R37, c[0x0][0x320] ;  /* 0x0000c80025007a20 */ /* 0x002fce0000410000 */
[----:B--2---:R-:W-:Y:S01]  /*f370*/  HMMA.16816.F32.BF16 R16, R8, R12, R76 ;  /* 0x0000000c0810723c */ /* 0x004fe2000004184c */
[----:B------:R1:W-:Y:S02]  /*f380*/  MUFU.TANH R116, R0 ;  /* 0x0000000000747308 */ /* 0x0003e40000002400 */
[----:B-1----:R-:W-:-:S06]  /*f390*/  FMUL.FTZ R0, R38, c[0x0][0x320] ;  /* 0x0000c80026007a20 */ /* 0x002fcc0000410000 */
[----:B------:R1:W-:Y:S02]  /*f3a0*/  MUFU.TANH R91, R0 ;  /* 0x00000000005b7308 */ /* 0x0003e40000002400 */
[----:B-1----:R-:W-:Y:S02]  /*f3b0*/  FMUL.FTZ R0, R39, c[0x0][0x320] ;  /* 0x0000c80027007a20 */ /* 0x002fe40000410000 */
[----:B------:R-:W1:Y:S04]  /*f3c0*/  LDSM.16.M88.4 R36, [R208+0x5d00] ;  /* 0x005d0000d024783b */ /* 0x000e680000000200 */
[----:B------:R2:W-:Y:S02]  /*f3d0*/  MUFU.TANH R90, R0 ;  /* 0x00000000005a7308 */ /* 0x0005e40000002400 */
[----:B--2---:R-:W-:-:S06]  /*f3e0*/  FMUL.FTZ R0, R65, c[0x0][0x320] ;  /* 0x0000c80041007a20 */ /* 0x004fcc0000410000 */
[----:B------:R2:W-:Y:S02]  /*f3f0*/  MUFU.TANH R88, R0 ;  /* 0x0000000000587308 */ /* 0x0005e40000002400 */
[----:B--2---:R-:W-:Y:S02]  /*f400*/  FMUL.FTZ R0, R66, c[0x0][0x320] ;  /* 0x0000c80042007a20 */ /* 0x004fe40000410000 */
[C---:B------:R-:W-:Y:S04]  /*f410*/  HMMA.16816.F32.BF16 R64, R4.reuse, R12, R84 ;  /* 0x0000000c0440723c */ /* 0x040fe80000041854 */
[----:B------:R2:W-:Y:S04]  /*f420*/  MUFU.TANH R89, R0 ;  /* 0x0000000000597308 */ /* 0x0005e80000002400 */
[C---:B-1----:R-:W-:Y:S08]  /*f430*/  HMMA.16816.F32.BF16 R96, R4.reuse, R36, R96 ;  /* 0x000000240460723c */ /* 0x042ff00000041860 */
[----:B------:R-:W-:Y:S01]  /*f440*/  HMMA.16816.F32.BF16 R80, R4, R38, R80 ;  /* 0x000000260450723c */ /* 0x000fe20000041850 */
[----:B--2---:R-:W-:-:S04]  /*f450*/  FMUL.FTZ R0, R70, c[0x0][0x320] ;  /* 0x0000c80046007a20 */ /* 0x004fc80000410000 */
[----:B------:R1:W-:Y:S03]  /*f460*/  MUFU.TANH R104, R0 ;  /* 0x0000000000687308 */ /* 0x0003e60000002400 */
[-C--:B------:R-:W-:Y:S07]  /*f470*/  HMMA.16816.F32.BF16 R68, R4, R14.reuse, R92 ;  /* 0x0000000e0444723c */ /* 0x080fee000004185c */
[----:B------:R-:W-:Y:S01]  /*f480*/  SHF.R.S32.HI R4, RZ, 0x1f, R150 ;  /* 0x0000001fff047819 */ /* 0x000fe20000011496 */
[----:B------:R-:W-:Y:S01]  /*f490*/  FMUL.FTZ R7, R28, c[0x0][0x320] ;  /* 0x0000c8001c077a20 */ /* 0x000fe20000410000 */
[----:B------:R-:W-:Y:S01]  /*f4a0*/  SHF.R.S32.HI R5, RZ, 0x1f, R2 ;  /* 0x0000001fff057819 */ /* 0x000fe20000011402 */
[----:B------:R-:W-:Y:S02]  /*f4b0*/  HMMA.16816.F32.BF16 R12, R8, R14, R56 ;  /* 0x0000000e080c723c */ /* 0x000fe40000041838 */
[----:B------:R-:W-:Y:S01]  /*f4c0*/  MUFU.TANH R59, R7 ;  /* 0x00000007003b7308 */ /* 0x000fe20000002400 */
[----:B-1----:R-:W-:-:S05]  /*f4d0*/  FMUL.FTZ R0, R72, c[0x0][0x320] ;  /* 0x0000c80048007a20 */ /* 0x002fca0000410000 */
[----:B------:R-:W-:Y:S02]  /*f4e0*/  HMMA.16816.F32.BF16 R48, R8, R38, R48 ;  /* 0x000000260830723c */ /* 0x000fe40000041830 */
[----:B------:R1:W2:Y:S02]  /*f4f0*/  MUFU.TANH R136, R0 ;  /* 0x0000000000887308 */ /* 0x0002a40000002400 */
[----:B-1----:R-:W-:-:S06]  /*f500*/  FMUL.FTZ R0, R73, c[0x0][0x320] ;  /* 0x0000c80049007a20 */ /* 0x002fcc0000410000 */
[----:B------:R1:W4:Y:S02]  /*f510*/  MUFU.TANH R137, R0 ;  /* 0x0000000000897308 */ /* 0x0003240000002400 */
[----:B-1----:R-:W-:-:S06]  /*f520*/  FMUL.FTZ R0, R52, c[0x0][0x320] ;  /* 0x0000c80034007a20 */ /* 0x002fcc0000410000 */
[----:B------:R1:W1:Y:S02]  /*f530*/  MUFU.TANH R138, R0 ;  /* 0x00000000008a7308 */ /* 0x0002640000002400 */
[----:B-1----:R-:W-:-:S06]  /*f540*/  FMUL.FTZ R0, R53, c[0x0][0x320] ;  /* 0x0000c80035007a20 */ /* 0x002fcc0000410000 */
[----:B------:R1:W-:Y:S02]  /*f550*/  MUFU.TANH R100, R0 ;  /* 0x0000000000647308 */ /* 0x0003e40000002400 */
[----:B-1----:R-:W-:-:S06]  /*f560*/  FMUL.FTZ R0, R75, c[0x0][0x320] ;  /* 0x0000c8004b007a20 */ /* 0x002fcc0000410000 */
[----:B------:R1:W-:Y:S02]  /*f570*/  MUFU.TANH R84, R0 ;  /* 0x0000000000547308 */ /* 0x0003e40000002400 */
[----:B-1----:R-:W-:-:S06]  /*f580*/  FMUL.FTZ R0, R44, c[0x0][0x320] ;  /* 0x0000c8002c007a20 */ /* 0x002fcc0000410000 */
[----:B------:R1:W1:Y:S02]  /*f590*/  MUFU.TANH R72, R0 ;  /* 0x0000000000487308 */ /* 0x0002640000002400 */
[----:B-1----:R-:W-:-:S06]  /*f5a0*/  FMUL.FTZ R0, R45, c[0x0][0x320] ;  /* 0x0000c8002d007a20 */ /* 0x002fcc0000410000 */
[----:B------:R1:W-:Y:S02]  /*f5b0*/  MUFU.TANH R106, R0 ;  /* 0x00000000006a7308 */ /* 0x0003e40000002400 */
[----:B-1----:R-:W-:-:S06]  /*f5c0*/  FMUL.FTZ R0, R46, c[0x0][0x320] ;  /* 0x0000c8002e007a20 */ /* 0x002fcc0000410000 */
[----:B------:R1:W-:Y:S02]  /*f5d0*/  MUFU.TANH R75, R0 ;  /* 0x00000000004b7308 */ /* 0x0003e40000002400 */
[----:B-1----:R-:W-:Y:S02]  /*f5e0*/  FMUL.FTZ R0, R47, c[0x0][0x320] ;  /* 0x0000c8002f007a20 */ /* 0x002fe40000410000 */
[----:B------:R-:W-:Y:S01]  /*f5f0*/  HMMA.16816.F32.BF16 R44, R8, R36, R60 ;  /* 0x00000024082c723c */ /* 0x000fe2000004183c */
[----:B------:R-:W1:Y:S03]  /*f600*/  LDSM.16.M88.4 R8, [R213+0x2c00] ;  /* 0x002c0000d508783b */ /* 0x000e660000000200 */
[----:B------:R2:W-:Y:S01]  /*f610*/  MUFU.TANH R73, R0 ;  /* 0x0000000000497308 */ /* 0x0005e20000002400 */
[----:B------:R-:W-:-:S04]  /*f620*/  DEPBAR.LE SB0, 0x0 ;  /* 0x000080000000791a */ /* 0x000fc80000000000 */
[----:B------:R-:W-:Y:S01]  /*f630*/  HMMA.16816.F32.BF16 R36, R32, R42, R12 ;  /* 0x0000002a2024723c */ /* 0x000fe2000004180c */
[----:B--2---:R-:W-:-:S04]  /*f640*/  FMUL.FTZ R0, R54, c[0x0][0x320] ;  /* 0x0000c80036007a20 */ /* 0x004fc80000410000 */
[----:B------:R2:W-:Y:S02]  /*f650*/  MUFU.TANH R77, R0 ;  /* 0x00000000004d7308 */ /* 0x0005e40000002400 */
[----:B--2---:R-:W-:Y:S01]  /*f660*/  LEA.HI R0, R4, R150, RZ, 0x2 ;  /* 0x0000009604007211 */ /* 0x004fe200078f10ff */
[----:B------:R-:W-:Y:S02]  /*f670*/  FMUL.FTZ R4, R55, c[0x0][0x320] ;  /* 0x0000c80037047a20 */ /* 0x000fe40000410000 */
[----:B------:R-:W-:Y:S01]  /*f680*/  HMMA.16816.F32.BF16 R52, R32, R40, R16 ;  /* 0x000000282034723c */ /* 0x000fe20000041810 */
[----:B------:R-:W-:Y:S02]  /*f690*/  LOP3.LUT R0, R0, 0xffffffc, RZ, 0xc0, !PT ;  /* 0x0ffffffc00007812 */ /* 0x000fe400078ec0ff */
[----:B------:R2:W-:Y:S03]  /*f6a0*/  MUFU.TANH R76, R4 ;  /* 0x00000004004c7308 */ /* 0x0005e60000002400 */
[----:B------:R-:W-:Y:S01]  /*f6b0*/  IMAD.IADD R6, R150, 0x1, -R0 ;  /* 0x0000000196067824 */ /* 0x000fe200078e0a00 */
[----:B------:R-:W-:Y:S01]  /*f6c0*/  LEA.HI R0, R148, R148, RZ, 0x1 ;  /* 0x0000009494007211 */ /* 0x000fe200078f08ff */
[----:B------:R-:W-:Y:S01]  /*f6d0*/  FMUL.FTZ R16, R29, c[0x0][0x320] ;  /* 0x0000c8001d107a20 */ /* 0x000fe20000410000 */
[-C--:B-1----:R-:W-:Y:S03]  /*f6e0*/  HMMA.16816.F32.BF16 R24, R20, R8.reuse, R96 ;  /* 0x000000081418723c */ /* 0x082fe60000041860 */
[----:B------:R-:W-:Y:S05]  /*f6f0*/  MUFU.TANH R107, R16 ;  /* 0x00000010006b7308 */ /* 0x000fea0000002400 */
[----:B------:R-:W-:Y:S01]  /*f700*/  HMMA.16816.F32.BF16 R44, R32, R8, R44 ;  /* 0x00000008202c723c */ /* 0x000fe2000004182c */
[----:B--2---:R-:W-:-:S04]  /*f710*/  LEA.HI R4, R5, R2, RZ, 0x2 ;  /* 0x0000000205047211 */ /* 0x004fc800078f10ff */
[C---:B------:R-:W-:Y:S02]  /*f720*/  LEA.HI.SX32 R5, R4.reuse, R189, 0x1e ;  /* 0x000000bd04057211 */ /* 0x040fe400078ff2ff */
[----:B------:R-:W-:Y:S01]  /*f730*/  LOP3.LUT R4, R4, 0x7ffffffc, RZ, 0xc0, !PT ;  /* 0x7ffffffc04047812 */ /* 0x000fe200078ec0ff */
[----:B------:R-:W-:Y:S02]  /*f740*/  HMMA.16816.F32.BF16 R32, R32, R10, R48 ;  /* 0x0000000a2020723c */ /* 0x000fe40000041830 */
        /* <DEDUP_REMOVED lines=9> */
[----:B------:R-:W-:Y:S02]  /*f7e0*/  IMAD.MOV.U32 R7, RZ, RZ, -0x40 ;  /* 0xffffffc0ff077424 */ /* 0x000fe400078e00ff */
[----:B------:R-:W-:-:S02]  /*f7f0*/  IMAD R155, R5, 0x8, R0 ;  /* 0x00000008059b7824 */ /* 0x000fc400078e0200 */
[----:B------:R-:W-:Y:S02]  /*f800*/  IMAD R7, R146, R7, 0x1 ;  /* 0x0000000192077424 */ /* 0x000fe400078e0207 */
[----:B------:R-:W-:Y:S01]  /*f810*/  @P4 IMAD.HI.U32 R5, R155, c[0x0][0x2c8], RZ ;  /* 0x0000b2009b054a27 */ /* 0x000fe200078e00ff */
[----:B------:R-:W-:Y:S03]  /*f820*/  STL [R1+0x6c], R155 ;  /* 0x00006c9b01007387 */ /* 0x000fe60000100800 */
[----:B------:R-:W-:Y:S01]  /*f830*/  IMAD.MOV.U32 R0, RZ, RZ, R155 ;  /* 0x000000ffff007224 */ /* 0x000fe200078e009b */
[----:B------:R-:W-:Y:S01]  /*f840*/  @P4 SHF.R.U32.HI R0, RZ, c[0x0][0x2cc], R5 ;  /* 0x0000b300ff004a19 */ /* 0x000fe20000011605 */
[----:B------:R-:W-:Y:S02]  /*f850*/  FMUL.FTZ R5, R74, c[0x0][0x320] ;  /* 0x0000c8004a057a20 */ /* 0x000fe40000410000 */
[----:B------:R-:W-:-:S02]  /*f860*/  IMAD.SHL.U32 R18, R2, 0x2, RZ ;  /* 0x0000000202127824 */ /* 0x000fc400078e00ff */
[----:B-1----:R-:W-:Y:S01]  /*f870*/  FMUL.FTZ R6, R31, c[0x0][0x320] ;  /* 0x0000c8001f067a20 */ /* 0x002fe20000410000 */
[----:B------:R-:W1:Y:S01]  /*f880*/  SHFL.IDX PT, R12, R0, RZ, 0x1c1f ;  /* 0x001c1fff000c7589 */ /* 0x000e6200000e0000 */
[----:B------:R2:W-:Y:S01]  /*f890*/  MUFU.TANH R62, R5 ;  /* 0x00000005003e7308 */ /* 0x0005e20000002400 */
[----:B------:R-:W-:Y:S01]  /*f8a0*/  IADD3 R2, -R18, R7, R190 ;  /* 0x0000000712027210 */ /* 0x000fe20007ffe1be */
[C---:B------:R-:W-:Y:S01]  /*f8b0*/  HMMA.16816.F32.BF16 R28, R20.reuse, R40, R64 ;  /* 0x00000028141c723c */ /* 0x040fe20000041840 */
[----:B------:R-:W1:Y:S01]  /*f8c0*/  SHFL.IDX PT, R13, R0, 0x1, 0x1c1f ;  /* 0x003c1f00000d7f89 */ /* 0x000e6200000e0000 */
[----:B------:R-:W-:Y:S02]  /*f8d0*/  FMUL.FTZ R34, R34, c[0x0][0x320] ;  /* 0x0000c80022227a20 */ /* 0x000fe40000410000 */
[----:B------:R-:W-:Y:S01]  /*f8e0*/  FMUL.FTZ R35, R35, c[0x0][0x320] ;  /* 0x0000c80023237a20 */ /* 0x000fe20000410000 */
[----:B------:R-:W1:Y:S01]  /*f8f0*/  SHFL.IDX PT, R15, R0, 0x2, 0x1c1f ;  /* 0x005c1f00000f7f89 */ /* 0x000e6200000e0000 */
[----:B------:R3:W-:Y:S02]  /*f900*/  MUFU.TANH R101, R6 ;  /* 0x0000000600657308 */ /* 0x0007e40000002400 */
[----:B------:R-:W-:Y:S01]  /*f910*/  HMMA.16816.F32.BF16 R40, R20, R42, R68 ;  /* 0x0000002a1428723c */ /* 0x000fe20000041844 */
[----:B------:R1:W4:Y:S04]  /*f920*/  SHFL.IDX PT, R14, R0, 0x3, 0x1c1f ;  /* 0x007c1f00000e7f89 */ /* 0x00032800000e0000 */
[----:B------:R4:W-:Y:S01]  /*f930*/  STL [R1+0x7c], R18 ;  /* 0x00007c1201007387 */ /* 0x0009e20000100800 */
[----:B--2---:R-:W-:-:S02]  /*f940*/  FMUL.FTZ R5, R52, c[0x0][0x320] ;  /* 0x0000c80034057a20 */ /* 0x004fc40000410000 */
[----:B------:R-:W-:Y:S02]  /*f950*/  HMMA.16816.F32.BF16 R20, R20, R10, R80 ;  /* 0x0000000a1414723c */ /* 0x000fe40000041850 */
[----:B------:R2:W-:Y:S01]  /*f960*/  MUFU.TANH R173, R5 ;  /* 0x0000000500ad7308 */ /* 0x0005e20000002400 */
[----:B---3--:R-:W-:-:S04]  /*f970*/  @P2 SHF.R.S32.HI R6, RZ, 0x1f, R204 ;  /* 0x0000001fff062819 */ /* 0x008fc800000114cc */
[----:B------:R-:W-:Y:S02]  /*f980*/  FMUL.FTZ R11, R27, c[0x0][0x320] ;  /* 0x0000c8001b0b7a20 */ /* 0x000fe40000410000 */
[----:B-1----:R-:W-:Y:S02]  /*f990*/  @P2 IMAD R0, R152, R204, RZ ;  /* 0x000000cc98002224 */ /* 0x002fe400078e02ff */
[----:B--2---:R-:W-:-:S04]  /*f9a0*/  @P2 IMAD.WIDE.U32 R4, R204, R154, R160 ;  /* 0x0000009acc042225 */ /* 0x004fc800078e00a0 */
[----:B------:R-:W-:Y:S01]  /*f9b0*/  @P2 IMAD R0, R6, R154, R0 ;  /* 0x0000009a06002224 */ /* 0x000fe200078e0200 */
[----:B------:R-:W-:Y:S01]  /*f9c0*/  BAR.SYNC.DEFER_BLOCKING 0x0 ;  /* 0x0000000000007b1d */ /* 0x000fe20000010000 */
[C---:B------:R-:W-:Y:S01]  /*f9d0*/  @P2 LEA R16, P0, R4.reuse, c[0x0][0x1c8], 0x1 ;  /* 0x0000720004102a11 */ /* 0x040fe200078008ff */
[----:B------:R-:W-:Y:S02]  /*f9e0*/  FMUL.FTZ R6, R53, c[0x0][0x320] ;  /* 0x0000c80035067a20 */ /* 0x000fe40000410000 */
[----:B------:R-:W-:Y:S02]  /*f9f0*/  @P2 IMAD.IADD R0, R5, 0x1, R0 ;  /* 0x0000000105002824 */ /* 0x000fe400078e0200 */
[----:B------:R1:W-:Y:S03]  /*fa00*/  MUFU.TANH R176, R6 ;  /* 0x0000000600b07308 */ /* 0x0003e60000002400 */
        /* <DEDUP_REMOVED lines=17> */
[----:B------:R-:W-:Y:S01]  /*fb20*/  IMNMX R0, R6, R0, PT ;  /* 0x0000000006007217 */ /* 0x000fe20003800200 */
        /* <DEDUP_REMOVED lines=11> */
[----:B------:R-:W-:Y:S02]  /*fbe0*/  FSEL R53, R128, -INF , P1 ;  /* 0xff80000080357808 */ /* 0x000fe40000800000 */
        /* <DEDUP_REMOVED lines=12> */
[----:B------:R-:W-:Y:S02]  /*fcb0*/  ISETP.GT.AND P0, PT, R2, 0x1, PT ;  /* 0x000000010200780c */ /* 0x000fe40003f04270 */
[----:B------:R-:W-:Y:S02]  /*fcc0*/  FSEL R29, R118, -INF , P1 ;  /* 0xff800000761d7808 */ /* 0x000fe40000800000 */
[----:B------:R-:W-:Y:S02]  /*fcd0*/  FSEL R36, R88, -INF , P0 ;  /* 0xff80000058247808 */ /* 0x000fe40000000000 */
[C---:B------:R-:W-:Y:S02]  /*fce0*/  ISETP.GT.AND P1, PT, R2.reuse, 0x8, PT ;  /* 0x000000080200780c */ /* 0x040fe40003f24270 */
[----:B------:R-:W-:Y:S01]  /*fcf0*/  ISETP.GT.AND P0, PT, R2, 0x9, PT ;  /* 0x000000090200780c */ /* 0x000fe20003f04270 */
[----:B--2---:R-:W-:Y:S01]  /*fd00*/  FMUL.FTZ R6, R40, c[0x0][0x320] ;  /* 0x0000c80028067a20 */ /* 0x004fe20000410000 */
[----:B------:R-:W-:-:S02]  /*fd10*/  FSEL R37, R117, -INF , P1 ;  /* 0xff80000075257808 */ /* 0x000fc40000800000 */
[----:B------:R-:W-:Y:S01]  /*fd20*/  ISETP.GT.AND P1, PT, R2, 0x10, PT ;  /* 0x000000100200780c */ /* 0x000fe20003f24270 */
[----:B------:R2:W4:Y:S03]  /*fd30*/  MUFU.TANH R12, R6 ;  /* 0x00000006000c7308 */ /* 0x0005260000002400 */
[----:B------:R-:W-:Y:S02]  /*fd40*/  FSEL R58, R72, -INF , P1 ;  /* 0xff800000483a7808 */ /* 0x000fe40000800000 */
[----:B------:R-:W-:-:S04]  /*fd50*/  ISETP.GT.AND P1, PT, R2, 0x18, PT ;  /* 0x000000180200780c */ /* 0x000fc80003f24270 */
[----:B------:R-:W-:Y:S02]  /*fd60*/  FSEL R59, R59, -INF , P1 ;  /* 0xff8000003b3b7808 */ /* 0x000fe40000800000 */
[----:B------:R-:W-:-:S04]  /*fd70*/  ISETP.GT.AND P1, PT, R2, 0x20, PT ;  /* 0x000000200200780c */ /* 0x000fc80003f24270 */
[----:B---3--:R-:W-:Y:S01]  /*fd80*/  FSEL R179, R14, -INF , P1 ;  /* 0xff8000000eb37808 */ /* 0x008fe20000800000 */
[----:B--2---:R-:W-:Y:S01]  /*fd90*/  FMUL.FTZ R6, R41, c[0x0][0x320] ;  /* 0x0000c80029067a20 */ /* 0x004fe20000410000 */
[----:B------:R-:W-:-:S03]  /*fda0*/  ISETP.GT.AND P1, PT, R2, 0x28, PT ;  /* 0x000000280200780c */ /* 0x000fc60003f24270 */
[----:B------:R2:W-:Y:S01]  /*fdb0*/  MUFU.TANH R7, R6 ;  /* 0x0000000600077308 */ /* 0x0005e20000002400 */
[----:B----4-:R-:W-:Y:S02]  /*fdc0*/  FSEL R180, R12, -INF , P1 ;  /* 0xff8000000cb47808 */ /* 0x010fe40000800000 */
[----:B------:R-:W-:Y:S01]  /*fdd0*/  ISETP.GT.AND P1, PT, R2, 0x30, PT ;  /* 0x000000300200780c */ /* 0x000fe20003f24270 */
[----:B--2---:R-:W-:Y:S01]  /*fde0*/  FMUL.FTZ R6, R24, c[0x0][0x320] ;  /* 0x0000c80018067a20 */ /* 0x004fe20000410000 */
[----:B------:R-:W-:Y:S02]  /*fdf0*/  FSEL R24, R116, -INF , P0 ;  /* 0xff80000074187808 */ /* 0x000fe40000000000 */
[----:B------:R-:W-:Y:S01]  /*fe00*/  ISETP.GT.AND P0, PT, R2, 0x11, PT ;  /* 0x000000110200780c */ /* 0x000fe20003f04270 */
[----:B------:R2:W3:Y:S03]  /*fe10*/  MUFU.TANH R9, R6 ;  /* 0x0000000600097308 */ /* 0x0004e60000002400 */
[----:B------:R-:W-:-:S02]  /*fe20*/  FSEL R106, R106, -INF , P0 ;  /* 0xff8000006a6a7808 */ /* 0x000fc40000000000 */
[----:B------:R-:W-:-:S04]  /*fe30*/  ISETP.GT.AND P0, PT, R2, 0x19, PT ;  /* 0x000000190200780c */ /* 0x000fc80003f04270 */
[----:B------:R-:W-:Y:S02]  /*fe40*/  FSEL R107, R107, -INF , P0 ;  /* 0xff8000006b6b7808 */ /* 0x000fe40000000000 */
[----:B------:R-:W-:-:S04]  /*fe50*/  ISETP.GT.AND P0, PT, R2, 0x21, PT ;  /* 0x000000210200780c */ /* 0x000fc80003f04270 */
[----:B------:R-:W-:Y:S01]  /*fe60*/  FSEL R181, R13, -INF , P0 ;  /* 0xff8000000db57808 */ /* 0x000fe20000000000 */
[----:B--2---:R-:W-:Y:S01]  /*fe70*/  FMUL.FTZ R6, R25, c[0x0][0x320] ;  /* 0x0000c80019067a20 */ /* 0x004fe20000410000 */
[C---:B------:R-:W-:Y:S02]  /*fe80*/  ISETP.GT.AND P0, PT, R2.reuse, 0x29, PT ;  /* 0x000000290200780c */ /* 0x040fe40003f04270 */
[----:B---3--:R-:W-:Y:S01]  /*fe90*/  FSEL R247, R9, -INF , P1 ;  /* 0xff80000009f77808 */ /* 0x008fe20000800000 */
[----:B------:R2:W3:Y:S01]  /*fea0*/  MUFU.TANH R8, R6 ;  /* 0x0000000600087308 */ /* 0x0004e20000002400 */
[----:B------:R-:W-:Y:S01]  /*feb0*/  FSEL R182, R7, -INF , P0 ;  /* 0xff80000007b67808 */ /* 0x000fe20000000000 */
[----:B------:R-:W-:Y:S01]  /*fec0*/  FMUL.FTZ R7, R21, c[0x0][0x320] ;  /* 0x0000c80015077a20 */ /* 0x000fe20000410000 */
[----:B------:R-:W-:Y:S01]  /*fed0*/  ISETP.GT.AND P0, PT, R2, 0x31, PT ;  /* 0x000000310200780c */ /* 0x000fe20003f04270 */
[----:B------:R-:W-:Y:S01]  /*fee0*/  FMUL.FTZ R9, R26, c[0x0][0x320] ;  /* 0x0000c8001a097a20 */ /* 0x000fe20000410000 */
[----:B------:R-:W-:-:S03]  /*fef0*/  ISETP.GT.AND P1, PT, R2, 0x38, PT ;  /* 0x000000380200780c */ /* 0x000fc60003f24270 */
[----:B------:R-:W4:Y:S01]  /*ff00*/  MUFU.TANH R12, R7 ;  /* 0x00000007000c7308 */ /* 0x000f220000002400 */
[----:B--2---:R-:W-:Y:S01]  /*ff10*/  FMUL.FTZ R6, R20, c[0x0][0x320] ;  /* 0x0000c80014067a20 */ /* 0x004fe20000410000 */
[----:B---3--:R-:W-:Y:S01]  /*ff20*/  FSEL R250, R8, -INF , P0 ;  /* 0xff80000008fa7808 */ /* 0x008fe20000000000 */
[----:B------:R-:W-:Y:S01]  /*ff30*/  FMUL.FTZ R8, R43, c[0x0][0x320] ;  /* 0x0000c8002b087a20 */ /* 0x000fe20000410000 */
[----:B------:R-:W-:-:S04]  /*ff40*/  ISETP.GT.AND P0, PT, R2, 0x39, PT ;  /* 0x000000390200780c */ /* 0x000fc80003f04270 */
[----:B------:R2:W3:Y:S01]  /*ff50*/  MUFU.TANH R14, R6 ;  /* 0x00000006000e7308 */ /* 0x0004e20000002400 */
[----:B----4-:R-:W-:Y:S01]  /*ff60*/  FSEL R236, R12, -INF , P0 ;  /* 0xff8000000cec7808 */ /* 0x010fe20000000000 */
[----:B------:R-:W-:Y:S01]  /*ff70*/  FMUL.FTZ R7, R30, c[0x0][0x320] ;  /* 0x0000c8001e077a20 */ /* 0x000fe20000410000 */
[----:B------:R-:W-:-:S05]  /*ff80*/  ISETP.GT.AND P0, PT, R0, 0x1, PT ;  /* 0x000000010000780c */ /* 0x000fca0003f04270 */
[----:B------:R-:W-:Y:S01]  /*ff90*/  MUFU.TANH R8, R8 ;  /* 0x0000000800087308 */ /* 0x000fe20000002400 */
[----:B------:R-:W-:Y:S02]  /*ffa0*/  FSEL R20, R131, -INF , P0 ;  /* 0xff80000083147808 */ /* 0x000fe40000000000 */
[----:B------:R-:W-:Y:S02]  /*ffb0*/  ISETP.GT.AND P0, PT, R0, 0x9, PT ;  /* 0x000000090000780c */ /* 0x000fe40003f04270 */
[----:B--2---:R-:W-:-:S03]  /*ffc0*/  FMNMX.FTZ R6, R29, R36, !PT ;  /* 0x000000241d067209 */ /* 0x004fc60007810000 */
[----:B------:R2:W4:Y:S01]  /*ffd0*/  MUFU.TANH R21, R7 ;  /* 0x0000000700157308 */ /* 0x0005220000002400 */
        /* <DEDUP_REMOVED lines=9> */
[----:B------:R-:W-:Y:S01]  /*10070*/  FMNMX.FTZ R2, R106, R2, !PT ;  /* 0x000000026a027209 */ /* 0x000fe20007810000 */
[----:B--2---:R-:W-:Y:S01]  /*10080*/  FMUL.FTZ R7, R42, c[0x0][0x320] ;  /* 0x0000c8002a077a20 */ /* 0x004fe20000410000 */
[----:B------:R-:W-:Y:S01]  /*10090*/  FSEL R23, R91, -INF , P1 ;  /* 0xff8000005b177808 */ /* 0x000fe20000800000 */
[----:B------:R2:W3:Y:S01]  /*100a0*/  MUFU.TANH R13, R6 ;  /* 0x00000006000d7308 */ /* 0x0004e20000002400 */
[----:B------:R-:W-:Y:S02]  /*100b0*/  FMNMX.FTZ R2, R59, R2, !PT ;  /* 0x000000023b027209 */ /* 0x000fe40007810000 */
[----:B------:R-:W-:Y:S02]  /*100c0*/  ISETP.GT.AND P1, PT, R0, 0x10, PT ;  /* 0x000000100000780c */ /* 0x000fe40003f24270 */
[----:B------:R-:W-:-:S02]  /*100d0*/  FMNMX.FTZ R2, R107, R2, !PT ;  /* 0x000000026b027209 */ /* 0x000fc40007810000 */
[----:B------:R-:W-:Y:S01]  /*100e0*/  FSEL R28, R90, -INF , P0 ;  /* 0xff8000005a1c7808 */ /* 0x000fe20000000000 */
[----:B------:R-:W1:Y:S01]  /*100f0*/  MUFU.TANH R10, R7 ;  /* 0x00000007000a7308 */ /* 0x000e620000002400 */
[----:B------:R-:W-:Y:S02]  /*10100*/  FMNMX.FTZ R2, R179, R2, !PT ;  /* 0x00000002b3027209 */ /* 0x000fe40007810000 */
[----:B------:R-:W-:Y:S02]  /*10110*/  ISETP.GT.AND P0, PT, R0, 0x11, PT ;  /* 0x000000110000780c */ /* 0x000fe40003f04270 */
[----:B------:R-:W-:Y:S02]  /*10120*/  FMNMX.FTZ R2, R181, R2, !PT ;  /* 0x00000002b5027209 */ /* 0x000fe40007810000 */
[----:B------:R-:W-:Y:S01]  /*10130*/  FSEL R43, R75, -INF , P1 ;  /* 0xff8000004b2b7808 */ /* 0x000fe20000800000 */
[----:B------:R-:W1:Y:S01]  /*10140*/  MUFU.TANH R9, R11 ;  /* 0x0000000b00097308 */ /* 0x000e620000002400 */
[----:B------:R-:W-:-:S02]  /*10150*/  FMNMX.FTZ R2, R180, R2, !PT ;  /* 0x00000002b4027209 */ /* 0x000fc40007810000 */
[----:B--2---:R-:W-:Y:S02]  /*10160*/  FMNMX.FTZ R6, R19, R20, !PT ;  /* 0x0000001413067209 */ /* 0x004fe40007810000 */
[----:B------:R-:W-:Y:S02]  /*10170*/  FMNMX.FTZ R2, R182, R2, !PT ;  /* 0x00000002b6027209 */ /* 0x000fe40007810000 */
[----:B------:R-:W-:Y:S01]  /*10180*/  FMNMX.FTZ R6, R23, R6, !PT ;  /* 0x0000000617067209 */ /* 0x000fe20007810000 */
[----:B------:R2:W1:Y:S01]  /*10190*/  MUFU.TANH R11, R18 ;  /* 0x00000012000b7308 */ /* 0x0004620000002400 */
[----:B------:R-:W-:Y:S02]  /*101a0*/  FMNMX.FTZ R2, R247, R2, !PT ;  /* 0x00000002f7027209 */ /* 0x000fe40007810000 */
[----:B------:R-:W-:Y:S02]  /*101b0*/  FMNMX.FTZ R6, R28, R6, !PT ;  /* 0x000000061c067209 */ /* 0x000fe40007810000 */
[----:B------:R-:W-:-:S02]  /*101c0*/  FMNMX.FTZ R2, R250, R2, !PT ;  /* 0x00000002fa027209 */ /* 0x000fc40007810000 */
[----:B------:R-:W-:Y:S02]  /*101d0*/  ISETP.GT.AND P1, PT, R0, 0x18, PT ;  /* 0x000000180000780c */ /* 0x000fe40003f24270 */
[----:B------:R-:W-:Y:S02]  /*101e0*/  FSEL R48, R73, -INF , P0 ;  /* 0xff80000049307808 */ /* 0x000fe40000000000 */
[----:B------:R-:W-:Y:S02]  /*101f0*/  FMNMX.FTZ R6, R43, R6, !PT ;  /* 0x000000062b067209 */ /* 0x000fe40007810000 */
[----:B------:R-:W-:Y:S02]  /*10200*/  FMNMX.FTZ R2, R232, R2, !PT ;  /* 0x00000002e8027209 */ /* 0x000fe40007810000 */
[----:B------:R-:W-:Y:S01]  /*10210*/  ISETP.GT.AND P0, PT, R0, 0x19, PT ;  /* 0x000000190000780c */ /* 0x000fe20003f04270 */
[----:B--2---:R-:W-:Y:S01]  /*10220*/  FMUL.FTZ R18, R47, c[0x0][0x320] ;  /* 0x0000c8002f127a20 */ /* 0x004fe20000410000 */
[----:B------:R-:W-:-:S02]  /*10230*/  FSEL R49, R61, -INF , P1 ;  /* 0xff8000003d317808 */ /* 0x000fc40000800000 */
[----:B------:R-:W-:Y:S02]  /*10240*/  FMNMX.FTZ R6, R48, R6, !PT ;  /* 0x0000000630067209 */ /* 0x000fe40007810000 */
[----:B------:R-:W-:Y:S02]  /*10250*/  FMNMX.FTZ R7, R236, R2, !PT ;  /* 0x00000002ec077209 */ /* 0x000fe40007810000 */
[C---:B------:R-:W-:Y:S02]  /*10260*/  ISETP.GT.AND P1, PT, R0.reuse, 0x20, PT ;  /* 0x000000200000780c */ /* 0x040fe40003f24270 */
[----:B------:R-:W-:Y:S02]  /*10270*/  FSEL R101, R101, -INF , P0 ;  /* 0xff80000065657808 */ /* 0x000fe40000000000 */
[----:B------:R-:W-:Y:S02]  /*10280*/  FMNMX.FTZ R2, R49, R6, !PT ;  /* 0x0000000631027209 */ /* 0x000fe40007810000 */
[----:B------:R-:W-:Y:S01]  /*10290*/  ISETP.GT.AND P0, PT, R0, 0x21, PT ;  /* 0x000000210000780c */ /* 0x000fe20003f04270 */
[----:B------:R-:W2:Y:S01]  /*102a0*/  SHFL.BFLY PT, R6, R7, 0x2, 0x1f ;  /* 0x0c401f0007067f89 */ /* 0x000ea200000e0000 */
[----:B----4-:R-:W-:-:S02]  /*102b0*/  FSEL R155, R21, -INF , P1 ;  /* 0xff800000159b7808 */ /* 0x010fc40000800000 */
[----:B------:R-:W-:Y:S02]  /*102c0*/  FMNMX.FTZ R2, R101, R2, !PT ;  /* 0x0000000265027209 */ /* 0x000fe40007810000 */
[----:B------:R-:W-:Y:S02]  /*102d0*/  ISETP.GT.AND P1, PT, R0, 0x28, PT ;  /* 0x000000280000780c */ /* 0x000fe40003f24270 */
[----:B---3--:R-:W-:Y:S01]  /*102e0*/  FSEL R172, R13, -INF , P0 ;  /* 0xff8000000dac7808 */ /* 0x008fe20000000000 */
[----:B------:R-:W-:Y:S01]  /*102f0*/  FMUL.FTZ R13, R46, c[0x0][0x320] ;  /* 0x0000c8002e0d7a20 */ /* 0x000fe20000410000 */
[----:B------:R-:W-:Y:S02]  /*10300*/  FMNMX.FTZ R2, R155, R2, !PT ;  /* 0x000000029b027209 */ /* 0x000fe40007810000 */
[----:B------:R-:W-:Y:S02]  /*10310*/  ISETP.GT.AND P0, PT, R0, 0x29, PT ;  /* 0x000000290000780c */ /* 0x000fe40003f04270 */
[----:B-1----:R-:W-:Y:S01]  /*10320*/  FSEL R174, R10, -INF , P1 ;  /* 0xff8000000aae7808 */ /* 0x002fe20000800000 */
[----:B------:R-:W-:Y:S01]  /*10330*/  MUFU.TANH R13, R13 ;  /* 0x0000000d000d7308 */ /* 0x000fe20000002400 */
[----:B------:R-:W-:-:S02]  /*10340*/  FMNMX.FTZ R2, R172, R2, !PT ;  /* 0x00000002ac027209 */ /* 0x000fc40007810000 */
[----:B------:R-:W-:Y:S02]  /*10350*/  ISETP.GT.AND P1, PT, R0, 0x30, PT ;  /* 0x000000300000780c */ /* 0x000fe40003f24270 */
[----:B------:R-:W-:Y:S01]  /*10360*/  FSEL R175, R8, -INF , P0 ;  /* 0xff80000008af7808 */ /* 0x000fe20000000000 */
[----:B------:R-:W-:Y:S01]  /*10370*/  FMUL.FTZ R8, R44, c[0x0][0x320] ;  /* 0x0000c8002c087a20 */ /* 0x000fe20000410000 */
[----:B------:R-:W-:Y:S01]  /*10380*/  FMNMX.FTZ R2, R174, R2, !PT ;  /* 0x00000002ae027209 */ /* 0x000fe20007810000 */
[----:B------:R-:W1:Y:S01]  /*10390*/  MUFU.TANH R10, R15 ;  /* 0x0000000f000a7308 */ /* 0x000e620000002400 */
[----:B------:R-:W-:Y:S02]  /*103a0*/  ISETP.GT.AND P0, PT, R0, 0x31, PT ;  /* 0x000000310000780c */ /* 0x000fe40003f04270 */
[----:B------:R-:W-:Y:S02]  /*103b0*/  FSEL R221, R12, -INF , P1 ;  /* 0xff8000000cdd7808 */ /* 0x000fe40000800000 */
[----:B------:R-:W-:-:S02]  /*103c0*/  FMNMX.FTZ R2, R175, R2, !PT ;  /* 0x00000002af027209 */ /* 0x000fc40007810000 */
[----:B------:R-:W-:Y:S01]  /*103d0*/  FSEL R224, R9, -INF , P0 ;  /* 0xff80000009e07808 */ /* 0x000fe20000000000 */
[----:B------:R-:W-:Y:S01]  /*103e0*/  MUFU.TANH R12, R8 ;  /* 0x00000008000c7308 */ /* 0x000fe20000002400 */
[C---:B------:R-:W-:Y:S02]  /*103f0*/  ISETP.GT.AND P1, PT, R0.reuse, 0x38, PT ;  /* 0x000000380000780c */ /* 0x040fe40003f24270 */
[----:B------:R-:W-:Y:S02]  /*10400*/  ISETP.GT.AND P0, PT, R0, 0x39, PT ;  /* 0x000000390000780c */ /* 0x000fe40003f04270 */
[----:B------:R-:W-:Y:S01]  /*10410*/  FMNMX.FTZ R0, R221, R2, !PT ;  /* 0x00000002dd007209 */ /* 0x000fe20007810000 */
[----:B------:R-:W-:Y:S01]  /*10420*/  FMUL.FTZ R2, R45, c[0x0][0x320] ;  /* 0x0000c8002d027a20 */ /* 0x000fe20000410000 */
[----:B------:R-:W-:Y:S01]  /*10430*/  FSEL R223, R11, -INF , P1 ;  /* 0xff8000000bdf7808 */ /* 0x000fe20000800000 */
[----:B------:R-:W-:Y:S01]  /*10440*/  FMUL.FTZ R11, R39, c[0x0][0x320] ;  /* 0x0000c800270b7a20 */ /* 0x000fe20000410000 */
[----:B------:R-:W-:Y:S01]  /*10450*/  FMNMX.FTZ R0, R224, R0, !PT ;  /* 0x00000000e0007209 */ /* 0x000fe20007810000 */
[----:B------:R3:W4:Y:S01]  /*10460*/  MUFU.TANH R8, R2 ;  /* 0x0000000200087308 */ /* 0x0007220000002400 */
[----:B-1----:R-:W-:-:S02]  /*10470*/  FSEL R227, R10, -INF , P0 ;  /* 0xff8000000ae37808 */ /* 0x002fc40000000000 */
[----:B------:R-:W-:Y:S02]  /*10480*/  FMNMX.FTZ R0, R223, R0, !PT ;  /* 0x00000000df007209 */ /* 0x000fe40007810000 */
[----:B--2---:R-:W-:Y:S02]  /*10490*/  FMNMX.FTZ R6, R7, R6, !PT ;  /* 0x0000000607067209 */ /* 0x004fe40007810000 */
[----:B------:R-:W-:Y:S01]  /*104a0*/  FMNMX.FTZ R0, R227, R0, !PT ;  /* 0x00000000e3007209 */ /* 0x000fe20007810000 */
[----:B------:R-:W-:Y:S01]  /*104b0*/  MUFU.TANH R14, R11 ;  /* 0x0000000b000e7308 */ /* 0x000fe20000002400 */
[C---:B------:R-:W-:Y:S01]  /*104c0*/  ISETP.GT.AND P1, PT, R4.reuse, 0x19, PT ;  /* 0x000000190400780c */ /* 0x040fe20003f24270 */
[----:B------:R-:W-:Y:S01]  /*104d0*/  SHFL.BFLY PT, R103, R6, 0x1, 0x1f ;  /* 0x0c201f0006677f89 */ /* 0x000fe200000e0000 */
[----:B------:R-:W-:Y:S02]  /*104e0*/  ISETP.GT.AND P0, PT, R4, 0x20, PT ;  /* 0x000000200400780c */ /* 0x000fe40003f04270 */
[----:B------:R-:W-:Y:S01]  /*104f0*/  FSEL R100, R100, -INF , P1 ;  /* 0xff80000064647808 */ /* 0x000fe20000800000 */
[----:B------:R-:W1:Y:S01]  /*10500*/  SHFL.BFLY PT, R7, R0, 0x2, 0x1f ;  /* 0x0c401f0000077f89 */ /* 0x000e6200000e0000 */
[----:B------:R-:W-:Y:S01]  /*10510*/  ISETP.GT.AND P1, PT, R4, 0x21, PT ;  /* 0x000000210400780c */ /* 0x000fe20003f24270 */
[----:B---3--:R-:W-:Y:S01]  /*10520*/  FMUL.FTZ R2, R32, c[0x0][0x320] ;  /* 0x0000c80020027a20 */ /* 0x008fe20000410000 */
[----:B------:R-:W-:Y:S01]  /*10530*/  FSEL R173, R173, -INF , P0 ;  /* 0xff800000adad7808 */ /* 0x000fe20000000000 */
[----:B------:R-:W-:Y:S01]  /*10540*/  MUFU.TANH R11, R18 ;  /* 0x00000012000b7308 */ /* 0x000fe20000002400 */
[----:B------:R-:W-:-:S02]  /*10550*/  FSEL R176, R176, -INF , P1 ;  /* 0xff800000b0b07808 */ /* 0x000fc40000800000 */
[C---:B------:R-:W-:Y:S02]  /*10560*/  ISETP.GT.AND P1, PT, R4.reuse, 0x29, PT ;  /* 0x000000290400780c */ /* 0x040fe40003f24270 */
[----:B------:R-:W-:Y:S02]  /*10570*/  ISETP.GT.AND P0, PT, R4, 0x28, PT ;  /* 0x000000280400780c */ /* 0x000fe40003f04270 */
[----:B------:R-:W-:Y:S01]  /*10580*/  FSEL R178, R60, -INF , P1 ;  /* 0xff8000003cb27808 */ /* 0x000fe20000800000 */
[----:B------:R2:W3:Y:S01]  /*10590*/  MUFU.TANH R10, R2 ;  /* 0x00000002000a7308 */ /* 0x0004e20000002400 */
[----:B------:R-:W-:Y:S02]  /*105a0*/  ISETP.GT.AND P1, PT, R4, 0x31, PT ;  /* 0x000000310400780c */ /* 0x000fe40003f24270 */
[----:B------:R-:W-:Y:S02]  /*105b0*/  FSEL R177, R177, -INF , P0 ;  /* 0xff800000b1b17808 */ /* 0x000fe40000000000 */
[----:B----4-:R-:W-:-:S02]  /*105c0*/  FSEL R228, R8, -INF , P1 ;  /* 0xff80000008e47808 */ /* 0x010fc40000800000 */
[C---:B------:R-:W-:Y:S02]  /*105d0*/  ISETP.GT.AND P0, PT, R4.reuse, 0x30, PT ;  /* 0x000000300400780c */ /* 0x040fe40003f04270 */
[----:B------:R-:W-:Y:S02]  /*105e0*/  ISETP.GT.AND P1, PT, R4, 0x39, PT ;  /* 0x000000390400780c */ /* 0x000fe40003f24270 */
[----:B------:R-:W-:Y:S01]  /*105f0*/  FSEL R225, R12, -INF , P0 ;  /* 0xff8000000ce17808 */ /* 0x000fe20000000000 */
[----:B------:R-:W-:Y:S01]  /*10600*/  FMUL.FTZ R12, R55, c[0x0][0x320] ;  /* 0x0000c800370c7a20 */ /* 0x000fe20000410000 */
[----:B-1----:R-:W-:Y:S02]  /*10610*/  FMNMX.FTZ R8, R0, R7, !PT ;  /* 0x0000000700087209 */ /* 0x002fe40007810000 */
[----:B------:R-:W-:Y:S01]  /*10620*/  ISETP.GT.AND P0, PT, R4, 0x38, PT ;  /* 0x000000380400780c */ /* 0x000fe20003f04270 */
[----:B--2---:R-:W-:Y:S01]  /*10630*/  FMUL.FTZ R2, R33, c[0x0][0x320] ;  /* 0x0000c80021027a20 */ /* 0x004fe20000410000 */
[----:B------:R-:W-:Y:S01]  /*10640*/  FMNMX.FTZ R103, R6, R103, !PT ;  /* 0x0000006706677209 */ /* 0x000fe20007810000 */
[----:B------:R-:W-:Y:S01]  /*10650*/  FMUL.FTZ R4, R38, c[0x0][0x320] ;  /* 0x0000c80026047a20 */ /* 0x000fe20000410000 */
[----:B---3--:R-:W-:Y:S01]  /*10660*/  FSEL R229, R10, -INF , P0 ;  /* 0xff8000000ae57808 */ /* 0x008fe20000000000 */
[----:B------:R1:W2:Y:S01]  /*10670*/  MUFU.TANH R9, R2 ;  /* 0x0000000200097308 */ /* 0x0002a20000002400 */
[----:B------:R-:W-:Y:S01]  /*10680*/  ISETP.GT.AND P0, PT, R5, RZ, PT ;  /* 0x000000ff0500720c */ /* 0x000fe20003f04270 */
[----:B------:R-:W-:Y:S03]  /*10690*/  SHFL.BFLY PT, R102, R8, 0x1, 0x1f ;  /* 0x0c201f0008667f89 */ /* 0x000fe600000e0000 */
[----:B------:R-:W-:-:S02]  /*106a0*/  FSEL R41, R104, -INF , P0 ;  /* 0xff80000068297808 */ /* 0x000fc40000000000 */
[----:B------:R-:W-:Y:S01]  /*106b0*/  ISETP.GT.AND P0, PT, R5, 0x8, PT ;  /* 0x000000080500780c */ /* 0x000fe20003f04270 */
[----:B------:R-:W-:Y:S03]  /*106c0*/  MUFU.TANH R22, R4 ;  /* 0x0000000400167308 */ /* 0x000fe60000002400 */
[----:B------:R-:W-:Y:S02]  /*106d0*/  FSEL R42, R121, -INF , P0 ;  /* 0xff800000792a7808 */ /* 0x000fe40000000000 */
[----:B------:R-:W-:Y:S01]  /*106e0*/  ISETP.GT.AND P0, PT, R5, 0x10, PT ;  /* 0x000000100500780c */ /* 0x000fe20003f04270 */
[----:B-1----:R-:W-:Y:S01]  /*106f0*/  FMUL.FTZ R2, R54, c[0x0][0x320] ;  /* 0x0000c80036027a20 */ /* 0x002fe20000410000 */
[----:B--2---:R-:W-:Y:S01]  /*10700*/  FSEL R231, R9, -INF , P1 ;  /* 0xff80000009e77808 */ /* 0x004fe20000800000 */
[----:B------:R1:W-:Y:S01]  /*10710*/  MUFU.TANH R4, R12 ;  /* 0x0000000c00047308 */ /* 0x0003e20000002400 */
        /* <DEDUP_REMOVED lines=10> */
[----:B------:R-:W-:Y:S01]  /*107c0*/  FSEL R98, R84, -INF , P1 ;  /* 0xff80000054627808 */ /* 0x000fe20000800000 */
[----:B-1----:R-:W-:Y:S01]  /*107d0*/  FMUL.FTZ R12, R103, c[0x0][0x2d0] ;  /* 0x0000b400670c7a20 */ /* 0x002fe20000410000 */
[C---:B------:R-:W-:Y:S02]  /*107e0*/  ISETP.GT.AND P1, PT, R5.reuse, 0x19, PT ;  /* 0x000000190500780c */ /* 0x040fe40003f24270 */
[----:B------:R-:W-:Y:S02]  /*107f0*/  ISETP.GT.AND P0, PT, R5, 0x20, PT ;  /* 0x000000200500780c */ /* 0x000fe40003f04270 */
[----:B------:R-:W-:Y:S01]  /*10800*/  FSEL R96, R76, -INF , P1 ;  /* 0xff8000004c607808 */ /* 0x000fe20000800000 */
[----:B------:R-:W1:Y:S01]  /*10810*/  MUFU.TANH R9, R35 ;  /* 0x0000002300097308 */ /* 0x000e620000002400 */
[----:B--2---:R-:W-:-:S02]  /*10820*/  FMNMX.FTZ R2, R52, R53, !PT ;  /* 0x0000003534027209 */ /* 0x004fc40007810000 */
[----:B------:R-:W-:Y:S02]  /*10830*/  ISETP.GT.AND P1, PT, R5, 0x21, PT ;  /* 0x000000210500780c */ /* 0x000fe40003f24270 */
[----:B------:R-:W-:Y:S02]  /*10840*/  FMNMX.FTZ R0, R56, R2, !PT ;  /* 0x0000000238007209 */ /* 0x000fe40007810000 */
[----:B------:R-:W-:Y:S02]  /*10850*/  FMNMX.FTZ R2, R41, R40, !PT ;  /* 0x0000002829027209 */ /* 0x000fe40007810000 */
[----:B------:R-:W-:Y:S02]  /*10860*/  FMNMX.FTZ R0, R57, R0, !PT ;  /* 0x0000000039007209 */ /* 0x000fe40007810000 */
[----:B------:R-:W-:Y:S02]  /*10870*/  FMNMX.FTZ R2, R42, R2, !PT ;  /* 0x000000022a027209 */ /* 0x000fe40007810000 */
[----:B------:R-:W-:-:S02]  /*10880*/  FMNMX.FTZ R0, R136, R0, !PT ;  /* 0x0000000088007209 */ /* 0x000fc40007810000 */
        /* <DEDUP_REMOVED lines=8> */
[----:B---3--:R-:W-:Y:S02]  /*10910*/  FSEL R154, R21, -INF , P0 ;  /* 0xff800000159a7808 */ /* 0x008fe40000000000 */
[----:B------:R-:W-:Y:S02]  /*10920*/  FMNMX.FTZ R0, R176, R0, !PT ;  /* 0x00000000b0007209 */ /* 0x000fe40007810000 */
[----:B------:R-:W-:Y:S02]  /*10930*/  FMNMX.FTZ R2, R96, R2, !PT ;  /* 0x0000000260027209 */ /* 0x000fe40007810000 */
[----:B------:R-:W-:-:S02]  /*10940*/  FMNMX.FTZ R0, R177, R0, !PT ;  /* 0x00000000b1007209 */ /* 0x000fc40007810000 */
[----:B------:R-:W-:Y:S02]  /*10950*/  ISETP.GT.AND P0, PT, R5, 0x28, PT ;  /* 0x000000280500780c */ /* 0x000fe40003f04270 */
[----:B------:R-:W-:Y:S02]  /*10960*/  FMNMX.FTZ R0, R178, R0, !PT ;  /* 0x00000000b2007209 */ /* 0x000fe40007810000 */
[----:B------:R-:W-:Y:S01]  /*10970*/  FSEL R153, R4, -INF , P1 ;  /* 0xff80000004997808 */ /* 0x000fe20000800000 */
[----:B------:R-:W-:Y:S01]  /*10980*/  IMAD R4, R149, 0x20, R145 ;  /* 0x0000002095047824 */ /* 0x000fe200078e0291 */
[----:B------:R-:W-:Y:S02]  /*10990*/  FMNMX.FTZ R0, R225, R0, !PT ;  /* 0x00000000e1007209 */ /* 0x000fe40007810000 */
[----:B------:R-:W-:Y:S02]  /*109a0*/  FMNMX.FTZ R2, R154, R2, !PT ;  /* 0x000000029a027209 */ /* 0x000fe40007810000 */
[----:B------:R-:W-:-:S02]  /*109b0*/  FMNMX.FTZ R0, R228, R0, !PT ;  /* 0x00000000e4007209 */ /* 0x000fc40007810000 */
[----:B------:R-:W-:Y:S02]  /*109c0*/  ISETP.GT.AND P1, PT, R5, 0x29, PT ;  /* 0x000000290500780c */ /* 0x000fe40003f24270 */
[----:B------:R-:W-:Y:S02]  /*109d0*/  FMNMX.FTZ R0, R229, R0, !PT ;  /* 0x00000000e5007209 */ /* 0x000fe40007810000 */
[----:B------:R-:W-:Y:S02]  /*109e0*/  FSEL R152, R22, -INF , P0 ;  /* 0xff80000016987808 */ /* 0x000fe40000000000 */
[----:B------:R-:W-:Y:S02]  /*109f0*/  FMNMX.FTZ R7, R231, R0, !PT ;  /* 0x00000000e7077209 */ /* 0x000fe40007810000 */
[----:B------:R-:W-:Y:S02]  /*10a00*/  FMNMX.FTZ R0, R153, R2, !PT ;  /* 0x0000000299007209 */ /* 0x000fe40007810000 */
[----:B------:R-:W-:Y:S01]  /*10a10*/  ISETP.GT.AND P0, PT, R5, 0x30, PT ;  /* 0x000000300500780c */ /* 0x000fe20003f04270 */
[----:B------:R-:W2:Y:S01]  /*10a20*/  SHFL.BFLY PT, R6, R7, 0x2, 0x1f ;  /* 0x0c401f0007067f89 */ /* 0x000ea200000e0000 */
[----:B------:R-:W-:-:S02]  /*10a30*/  FSEL R14, R14, -INF , P1 ;  /* 0xff8000000e0e7808 */ /* 0x000fc40000800000 */
[----:B------:R-:W-:Y:S02]  /*10a40*/  FMNMX.FTZ R0, R152, R0, !PT ;  /* 0x0000000098007209 */ /* 0x000fe40007810000 */
[----:B------:R-:W-:Y:S02]  /*10a50*/  ISETP.GT.AND P1, PT, R5, 0x31, PT ;  /* 0x000000310500780c */ /* 0x000fe40003f24270 */
[----:B------:R-:W-:Y:S02]  /*10a60*/  FSEL R13, R13, -INF , P0 ;  /* 0xff8000000d0d7808 */ /* 0x000fe40000000000 */
[----:B------:R-:W-:Y:S02]  /*10a70*/  FMNMX.FTZ R0, R14, R0, !PT ;  /* 0x000000000e007209 */ /* 0x000fe40007810000 */
[----:B------:R-:W-:Y:S02]  /*10a80*/  FSETP.NEU.FTZ.AND P0, PT, R103, -INF , PT ;  /* 0xff8000006700780b */ /* 0x000fe40003f1d000 */
[----:B------:R-:W-:-:S02]  /*10a90*/  FSEL R216, R11, -INF , P1 ;  /* 0xff8000000bd87808 */ /* 0x000fc40000800000 */
[----:B------:R-:W-:Y:S02]  /*10aa0*/  ISETP.GT.AND P1, PT, R5, 0x38, PT ;  /* 0x000000380500780c */ /* 0x000fe40003f24270 */
[----:B------:R-:W-:Y:S02]  /*10ab0*/  FMNMX.FTZ R2, R13, R0, !PT ;  /* 0x000000000d027209 */ /* 0x000fe40007810000 */
[----:B------:R-:W-:Y:S02]  /*10ac0*/  FSEL R12, R12, RZ, P0 ;  /* 0x000000ff0c0c7208 */ /* 0x000fe40000000000 */
[----:B------:R-:W-:Y:S02]  /*10ad0*/  ISETP.GT.AND P0, PT, R5, 0x39, PT ;  /* 0x000000390500780c */ /* 0x000fe40003f04270 */
[----:B----4-:R-:W-:Y:S01]  /*10ae0*/  FSEL R218, R10, -INF , P1 ;  /* 0xff8000000ada7808 */ /* 0x010fe20000800000 */
[--C-:B------:R-:W-:Y:S01]  /*10af0*/  FFMA.FTZ R0, R29, c[0x0][0x2d0], -R12.reuse ;  /* 0x0000b4001d007a23 */ /* 0x100fe2000001080c */
[----:B------:R-:W-:Y:S01]  /*10b00*/  FMNMX.FTZ R2, R216, R2, !PT ;  /* 0x00000002d8027209 */ /* 0x000fe20007810000 */
[----:B------:R-:W-:Y:S01]  /*10b10*/  FFMA.FTZ R5, R36, c[0x0][0x2d0], -R12 ;  /* 0x0000b40024057a23 */ /* 0x000fe2000001080c */
[----:B-1----:R-:W-:Y:S01]  /*10b20*/  FSEL R222, R9, -INF , P0 ;  /* 0xff80000009de7808 */ /* 0x002fe20000000000 */
[----:B------:R1:W-:Y:S01]  /*10b30*/  MUFU.EX2 R187, R0 ;  /* 0x0000000000bb7308 */ /* 0x0003e20000000800 */
[----:B------:R-:W-:-:S02]  /*10b40*/  FMNMX.FTZ R2, R218, R2, !PT ;  /* 0x00000002da027209 */ /* 0x000fc40007810000 */
[----:B--2---:R-:W-:Y:S02]  /*10b50*/  FMNMX.FTZ R7, R7, R6, !PT ;  /* 0x0000000607077209 */ /* 0x004fe40007810000 */
        /* <DEDUP_REMOVED lines=10> */
[----:B------:R-:W-:-:S04]  /*10c00*/  IMAD.SHL.U32 R209, R0, 0x2, RZ ;  /* 0x0000000200d17824 */ /* 0x000fc800078e00ff */
[----:B------:R-:W-:Y:S01]  /*10c10*/  IMAD R210, R3, 0x2, R209 ;  /* 0x0000000203d27824 */ /* 0x000fe200078e02d1 */
[----:B---3--:R-:W-:Y:S02]  /*10c20*/  @P2 LEA.HI.X R5, R156, R17, R158, 0x1, P0 ;  /* 0x000000119c052211 */ /* 0x008fe400000f0c9e */
[----:B------:R3:W3:Y:S01]  /*10c30*/  MUFU.EX2 R184, R8 ;  /* 0x0000000800b87308 */ /* 0x0006e20000000800 */
[C---:B------:R-:W-:Y:S02]  /*10c40*/  FSETP.NEU.FTZ.AND P0, PT, R102.reuse, -INF , PT ;  /* 0xff8000006600780b */ /* 0x040fe40003f1d000 */
        /* <DEDUP_REMOVED lines=21> */
[----:B------:R-:W-:Y:S01]  /*10da0*/  F2FP.BF16.PACK_AB R6, R184, R185 ;  /* 0x000000b9b806723e */ /* 0x000fe200000010ff */
        /* <DEDUP_REMOVED lines=39> */
[----:B------:R-:W-:Y:S07]  /*11020*/  HMMA.16816.F32.BF16 R64, R4, R38, RZ ;  /* 0x000000260440723c */ /* 0x000fee00000418ff */
[----:B------:R-:W-:-:S02]  /*11030*/  FFMA.FTZ R4, R58, c[0x0][0x2d0], -R12 ;  /* 0x0000b4003a047a23 */ /* 0x000fc4000001080c */
[----:B-1----:R-:W-:Y:S02]  /*11040*/  FFMA.FTZ R8, R15, c[0x0][0x2d0], -R3 ;  /* 0x0000b4000f087a23 */ /* 0x002fe40000010803 */
[----:B------:R1:W-:Y:S01]  /*11050*/  MUFU.EX2 R239, R4 ;  /* 0x0000000400ef7308 */ /* 0x0003e20000000800 */
[----:B------:R-:W-:-:S07]  /*11060*/  IMAD.MOV.U32 R15, RZ, RZ, R157 ;  /* 0x000000ffff0f7224 */ /* 0x000fce00078e009d */
[----:B------:R2:W3:Y:S01]  /*11070*/  MUFU.EX2 R245, R8 ;  /* 0x0000000800f57308 */ /* 0x0004e20000000800 */
[----:B-1----:R-:W-:-:S07]  /*11080*/  FFMA.FTZ R4, R106, c[0x0][0x2d0], -R12 ;  /* 0x0000b4006a047a23 */ /* 0x002fce000001080c */
[----:B------:R1:W-:Y:S01]  /*11090*/  MUFU.EX2 R244, R4 ;  /* 0x0000000400f47308 */ /* 0x0003e20000000800 */
[----:B--2---:R-:W-:Y:S02]  /*110a0*/  F2FP.BF16.PACK_AB R8, R241, R246 ;  /* 0x000000f6f108723e */ /* 0x004fe400000010ff */
[----:B---3--:R-:W-:-:S07]  /*110b0*/  F2FP.BF16.PACK_AB R11, R245, R240 ;  /* 0x000000f0f50b723e */ /* 0x008fce00000010ff */
        /* <DEDUP_REMOVED lines=9> */
[----:B------:R1:W3:Y:S06]  /*11150*/  MUFU.EX2 R242, R4 ;  /* 0x0000000400f27308 */ /* 0x0002ec0000000800 */
[C---:B------:R-:W-:Y:S08]  /*11160*/  HMMA.16816.F32.BF16 R56, R8.reuse, R20, RZ ;  /* 0x000000140838723c */ /* 0x040ff000000418ff */
[----:B------:R-:W-:Y:S01]  /*11170*/  HMMA.16816.F32.BF16 R128, R8, R22, RZ ;  /* 0x000000160880723c */ /* 0x000fe200000418ff */
[----:B------:R-:W-:Y:S01]  /*11180*/  LDSM.16.MT88.4 R20, [R210+0x500] ;  /* 0x00050000d214783b */ /* 0x000fe20000004200 */
[----:B-1----:R-:W-:Y:S01]  /*11190*/  FFMA.FTZ R4, R43, c[0x0][0x2d0], -R2 ;  /* 0x0000b4002b047a23 */ /* 0x002fe20000010802 */
[----:B---3--:R-:W-:-:S02]  /*111a0*/  F2FP.BF16.PACK_AB R6, R242, R243 ;  /* 0x000000f3f206723e */ /* 0x008fc400000010ff */
[----:B------:R-:W-:Y:S01]  /*111b0*/  LDSM.16.MT88.4 R40, [R210+0x2500] ;  /* 0x00250000d228783b */ /* 0x000fe20000004200 */
[----:B------:R1:W-:Y:S02]  /*111c0*/  MUFU.EX2 R230, R4 ;  /* 0x0000000400e67308 */ /* 0x0003e40000000800 */
[C---:B------:R-:W-:Y:S08]  /*111d0*/  HMMA.16816.F32.BF16 R52, R8.reuse, R28, RZ ;  /* 0x0000001c0834723c */ /* 0x040ff000000418ff */
[----:B------:R-:W-:Y:S01]  /*111e0*/  HMMA.16816.F32.BF16 R144, R8, R30, RZ ;  /* 0x0000001e0890723c */ /* 0x000fe200000418ff */
[----:B------:R-:W3:Y:S01]  /*111f0*/  LDSM.16.MT88.4 R28, [R210+0x1500] ;  /* 0x00150000d21c783b */ /* 0x000ee20000004200 */
[----:B-1----:R-:W-:-:S06]  /*11200*/  FFMA.FTZ R4, R48, c[0x0][0x2d0], -R2 ;  /* 0x0000b40030047a23 */ /* 0x002fcc0000010802 */
[C---:B------:R-:W-:Y:S01]  /*11210*/  HMMA.16816.F32.BF16 R156, R8.reuse, R34, RZ ;  /* 0x00000022089c723c */ /* 0x040fe200000418ff */
[----:B------:R1:W4:Y:S07]  /*11220*/  MUFU.EX2 R235, R4 ;  /* 0x0000000400eb7308 */ /* 0x00032e0000000800 */
[C---:B------:R-:W-:Y:S08]  /*11230*/  HMMA.16816.F32.BF16 R44, R8.reuse, R36, RZ ;  /* 0x00000024082c723c */ /* 0x040ff000000418ff */
[----:B------:R-:W-:Y:S01]  /*11240*/  HMMA.16816.F32.BF16 R160, R8, R38, RZ ;  /* 0x0000002608a0723c */ /* 0x000fe200000418ff */
[----:B------:R-:W-:Y:S01]  /*11250*/  LDSM.16.MT88.4 R36, [R210+0x2900] ;  /* 0x00290000d224783b */ /* 0x000fe20000004200 */
[----:B-1----:R-:W-:Y:S01]  /*11260*/  FFMA.FTZ R4, R49, c[0x0][0x2d0], -R2 ;  /* 0x0000b40031047a23 */ /* 0x002fe20000010802 */
[----:B----4-:R-:W-:-:S03]  /*11270*/  F2FP.BF16.PACK_AB R5, R235, R230 ;  /* 0x000000e6eb05723e */ /* 0x010fc600000010ff */
[----:B------:R1:W-:Y:S02]  /*11280*/  MUFU.EX2 R234, R4 ;  /* 0x0000000400ea7308 */ /* 0x0003e40000000800 */
[----:B------:R-:W-:Y:S01]  /*11290*/  HMMA.16816.F32.BF16 R48, R8, R32, RZ ;  /* 0x000000200830723c */ /* 0x000fe200000418ff */
[----:B------:R-:W4:Y:S06]  /*112a0*/  LDSM.16.MT88.4 R32, [R209+0x2500] ;  /* 0x00250000d120783b */ /* 0x000f2c0000004200 */
[----:B------:R-:W-:Y:S02]  /*112b0*/  FFMA.FTZ R8, R138, c[0x0][0x2d0], -R0 ;  /* 0x0000b4008a087a23 */ /* 0x000fe40000010800 */
[----:B------:R-:W-:-:S02]  /*112c0*/  IMAD.MOV.U32 R9, RZ, RZ, R187 ;  /* 0x000000ffff097224 */ /* 0x000fc400078e00bb */
[----:B------:R2:W-:Y:S01]  /*112d0*/  MUFU.EX2 R217, R8 ;  /* 0x0000000800d97308 */ /* 0x0005e20000000800 */
[----:B------:R-:W-:Y:S02]  /*112e0*/  IMAD.MOV.U32 R11, RZ, RZ, R186 ;  /* 0x000000ffff0b7224 */ /* 0x000fe400078e00ba */
[----:B------:R-:W-:Y:S02]  /*112f0*/  IMAD.MOV.U32 R10, RZ, RZ, R185 ;  /* 0x000000ffff0a7224 */ /* 0x000fe400078e00b9 */
[----:B-1----:R-:W-:-:S04]  /*11300*/  FFMA.FTZ R4, R101, c[0x0][0x2d0], -R2 ;  /* 0x0000b40065047a23 */ /* 0x002fc80000010802 */
[----:B------:R1:W1:Y:S01]  /*11310*/  MUFU.EX2 R233, R4 ;  /* 0x0000000400e97308 */ /* 0x0002620000000800 */
[----:B--2---:R-:W-:-:S07]  /*11320*/  FFMA.FTZ R8, R100, c[0x0][0x2d0], -R0 ;  /* 0x0000b40064087a23 */ /* 0x004fce0000010800 */
[----:B------:R2:W-:Y:S01]  /*11330*/  MUFU.EX2 R215, R8 ;  /* 0x0000000800d77308 */ /* 0x0005e20000000800 */
[----:B-1----:R-:W-:Y:S01]  /*11340*/  FFMA.FTZ R4, R136, c[0x0][0x2d0], -R0 ;  /* 0x0000b40088047a23 */ /* 0x002fe20000010800 */
[----:B------:R-:W-:-:S06]  /*11350*/  F2FP.BF16.PACK_AB R7, R233, R234 ;  /* 0x000000eae907723e */ /* 0x000fcc00000010ff */
[----:B------:R1:W-:Y:S01]  /*11360*/  MUFU.EX2 R220, R4 ;  /* 0x0000000400dc7308 */ /* 0x0003e20000000800 */
[----:B--2---:R-:W-:-:S07]  /*11370*/  FFMA.FTZ R8, R99, c[0x0][0x2d0], -R3 ;  /* 0x0000b40063087a23 */ /* 0x004fce0000010803 */
[----:B------:R2:W-:Y:S01]  /*11380*/  MUFU.EX2 R207, R8 ;  /* 0x0000000800cf7308 */ /* 0x0005e20000000800 */
[----:B-1----:R-:W-:-:S07]  /*11390*/  FFMA.FTZ R4, R137, c[0x0][0x2d0], -R0 ;  /* 0x0000b40089047a23 */ /* 0x002fce0000010800 */
[----:B------:R1:W1:Y:S01]  /*113a0*/  MUFU.EX2 R219, R4 ;  /* 0x0000000400db7308 */ /* 0x0002620000000800 */
[----:B--2---:R-:W-:-:S07]  /*113b0*/  FFMA.FTZ R8, R98, c[0x0][0x2d0], -R3 ;  /* 0x0000b40062087a23 */ /* 0x004fce0000010803 */
[----:B------:R2:W2:Y:S01]  /*113c0*/  MUFU.EX2 R214, R8 ;  /* 0x0000000800d67308 */ /* 0x0004a20000000800 */
[----:B-1----:R-:W-:-:S07]  /*113d0*/  F2FP.BF16.PACK_AB R4, R244, R239 ;  /* 0x000000eff404723e */ /* 0x002fce00000010ff */
[----:B------:R-:W-:Y:S01]  /*113e0*/  HMMA.16816.F32.BF16 R168, R4, R24, R124 ;  /* 0x0000001804a8723c */ /* 0x000fe2000004187c */
[----:B--2---:R-:W-:-:S04]  /*113f0*/  FFMA.FTZ R8, R97, c[0x0][0x2d0], -R3 ;  /* 0x0000b40061087a23 */ /* 0x004fc80000010803 */
[----:B------:R1:W-:Y:S03]  /*11400*/  MUFU.EX2 R206, R8 ;  /* 0x0000000800ce7308 */ /* 0x0003e60000000800 */
[C---:B---3--:R-:W-:Y:S08]  /*11410*/  HMMA.16816.F32.BF16 R124, R4.reuse, R28, R112 ;  /* 0x0000001c047c723c */ /* 0x048ff00000041870 */
[----:B------:R-:W-:Y:S01]  /*11420*/  HMMA.16816.F32.BF16 R164, R4, R20, R120 ;  /* 0x0000001404a4723c */ /* 0x000fe20000041878 */
[----:B-1----:R-:W-:-:S07]  /*11430*/  FFMA.FTZ R8, R96, c[0x0][0x2d0], -R3 ;  /* 0x0000b40060087a23 */ /* 0x002fce0000010803 */
[C---:B----4-:R-:W-:Y:S01]  /*11440*/  HMMA.16816.F32.BF16 R112, R4.reuse, R32, R108 ;  /* 0x000000200470723c */ /* 0x050fe2000004186c */
[----:B------:R1:W2:Y:S07]  /*11450*/  MUFU.EX2 R205, R8 ;  /* 0x0000000800cd7308 */ /* 0x0002ae0000000800 */
        /* <DEDUP_REMOVED lines=13> */
[----:B------:R-:W-:Y:S07]  /*11530*/  HMMA.16816.F32.BF16 R84, R4, R42, R64 ;  /* 0x0000002a0454723c */ /* 0x000fee0000041840 */
[----:B------:R-:W-:-:S02]  /*11540*/  F2FP.BF16.PACK_AB R4, R219, R220 ;  /* 0x000000dcdb04723e */ /* 0x000fc400000010ff */
[----:B------:R-:W-:Y:S02]  /*11550*/  F2FP.BF16.PACK_AB R6, R215, R217 ;  /* 0x000000d9d706723e */ /* 0x000fe400000010ff */
[----:B------:R-:W-:Y:S02]  /*11560*/  F2FP.BF16.PACK_AB R5, R214, R207 ;  /* 0x000000cfd605723e */ /* 0x000fe400000010ff */
[----:B--2---:R-:W-:Y:S01]  /*11570*/  F2FP.BF16.PACK_AB R7, R205, R206 ;  /* 0x000000cecd07723e */ /* 0x004fe200000010ff */
[----:B-1----:R-:W-:-:S04]  /*11580*/  FFMA.FTZ R8, R182, c[0x0][0x2d0], -R12 ;  /* 0x0000b400b6087a23 */ /* 0x002fc8000001080c */
[----:B------:R1:W-:Y:S02]  /*11590*/  MUFU.EX2 R200, R8 ;  /* 0x0000000800c87308 */ /* 0x0003e40000000800 */
[C---:B------:R-:W-:Y:S08]  /*115a0*/  HMMA.16816.F32.BF16 R76, R4.reuse, R20, R60 ;  /* 0x00000014044c723c */ /* 0x040ff0000004183c */
[----:B------:R-:W-:Y:S01]  /*115b0*/  HMMA.16816.F32.BF16 R60, R4, R26, R140 ;  /* 0x0000001a043c723c */ /* 0x000fe2000004188c */
[----:B-1----:R-:W-:-:S07]  /*115c0*/  FFMA.FTZ R8, R155, c[0x0][0x2d0], -R2 ;  /* 0x0000b4009b087a23 */ /* 0x002fce0000010802 */
[C---:B------:R-:W-:Y:S01]  /*115d0*/  HMMA.16816.F32.BF16 R80, R4.reuse, R24, R68 ;  /* 0x000000180450723c */ /* 0x040fe20000041844 */
[----:B------:R-:W-:Y:S01]  /*115e0*/  IMAD.MOV.U32 R140, RZ, RZ, R184 ;  /* 0x000000ffff8c7224 */ /* 0x000fe200078e00b8 */
[----:B------:R-:W1:Y:S01]  /*115f0*/  LDSM.16.MT88.4 R24, [R209+0x900] ;  /* 0x00090000d118783b */ /* 0x000e620000004200 */
[----:B------:R2:W-:Y:S01]  /*11600*/  MUFU.EX2 R187, R8 ;  /* 0x0000000800bb7308 */ /* 0x0005e20000000800 */
[----:B------:R-:W-:Y:S02]  /*11610*/  IMAD.MOV.U32 R143, RZ, RZ, R190 ;  /* 0x000000ffff8f7224 */ /* 0x000fe400078e00be */
[----:B------:R-:W-:Y:S02]  /*11620*/  IMAD.MOV.U32 R142, RZ, RZ, R189 ;  /* 0x000000ffff8e7224 */ /* 0x000fe400078e00bd */
[----:B------:R-:W-:Y:S01]  /*11630*/  HMMA.16816.F32.BF16 R72, R4, R16, R56 ;  /* 0x000000100448723c */ /* 0x000fe20000041838 */
[----:B------:R-:W-:-:S07]  /*11640*/  IMAD.MOV.U32 R141, RZ, RZ, R188 ;  /* 0x000000ffff8d7224 */ /* 0x000fce00078e00bc */
[----:B------:R-:W-:Y:S01]  /*11650*/  HMMA.16816.F32.BF16 R68, R4, R28, R52 ;  /* 0x0000001c0444723c */ /* 0x000fe20000041834 */
[----:B--2---:R-:W-:-:S04]  /*11660*/  FFMA.FTZ R8, R172, c[0x0][0x2d0], -R2 ;  /* 0x0000b400ac087a23 */ /* 0x004fc80000010802 */
[----:B------:R2:W4:Y:S03]  /*11670*/  MUFU.EX2 R186, R8 ;  /* 0x0000000800ba7308 */ /* 0x0005260000000800 */
[C---:B------:R-:W-:Y:S08]  /*11680*/  HMMA.16816.F32.BF16 R64, R4.reuse, R32, R48 ;  /* 0x000000200440723c */ /* 0x040ff00000041830 */
[----:B------:R-:W-:Y:S01]  /*11690*/  HMMA.16816.F32.BF16 R196, R4, R40, R44 ;  /* 0x0000002804c4723c */ /* 0x000fe2000004182c */
[----:B--2---:R-:W-:-:S07]  /*116a0*/  FFMA.FTZ R8, R174, c[0x0][0x2d0], -R2 ;  /* 0x0000b400ae087a23 */ /* 0x004fce0000010802 */
[C---:B------:R-:W-:Y:S01]  /*116b0*/  HMMA.16816.F32.BF16 R52, R4.reuse, R22, R132 ;  /* 0x000000160434723c */ /* 0x040fe20000041884 */
[----:B------:R-:W-:Y:S01]  /*116c0*/  LDSM.16.MT88.4 R20, [R209+0x1900] ;  /* 0x00190000d114783b */ /* 0x000fe20000004200 */
[----:B------:R2:W-:Y:S05]  /*116d0*/  MUFU.EX2 R184, R8 ;  /* 0x0000000800b87308 */ /* 0x0005ea0000000800 */
[----:B------:R-:W-:Y:S01]  /*116e0*/  IMAD.MOV.U32 R135, RZ, RZ, R183 ;  /* 0x000000ffff877224 */ /* 0x000fe200078e00b7 */
[C---:B------:R-:W-:Y:S01]  /*116f0*/  HMMA.16816.F32.BF16 R48, R4.reuse, R18, R128 ;  /* 0x000000120430723c */ /* 0x040fe20000041880 */
[----:B------:R-:W1:Y:S07]  /*11700*/  LDSM.16.MT88.4 R16, [R210+0x900] ;  /* 0x00090000d210783b */ /* 0x000e6e0000004200 */
[----:B------:R-:W-:Y:S01]  /*11710*/  HMMA.16816.F32.BF16 R44, R4, R30, R144 ;  /* 0x0000001e042c723c */ /* 0x000fe20000041890 */
[----:B------:R-:W1:Y:S01]  /*11720*/  LDSM.16.MT88.4 R28, [R210+0x1900] ;  /* 0x00190000d21c783b */ /* 0x000e620000004200 */
[----:B--2---:R-:W-:-:S04]  /*11730*/  FFMA.FTZ R8, R175, c[0x0][0x2d0], -R2 ;  /* 0x0000b400af087a23 */ /* 0x004fc80000010802 */
[----:B------:R2:W2:Y:S02]  /*11740*/  MUFU.EX2 R185, R8 ;  /* 0x0000000800b97308 */ /* 0x0004a40000000800 */
[C---:B------:R-:W-:Y:S01]  /*11750*/  HMMA.16816.F32.BF16 R56, R4.reuse, R34, R156 ;  /* 0x000000220438723c */ /* 0x040fe2000004189c */
[----:B------:R-:W1:Y:S04]  /*11760*/  LDSM.16.MT88.4 R32, [R209+0x2900] ;  /* 0x00290000d120783b */ /* 0x000e680000004200 */
[----:B------:R-:W1:Y:S03]  /*11770*/  LDSM.16.MT88.4 R156, [R209+0x1d00] ;  /* 0x001d0000d19c783b */ /* 0x000e660000004200 */
[----:B------:R-:W-:Y:S01]  /*11780*/  HMMA.16816.F32.BF16 R40, R4, R42, R160 ;  /* 0x0000002a0428723c */ /* 0x000fe200000418a0 */
[----:B--2---:R-:W-:-:S06]  /*11790*/  FFMA.FTZ R8, R173, c[0x0][0x2d0], -R0 ;  /* 0x0000b400ad087a23 */ /* 0x004fcc0000010800 */
[----:B---3--:R-:W-:Y:S01]  /*117a0*/  F2FP.BF16.PACK_AB R4, R202, R203 ;  /* 0x000000cbca04723e */ /* 0x008fe200000010ff */
[----:B------:R-:W-:Y:S01]  /*117b0*/  LDSM.16.MT88.4 R172, [R210+0x1d00] ;  /* 0x001d0000d2ac783b */ /* 0x000fe20000004200 */
[----:B----4-:R-:W-:Y:S01]  /*117c0*/  F2FP.BF16.PACK_AB R5, R186, R187 ;  /* 0x000000bbba05723e */ /* 0x010fe200000010ff */
[----:B------:R2:W-:Y:S01]  /*117d0*/  MUFU.EX2 R179, R8 ;  /* 0x0000000800b37308 */ /* 0x0005e20000000800 */
[----:B------:R-:W-:Y:S02]  /*117e0*/  F2FP.BF16.PACK_AB R6, R200, R201 ;  /* 0x000000c9c806723e */ /* 0x000fe400000010ff */
[----:B------:R-:W-:-:S07]  /*117f0*/  F2FP.BF16.PACK_AB R7, R185, R184 ;  /* 0x000000b8b907723e */ /* 0x000fce00000010ff */
[----:B-1----:R-:W-:Y:S01]  /*11800*/  HMMA.16816.F32.BF16 R116, R4, R24, R168 ;  /* 0x000000180474723c */ /* 0x002fe200000418a8 */
[----:B--2---:R-:W-:-:S07]  /*11810*/  FFMA.FTZ R8, R176, c[0x0][0x2d0], -R0 ;  /* 0x0000b400b0087a23 */ /* 0x004fce0000010800 */
[C---:B------:R-:W-:Y:S01]  /*11820*/  HMMA.16816.F32.BF16 R192, R4.reuse, R36, R108 ;  /* 0x0000002404c0723c */ /* 0x040fe2000004186c */
[----:B------:R1:W2:Y:S07]  /*11830*/  MUFU.EX2 R176, R8 ;  /* 0x0000000800b07308 */ /* 0x0002ae0000000800 */
        /* <DEDUP_REMOVED lines=18> */
[----:B------:R1:W4:Y:S06]  /*11960*/  MUFU.EX2 R106, R8 ;  /* 0x00000008006a7308 */ /* 0x00032c0000000800 */
[----:B--2---:R-:W-:Y:S02]  /*11970*/  F2FP.BF16.PACK_AB R4, R176, R179 ;  /* 0x000000b3b004723e */ /* 0x004fe400000010ff */
[----:B---3--:R-:W-:Y:S01]  /*11980*/  F2FP.BF16.PACK_AB R6, R178, R177 ;  /* 0x000000b1b206723e */ /* 0x008fe200000010ff */
[----:B-1----:R-:W-:Y:S01]  /*11990*/  FFMA.FTZ R8, R152, c[0x0][0x2d0], -R3 ;  /* 0x0000b40098087a23 */ /* 0x002fe20000010803 */
[----:B----4-:R-:W-:-:S03]  /*119a0*/  F2FP.BF16.PACK_AB R5, R106, R107 ;  /* 0x0000006b6a05723e */ /* 0x010fc600000010ff */
[----:B------:R1:W-:Y:S02]  /*119b0*/  MUFU.EX2 R101, R8 ;  /* 0x0000000800657308 */ /* 0x0003e40000000800 */
[----:B-1----:R-:W-:-:S06]  /*119c0*/  FFMA.FTZ R8, R14, c[0x0][0x2d0], -R3 ;  /* 0x0000b4000e087a23 */ /* 0x002fcc0000010803 */
        /* <DEDUP_REMOVED lines=12> */
[----:B------:R-:W-:Y:S01]  /*11a90*/  IMAD.MOV.U32 R55, RZ, RZ, R135 ;  /* 0x000000ffff377224 */ /* 0x000fe200078e0087 */
[----:B------:R-:W-:Y:S03]  /*11aa0*/  LDSM.16.MT88.4 R140, [R210+0xd00] ;  /* 0x000d0000d28c783b */ /* 0x000fe60000004200 */
        /* <DEDUP_REMOVED lines=30> */
[----:B------:R4:W2:Y:S01]  /*11c90*/  MUFU.EX2 R21, R2 ;  /* 0x0000000200157308 */ /* 0x0008a20000000800 */
[----:B-1----:R-:W-:Y:S02]  /*11ca0*/  FADD.FTZ R8, R238, R237 ;  /* 0x000000edee087221 */ /* 0x002fe40000010000 */
[----:B----4-:R-:W-:Y:S01]  /*11cb0*/  FFMA.FTZ R2, R225, c[0x0][0x2d0], -R0 ;  /* 0x0000b400e1027a23 */ /* 0x010fe20000010800 */
[----:B--2---:R-:W-:-:S04]  /*11cc0*/  F2FP.BF16.PACK_AB R95, R21, R20 ;  /* 0x00000014155f723e */ /* 0x004fc800000010ff */
[----:B------:R1:W-:Y:S03]  /*11cd0*/  MUFU.EX2 R19, R2 ;  /* 0x0000000200137308 */ /* 0x0003e60000000800 */
[C---:B------:R-:W-:Y:S08]  /*11ce0*/  HMMA.16816.F32.BF16 R152, R92.reuse, R158, R96 ;  /* 0x0000009e5c98723c */ /* 0x040ff00000041860 */
[----:B------:R-:W-:Y:S01]  /*11cf0*/  HMMA.16816.F32.BF16 R76, R92, R82, R88 ;  /* 0x000000525c4c723c */ /* 0x000fe20000041858 */
        /* <DEDUP_REMOVED lines=124> */
[----:B------:R-:W5:Y:S04]  /*124c0*/  LDL R53, [R1+0x6c] ;  /* 0x00006c0001357983 */ /* 0x000f680000100800 */
[----:B------:R-:W5:Y:S01]  /*124d0*/  LDL.64 R28, [R1+0x60] ;  /* 0x00006000011c7983 */ /* 0x000f620000100a00 */
[----:B------:R-:W-:Y:S01]  /*124e0*/  IMAD.MOV.U32 R101, RZ, RZ, R104 ;  /* 0x000000ffff657224 */ /* 0x000fe200078e0068 */
[----:B------:R-:W-:Y:S01]  /*124f0*/  MOV R107, R102 ;  /* 0x00000066006b7202 */ /* 0x000fe20000000f00 */
[----:B------:R-:W-:Y:S01]  /*12500*/  IMAD.MOV.U32 R100, RZ, RZ, R105 ;  /* 0x000000ffff647224 */ /* 0x000fe200078e0069 */
[----:B------:R-:W-:Y:S01]  /*12510*/  MOV R225, R204 ;  /* 0x000000cc00e17202 */ /* 0x000fe20000000f00 */
[----:B------:R-:W-:Y:S01]  /*12520*/  IMAD.MOV.U32 R106, RZ, RZ, R103 ;  /* 0x000000ffff6a7224 */ /* 0x000fe200078e0067 */
[----:B--2---:R-:W-:-:S05]  /*12530*/  IADD3 RZ, P0, R30, 0x40, RZ ;  /* 0x000000401eff7810 */ /* 0x004fca0007f1e0ff */
[----:B-1-3--:R-:W-:Y:S01]  /*12540*/  IMAD.X R3, RZ, RZ, R55, P0 ;  /* 0x000000ffff037224 */ /* 0x00afe200000e0637 */
[C---:B----4-:R-:W-:Y:S02]  /*12550*/  IADD3 R2, P2, R32.reuse, 0x40, RZ ;  /* 0x0000004020027810 */ /* 0x050fe40007f5e0ff */
[----:B------:R-:W-:Y:S02]  /*12560*/  IADD3 R0, P1, R32, 0x20, RZ ;  /* 0x0000002020007810 */ /* 0x000fe40007f3e0ff */
[----:B------:R1:W-:Y:S04]  /*12570*/  STL [R1+0x44], R3 ;  /* 0x0000440301007387 */ /* 0x0003e80000100800 */
[----:B------:R2:W-:Y:S04]  /*12580*/  STL [R1+0x40], R2 ;  /* 0x0000400201007387 */ /* 0x0005e80000100800 */
[----:B------:R5:W-:Y:S01]  /*12590*/  STL [R1+0x38], R0 ;  /* 0x0000380001007387 */ /* 0x000be20000100800 */
[----:B-1----:R-:W-:-:S02]  /*125a0*/  IADD3 R3, P0, R30, 0x20, RZ ;  /* 0x000000201e037810 */ /* 0x002fc40007f1e0ff */
[----:B--2---:R-:W-:-:S03]  /*125b0*/  IADD3 R2, R30, 0x40, RZ ;  /* 0x000000401e027810 */ /* 0x004fc60007ffe0ff */
[----:B------:R1:W-:Y:S01]  /*125c0*/  STL [R1+0x2c], R3 ;  /* 0x00002c0301007387 */ /* 0x0003e20000100800 */
[----:B-----5:R-:W-:-:S03]  /*125d0*/  @P4 IMAD.HI.U32 R0, R53, c[0x0][0x2c8], RZ ;  /* 0x0000b20035004a27 */ /* 0x020fc600078e00ff */
[----:B------:R2:W-:Y:S04]  /*125e0*/  STL [R1+0x30], R2 ;  /* 0x0000300201007387 */ /* 0x0005e80000100800 */
[----:B------:R3:W-:Y:S01]  /*125f0*/  @P4 STL [R1+0x68], R0 ;  /* 0x0000680001004387 */ /* 0x0007e20000100800 */
[----:B-1----:R-:W-:Y:S01]  /*12600*/  IADD3.X R3, RZ, R29, RZ, P2, !PT ;  /* 0x0000001dff037210 */ /* 0x002fe200017fe4ff */
[----:B--2---:R-:W-:Y:S01]  /*12610*/  IMAD.X R2, RZ, RZ, R29, P1 ;  /* 0x000000ffff027224 */ /* 0x004fe200008e061d */
[----:B---3--:R-:W-:-:S03]  /*12620*/  IADD3.X R0, RZ, R55, RZ, P0, !PT ;  /* 0x00000037ff007210 */ /* 0x008fc600007fe4ff */
[----:B------:R1:W-:Y:S04]  /*12630*/  STL [R1+0x3c], R3 ;  /* 0x00003c0301007387 */ /* 0x0003e80000100800 */
[----:B------:R1:W-:Y:S04]  /*12640*/  STL [R1+0x28], R0 ;  /* 0x0000280001007387 */ /* 0x0003e80000100800 */
[----:B------:R1:W-:Y:S02]  /*12650*/  STL [R1+0x34], R2 ;  /* 0x0000340201007387 */ /* 0x0003e40000100800 */
.L_x_733:
[----:B-1----:R-:W2:Y:S01]  /*12660*/  LDL R0, [R1+0x78] ;  /* 0x0000780001007983 */ /* 0x002ea20000100800 */
[----:B------:R-:W-:Y:S04]  /*12670*/  DEPBAR.LE SB0, 0x0 ;  /* 0x000080000000791a */ /* 0x000fe80000000000 */
[----:B------:R-:W3:Y:S01]  /*12680*/  LDL R47, [R1+0x38] ;  /* 0x00003800012f7983 */ /* 0x000ee20000100800 */
[C---:B------:R-:W-:Y:S01]  /*12690*/  ISETP.GE.AND P0, PT, R225.reuse, RZ, PT ;  /* 0x000000ffe100720c */ /* 0x040fe20003f06270 */
[----:B------:R-:W-:Y:S01]  /*126a0*/  IMAD.MOV.U32 R46, RZ, RZ, c[0x0][0x20c] ;  /* 0x00008300ff2e7624 */ /* 0x000fe200078e00ff */
[----:B------:R-:W-:Y:S01]  /*126b0*/  MOV R45, c[0x0][0x208] ;  /* 0x00008200002d7a02 */ /* 0x000fe20000000f00 */
[----:B------:R-:W4:Y:S01]  /*126c0*/  LDL.64 R42, [R1+0x70] ;  /* 0x00007000012a7983 */ /* 0x000f220000100a00 */
[C---:B------:R-:W-:Y:S02]  /*126d0*/  ISETP.GE.AND P3, PT, R225.reuse, 0x1, PT ;  /* 0x00000001e100780c */ /* 0x040fe40003f66270 */
[----:B------:R-:W-:Y:S03]  /*126e0*/  MOV R238, c[0x0][0x2c4] ;  /* 0x0000b10000ee7a02 */ /* 0x000fe60000000f00 */
[----:B------:R-:W5:Y:S04]  /*126f0*/  LDL R55, [R1+0x34] ;  /* 0x0000340001377983 */ /* 0x000f680000100800 */
[----:B------:R-:W5:Y:S01]  /*12700*/  LDL.64 R40, [R1+0x60] ;  /* 0x0000600001287983 */ /* 0x000f620000100a00 */
[C---:B------:R-:W-:Y:S04]  /*12710*/  @P0 IMAD.WIDE.U32 R28, R225.reuse, c[0x0][0x208], RZ ;  /* 0x00008200e11c0a25 */ /* 0x040fe800078e00ff */
[----:B------:R-:W-:Y:S01]  /*12720*/  @P0 IMAD.SHL.U32 R2, R28, 0x40, RZ ;  /* 0x000000401c020824 */ /* 0x000fe200078e00ff */
[----:B------:R-:W5:Y:S04]  /*12730*/  LDL R58, [R1+0x40] ;  /* 0x00004000013a7983 */ /* 0x000f680000100800 */
[----:B------:R-:W5:Y:S04]  /*12740*/  LDL R54, [R1+0x3c] ;  /* 0x00003c0001367983 */ /* 0x000f680000100800 */
[----:B------:R-:W-:Y:S08]  /*12750*/  BAR.SYNC.DEFER_BLOCKING 0x0 ;  /* 0x0000000000007b1d */ /* 0x000ff00000010000 */
[----:B------:R-:W-:Y:S08]  /*12760*/  LDSM.16.M88.4 R64, [R211+0x6100] ;  /* 0x00610000d340783b */ /* 0x000ff00000000200 */
[----:B------:R-:W1:Y:S08]  /*12770*/  LDSM.16.M88.4 R16, [R208+0x3100] ;  /* 0x00310000d010783b */ /* 0x000e700000000200 */
[----:B------:R-:W1:Y:S08]  /*12780*/  LDSM.16.M88.4 R60, [R211+0x7100] ;  /* 0x00710000d33c783b */ /* 0x000e700000000200 */
[----:B------:R-:W1:Y:S08]  /*12790*/  LDSM.16.M88.4 R32, [R208+0x3500] ;  /* 0x00350000d020783b */ /* 0x000e700000000200 */
[----:B------:R-:W5:Y:S06]  /*127a0*/  LDL.64 R236, [R1+0x50] ;  /* 0x0000500001ec7983 */ /* 0x000f6c0000100a00 */
[----:B------:R-:W2:Y:S08]  /*127b0*/  LDSM.16.M88.4 R48, [R208+0x3900] ;  /* 0x00390000d030783b */ /* 0x000eb00000000200 */
[----:B------:R-:W5:Y:S01]  /*127c0*/  LDL.64 R234, [R1+0x58] ;  /* 0x0000580001ea7983 */ /* 0x000f620000100a00 */
        /* <DEDUP_REMOVED lines=11> */
[----:B------:R-:W1:Y:S08]  /*12880*/  LDSM.16.M88.4 R192, [R223] ;  /* 0x00000000dfc0783b */ /* 0x000e700000000200 */
[----:B------:R-:W1:Y:S08]  /*12890*/  LDSM.16.M88.4 R196, [R222] ;  /* 0x00000000dec4783b */ /* 0x000e700000000200 */
[----:B------:R-:W5:Y:S04]  /*128a0*/  LDL R232, [R1+0x2c] ;  /* 0x00002c0001e87983 */ /* 0x000f680000100800 */
[----:B------:R-:W5:Y:S04]  /*128b0*/  LDL R233, [R1+0x68] ;  /* 0x0000680001e97983 */ /* 0x000f680000100800 */
[----:B------:R-:W5:Y:S04]  /*128c0*/  LDL R231, [R1+0x28] ;  /* 0x0000280001e77983 */ /* 0x000f680000100800 */
[----:B------:R-:W5:Y:S04]  /*128d0*/  LDL R252, [R1+0x30] ;  /* 0x0000300001fc7983 */ /* 0x000f680000100800 */
[----:B------:R-:W5:Y:S01]  /*128e0*/  LDL R251, [R1+0x44] ;  /* 0x0000440001fb7983 */ /* 0x000f620000100800 */
[----:B--2---:R-:W-:Y:S02]  /*128f0*/  ISETP.NE.AND P4, PT, R0, RZ, PT ;  /* 0x000000ff0000720c */ /* 0x004fe40003f85270 */
[----:B------:R-:W-:Y:S02]  /*12900*/  @P0 SHF.R.S32.HI R0, RZ, 0x1f, R225 ;  /* 0x0000001fff000819 */ /* 0x000fe400000114e1 */
[----:B---3--:R-:W-:Y:S03]  /*12910*/  @P0 IADD3 R36, P1, R2, R47, RZ ;  /* 0x0000002f02240210 */ /* 0x008fe60007f3e0ff */
[----:B------:R-:W-:Y:S01]  /*12920*/  @P0 IMAD R0, R0, c[0x0][0x208], RZ ;  /* 0x0000820000000a24 */ /* 0x000fe200078e02ff */
[----:B----4-:R-:W-:Y:S03]  /*12930*/  @P0 IADD3 R3, P2, R2, R42, RZ ;  /* 0x0000002a02030210 */ /* 0x010fe60007f5e0ff */
[----:B------:R-:W-:Y:S05]  /*12940*/  @P0 IMAD R0, R225, c[0x0][0x20c], R0 ;  /* 0x00008300e1000a24 */ /* 0x000fea00078e0200 */
[----:B------:R-:W-:Y:S04]  /*12950*/  @P0 IADD3 R0, R29, R0, RZ ;  /* 0x000000001d000210 */ /* 0x000fe80007ffe0ff */
[----:B------:R-:W-:Y:S02]  /*12960*/  @P0 SHF.L.U64.HI R0, R28, 0x6, R0 ;  /* 0x000000061c000819 */ /* 0x000fe40000010200 */
[-C--:B------:R-:W-:Y:S02]  /*12970*/  HMMA.16816.F32.BF16 R28, R60, R34.reuse, RZ ;  /* 0x000000223c1c723c */ /* 0x080fe400000418ff */
[C---:B-----5:R-:W-:Y:S01]  /*12980*/  @P0 IADD3.X R37, R0.reuse, R41, RZ, P2, !PT ;  /* 0x0000002900250210 */ /* 0x060fe200017fe4ff */
[----:B------:R-:W-:Y:S01]  /*12990*/  @P0 IMAD.X R38, R0, 0x1, R55, P1 ;  /* 0x0000000100260824 */ /* 0x000fe200008e0637 */
[C---:B------:R-:W-:Y:S02]  /*129a0*/  @P0 LEA R52, P2, R3.reuse, c[0x0][0x1f8], 0x1 ;  /* 0x00007e0003340a11 */ /* 0x040fe400078408ff */
[C---:B------:R-:W-:Y:S02]  /*129b0*/  @P0 LEA R56, P1, R36.reuse, c[0x0][0x1f8], 0x1 ;  /* 0x00007e0024380a11 */ /* 0x040fe400078208ff */
[C---:B------:R-:W-:Y:S04]  /*129c0*/  HMMA.16816.F32.BF16 R32, R64.reuse, R34, RZ ;  /* 0x000000224020723c */ /* 0x040fe800000418ff */
[----:B------:R-:W-:Y:S02]  /*129d0*/  @P0 LEA.HI.X R53, R3, c[0x0][0x1fc], R37, 0x1, P2 ;  /* 0x00007f0003350a11 */ /* 0x000fe400010f0c25 */
[----:B------:R-:W-:Y:S02]  /*129e0*/  @P0 LEA.HI.X R57, R36, c[0x0][0x1fc], R38, 0x1, P1 ;  /* 0x00007f0024390a11 */ /* 0x000fe400008f0c26 */
[-C--:B------:R-:W-:Y:S01]  /*129f0*/  HMMA.16816.F32.BF16 R36, R64, R48.reuse, RZ ;  /* 0x000000304024723c */ /* 0x080fe200000418ff */
[C---:B------:R-:W-:Y:S01]  /*12a00*/  @P0 LEA R3, P1, R45.reuse, R2, 0x5 ;  /* 0x000000022d030211 */ /* 0x040fe200078228ff */
[----:B------:R-:W-:Y:S01]  /*12a10*/  @!PT LDS RZ, [RZ] ;  /* 0x00000000fffff984 */ /* 0x000fe20000000800 */
[----:B------:R-:W-:Y:S01]  /*12a20*/  @!PT LDS RZ, [RZ] ;  /* 0x00000000fffff984 */ /* 0x000fe20000000800 */
[----:B------:R-:W-:Y:S01]  /*12a30*/  @!PT LDS RZ, [RZ] ;  /* 0x00000000fffff984 */ /* 0x000fe20000000800 */
[----:B------:R1:W-:Y:S02]  /*12a40*/  @P0 LDGSTS.E.BYPASS.LTC128B.128 [R226+0x100], [R52.64], !P5 ;  /* 0x0010000034e20fae */ /* 0x0003e4000e901d46 */
[----:B------:R-:W-:Y:S02]  /*12a50*/  @P0 IADD3 R44, P2, R2, R58, RZ ;  /* 0x0000003a022c0210 */ /* 0x000fe40007f5e0ff */
[----:B------:R-:W-:Y:S02]  /*12a60*/  @P0 LEA.HI.X R2, R45, R0, R46, 0x5, P1 ;  /* 0x000000002d020211 */ /* 0x000fe400008f2c2e */
[----:B------:R-:W-:Y:S02]  /*12a70*/  @P0 IADD3 R45, P1, R3, R42, RZ ;  /* 0x0000002a032d0210 */ /* 0x000fe40007f3e0ff */
[----:B------:R2:W-:Y:S02]  /*12a80*/  @P0 LDGSTS.E.BYPASS.LTC128B.128 [R226+0x1100], [R56.64], !P6 ;  /* 0x0110000038e20fae */ /* 0x0005e4000f101d46 */
[----:B------:R-:W-:Y:S01]  /*12a90*/  @P0 IADD3.X R0, R0, R54, RZ, P2, !PT ;  /* 0x0000003600000210 */ /* 0x000fe200017fe4ff */
[----:B------:R-:W-:Y:S01]  /*12aa0*/  @P0 IMAD.X R46, R2, 0x1, R41, P1 ;  /* 0x00000001022e0824 */ /* 0x000fe200008e0629 */
[C---:B------:R-:W-:Y:S01]  /*12ab0*/  @P0 LEA R104, P2, R44.reuse, c[0x0][0x1f8], 0x1 ;  /* 0x00007e002c680a11 */ /* 0x040fe200078408ff */
[C---:B------:R-:W-:Y:S02]  /*12ac0*/  HMMA.16816.F32.BF16 R40, R60.reuse, R48, RZ ;  /* 0x000000303c28723c */ /* 0x040fe400000418ff */
[C---:B------:R-:W-:Y:S02]  /*12ad0*/  @P0 LEA R200, P1, R45.reuse, c[0x0][0x1f8], 0x1 ;  /* 0x00007e002dc80a11 */ /* 0x040fe400078208ff */
[----:B------:R-:W-:Y:S02]  /*12ae0*/  @P0 LEA.HI.X R105, R44, c[0x0][0x1fc], R0, 0x1, P2 ;  /* 0x00007f002c690a11 */ /* 0x000fe400010f0c00 */
[----:B------:R-:W-:Y:S02]  /*12af0*/  @P0 LEA.HI.X R201, R45, c[0x0][0x1fc], R46, 0x1, P1 ;  /* 0x00007f002dc90a11 */ /* 0x000fe400008f0c2e */
[C---:B------:R-:W-:Y:S01]  /*12b00*/  @P0 IADD3 R0, P2, R3.reuse, R47, RZ ;  /* 0x0000002f03000210 */ /* 0x040fe20007f5e0ff */
[----:B------:R3:W-:Y:S01]  /*12b10*/  @P0 LDGSTS.E.BYPASS.LTC128B.128 [R226+0x2100], [R104.64], !P4 ;  /* 0x0210000068e20fae */ /* 0x0007e2000e101d46 */
[-C--:B------:R-:W-:Y:S02]  /*12b20*/  HMMA.16816.F32.BF16 R44, R60, R50.reuse, RZ ;  /* 0x000000323c2c723c */ /* 0x080fe400000418ff */
[----:B------:R-:W-:Y:S02]  /*12b30*/  @P0 IADD3 R3, P1, R3, R58, RZ ;  /* 0x0000003a03030210 */ /* 0x000fe40007f3e0ff */
[----:B------:R-:W-:Y:S02]  /*12b40*/  @P0 IADD3.X R55, R2, R55, RZ, P2, !PT ;  /* 0x0000003702370210 */ /* 0x000fe400017fe4ff */
[----:B------:R-:W-:Y:S01]  /*12b50*/  @P0 LEA R102, P2, R0, c[0x0][0x1f8], 0x1 ;  /* 0x00007e0000660a11 */ /* 0x000fe200078408ff */
[----:B------:R4:W-:Y:S01]  /*12b60*/  @P0 LDGSTS.E.BYPASS.LTC128B.128 [R226+0x900], [R200.64], !P5 ;  /* 0x00900000c8e20fae */ /* 0x0009e2000e901d46 */
[C---:B------:R-:W-:Y:S04]  /*12b70*/  HMMA.16816.F32.BF16 R48, R64.reuse, R50, RZ ;  /* 0x000000324030723c */ /* 0x040fe800000418ff */
[----:B------:R-:W-:Y:S01]  /*12b80*/  @P0 IMAD.X R54, R2, 0x1, R54, P1 ;  /* 0x0000000102360824 */ /* 0x000fe200008e0636 */
[C---:B------:R-:W-:Y:S02]  /*12b90*/  @P0 LEA R2, P1, R3.reuse, c[0x0][0x1f8], 0x1 ;  /* 0x00007e0003020a11 */ /* 0x040fe400078208ff */
[----:B------:R-:W-:Y:S02]  /*12ba0*/  @P0 LEA.HI.X R103, R0, c[0x0][0x1fc], R55, 0x1, P2 ;  /* 0x00007f0000670a11 */ /* 0x000fe400010f0c37 */
[----:B------:R-:W-:Y:S02]  /*12bb0*/  @P0 LEA.HI.X R3, R3, c[0x0][0x1fc], R54, 0x1, P1 ;  /* 0x00007f0003030a11 */ /* 0x000fe400008f0c36 */
[-C--:B-1----:R-:W-:Y:S01]  /*12bc0*/  HMMA.16816.F32.BF16 R52, R64, R108.reuse, RZ ;  /* 0x0000006c4034723c */ /* 0x082fe200000418ff */
[----:B------:R1:W-:Y:S01]  /*12bd0*/  @P0 LDGSTS.E.BYPASS.LTC128B.128 [R226+0x1900], [R102.64], !P6 ;  /* 0x0190000066e20fae */ /* 0x0003e2000f101d46 */
[----:B------:R-:W-:Y:S01]  /*12be0*/  ISETP.NE.AND P2, PT, R238, 0x1, PT ;  /* 0x00000001ee00780c */ /* 0x000fe20003f45270 */
[----:B------:R-:W-:Y:S05]  /*12bf0*/  IMAD.MOV.U32 R238, RZ, RZ, c[0x0][0x1e0] ;  /* 0x00007800ffee7624 */ /* 0x000fea00078e00ff */
[C---:B--2---:R-:W-:Y:S01]  /*12c00*/  HMMA.16816.F32.BF16 R56, R60.reuse, R108, RZ ;  /* 0x0000006c3c38723c */ /* 0x044fe200000418ff */
[----:B------:R2:W-:Y:S03]  /*12c10*/  @P0 LDGSTS.E.BYPASS.LTC128B.128 [R226+0x2900], [R2.64], !P4 ;  /* 0x0290000002e20fae */ /* 0x0005e6000e101d46 */
[----:B------:R-:W-:Y:S04]  /*12c20*/  SHF.L.U32 R238, R238, 0x5, RZ ;  /* 0x00000005eeee7819 */ /* 0x000fe800000006ff */
        /* <DEDUP_REMOVED lines=121> */
[----:B------:R2:W-:Y:S10]  /*133c0*/  MUFU.TANH R109, R13 ;  /* 0x0000000d006d7308 */ /* 0x0005f40000002400 */
[----:B------:R3:W-:Y:S01]  /*133d0*/  MUFU.TANH R111, R18 ;  /* 0x00000012006f7308 */ /* 0x0007e20000002400 */
[-C--:B-----5:R-:W-:Y:S01]  /*133e0*/  HMMA.16816.F32.BF16 R20, R176, R4.reuse, R20 ;  /* 0x00000004b014723c */ /* 0x0a0fe20000041814 */
[----:B-1----:R-:W1:Y:S08]  /*133f0*/  LDSM.16.M88.4 R8, [R215] ;  /* 0x00000000d708783b */ /* 0x002e700000000200 */
[----:B------:R5:W1:Y:S01]  /*13400*/  MUFU.TANH R110, R12 ;  /* 0x0000000c006e7308 */ /* 0x000a620000002400 */
[C---:B------:R-:W-:Y:S01]  /*13410*/  HMMA.16816.F32.BF16 R24, R180.reuse, R4, R24 ;  /* 0x00000004b418723c */ /* 0x040fe20000041818 */
[----:B--2---:R-:W2:Y:S08]  /*13420*/  LDL R13, [R1+0x7c] ;  /* 0x00007c00010d7983 */ /* 0x004eb00000100800 */
[----:B------:R-:W1:Y:S01]  /*13430*/  MUFU.TANH R108, R14 ;  /* 0x0000000e006c7308 */ /* 0x000e620000002400 */
[-C--:B------:R-:W-:Y:S02]  /*13440*/  HMMA.16816.F32.BF16 R28, R180, R6.reuse, R28 ;  /* 0x00000006b41c723c */ /* 0x080fe4000004181c */
[----:B---3--:R-:W-:Y:S02]  /*13450*/  IMAD.MOV.U32 R18, RZ, RZ, 0x5 ;  /* 0x00000005ff127424 */ /* 0x008fe400078e00ff */
[----:B------:R-:W-:Y:S04]  /*13460*/  FMUL.FTZ R21, R21, c[0x0][0x320] ;  /* 0x0000c80015157a20 */ /* 0x000fe80000410000 */
[C---:B------:R-:W-:Y:S01]  /*13470*/  HMMA.16816.F32.BF16 R32, R176.reuse, R6, R32 ;  /* 0x00000006b020723c */ /* 0x040fe20000041820 */
[----:B------:R-:W3:Y:S03]  /*13480*/  MUFU.TANH R184, R15 ;  /* 0x0000000f00b87308 */ /* 0x000ee60000002400 */
[----:B------:R-:W-:Y:S01]  /*13490*/  FMUL.FTZ R20, R20, c[0x0][0x320] ;  /* 0x0000c80014147a20 */ /* 0x000fe20000410000 */
[----:B-----5:R-:W-:Y:S01]  /*134a0*/  MOV R12, c[0x0][0x1e0] ;  /* 0x00007800000c7a02 */ /* 0x020fe20000000f00 */
[----:B------:R-:W-:Y:S02]  /*134b0*/  FMUL.FTZ R22, R22, c[0x0][0x320] ;  /* 0x0000c80016167a20 */ /* 0x000fe40000410000 */
[----:B------:R-:W-:Y:S01]  /*134c0*/  @P3 IMAD.WIDE.U32 R6, R204, c[0x0][0x1e0], RZ ;  /* 0x00007800cc063a25 */ /* 0x000fe200078e00ff */
[----:B------:R-:W-:Y:S02]  /*134d0*/  SHF.L.U64.HI R12, R12, R18, c[0x0][0x1e4] ;  /* 0x000079000c0c7619 */ /* 0x000fe40000010212 */
[----:B------:R-:W5:Y:S01]  /*134e0*/  MUFU.TANH R199, R16 ;  /* 0x0000001000c77308 */ /* 0x000f620000002400 */
[----:B------:R-:W-:Y:S01]  /*134f0*/  @P3 IMAD.IADD R0, R7, 0x1, R0 ;  /* 0x0000000107003824 */ /* 0x000fe200078e0200 */
[C---:B------:R-:W-:Y:S01]  /*13500*/  @P3 SHF.L.U32 R3, R6.reuse, 0x6, RZ ;  /* 0x0000000606033819 */ /* 0x040fe200000006ff */
[----:B------:R-:W2:Y:S01]  /*13510*/  LDL R7, [R1+0x80] ;  /* 0x0000800001077983 */ /* 0x000ea20000100800 */
[----:B------:R-:W-:Y:S01]  /*13520*/  FMUL.FTZ R23, R23, c[0x0][0x320] ;  /* 0x0000c80017177a20 */ /* 0x000fe20000410000 */
[-C--:B-1----:R-:W-:Y:S03]  /*13530*/  HMMA.16816.F32.BF16 R36, R176, R8.reuse, R36 ;  /* 0x00000008b024723c */ /* 0x082fe60000041824 */
[----:B------:R-:W-:Y:S01]  /*13540*/  @P3 SHF.L.U64.HI R2, R6, 0x6, R0 ;  /* 0x0000000606023819 */ /* 0x000fe20000010200 */
[----:B------:R-:W-:Y:S01]  /*13550*/  FMUL.FTZ R30, R30, c[0x0][0x320] ;  /* 0x0000c8001e1e7a20 */ /* 0x000fe20000410000 */
[----:B------:R-:W1:Y:S01]  /*13560*/  MUFU.TANH R198, R17 ;  /* 0x0000001100c67308 */ /* 0x000e620000002400 */
[----:B------:R1:W2:Y:S01]  /*13570*/  LDL R0, [R1+0x6c] ;  /* 0x00006c0001007983 */ /* 0x0002a20000100800 */
[----:B------:R-:W-:Y:S01]  /*13580*/  @P3 IADD3 R4, P0, R3, R236, RZ ;  /* 0x000000ec03043210 */ /* 0x000fe20007f1e0ff */
[C---:B------:R-:W-:Y:S02]  /*13590*/  HMMA.16816.F32.BF16 R40, R180.reuse, R8, R40 ;  /* 0x00000008b428723c */ /* 0x040fe40000041828 */
[----:B------:R-:W3:Y:S02]  /*135a0*/  LDL R8, [R1+0x60] ;  /* 0x0000600001087983 */ /* 0x000ee40000100800 */
[----:B------:R-:W-:Y:S02]  /*135b0*/  FMUL.FTZ R34, R34, c[0x0][0x320] ;  /* 0x0000c80022227a20 */ /* 0x000fe40000410000 */
[----:B------:R-:W-:Y:S01]  /*135c0*/  FMUL.FTZ R32, R32, c[0x0][0x320] ;  /* 0x0000c80020207a20 */ /* 0x000fe20000410000 */
[----:B------:R-:W-:Y:S01]  /*135d0*/  MUFU.TANH R195, R30 ;  /* 0x0000001e00c37308 */ /* 0x000fe20000002400 */
[----:B------:R-:W-:Y:S01]  /*135e0*/  FMUL.FTZ R35, R35, c[0x0][0x320] ;  /* 0x0000c80023237a20 */ /* 0x000fe20000410000 */
[-C--:B------:R-:W-:Y:S03]  /*135f0*/  HMMA.16816.F32.BF16 R44, R180, R10.reuse, R44 ;  /* 0x0000000ab42c723c */ /* 0x080fe6000004182c */
[----:B------:R-:W-:Y:S02]  /*13600*/  FMUL.FTZ R33, R33, c[0x0][0x320] ;  /* 0x0000c80021217a20 */ /* 0x000fe40000410000 */
[----:B------:R-:W-:Y:S01]  /*13610*/  @P3 IMAD.X R6, R2, 0x1, R235, P0 ;  /* 0x0000000102063824 */ /* 0x000fe200000e06eb */
[----:B------:R-:W-:Y:S01]  /*13620*/  @P3 IADD3 R5, P0, R3, R232, RZ ;  /* 0x000000e803053210 */ /* 0x000fe20007f1e0ff */
[----:B------:R-:W-:Y:S01]  /*13630*/  FMUL.FTZ R36, R36, c[0x0][0x320] ;  /* 0x0000c80024247a20 */ /* 0x000fe20000410000 */
[----:B------:R-:W1:Y:S01]  /*13640*/  MUFU.TANH R17, R19 ;  /* 0x0000001300117308 */ /* 0x000e620000002400 */
[----:B------:R-:W-:Y:S01]  /*13650*/  FMUL.FTZ R31, R31, c[0x0][0x320] ;  /* 0x0000c8001f1f7a20 */ /* 0x000fe20000410000 */
[C---:B------:R-:W-:Y:S04]  /*13660*/  HMMA.16816.F32.BF16 R48, R176.reuse, R10, R48 ;  /* 0x0000000ab030723c */ /* 0x040fe80000041830 */
[----:B------:R-:W-:Y:S02]  /*13670*/  FMUL.FTZ R39, R39, c[0x0][0x320] ;  /* 0x0000c80027277a20 */ /* 0x000fe40000410000 */
[----:B------:R-:W-:Y:S02]  /*13680*/  FMUL.FTZ R28, R28, c[0x0][0x320] ;  /* 0x0000c8001c1c7a20 */ /* 0x000fe40000410000 */
[----:B------:R1:W-:Y:S01]  /*13690*/  MUFU.TANH R187, R34 ;  /* 0x0000002200bb7308 */ /* 0x0003e20000002400 */
[----:B------:R-:W-:Y:S03]  /*136a0*/  FMUL.FTZ R40, R40, c[0x0][0x320] ;  /* 0x0000c80028287a20 */ /* 0x000fe60000410000 */
[----:B------:R-:W-:Y:S02]  /*136b0*/  FMUL.FTZ R29, R29, c[0x0][0x320] ;  /* 0x0000c8001d1d7a20 */ /* 0x000fe40000410000 */
[----:B------:R-:W-:Y:S02]  /*136c0*/  FMUL.FTZ R37, R37, c[0x0][0x320] ;  /* 0x0000c80025257a20 */ /* 0x000fe40000410000 */
[----:B------:R-:W-:Y:S02]  /*136d0*/  FMUL.FTZ R38, R38, c[0x0][0x320] ;  /* 0x0000c80026267a20 */ /* 0x000fe40000410000 */
        /* <DEDUP_REMOVED lines=19> */
[----:B------:R1:W-:Y:S10]  /*13810*/  MUFU.TANH R188, R35 ;  /* 0x0000002300bc7308 */ /* 0x0003f40000002400 */
[----:B------:R-:W2:Y:S10]  /*13820*/  MUFU.TANH R103, R20 ;  /* 0x0000001400677308 */ /* 0x000eb40000002400 */
[----:B------:R4:W-:Y:S01]  /*13830*/  MUFU.TANH R186, R33 ;  /* 0x0000002100ba7308 */ /* 0x0009e20000002400 */
[----:B-1----:R-:W-:Y:S02]  /*13840*/  @P3 LEA.HI.X R35, R4, c[0x0][0x1cc], R6, 0x1, P1 ;  /* 0x0000730004233a11 */ /* 0x002fe400008f0c06 */
[----:B------:R-:W-:Y:S02]  /*13850*/  @P3 LEA R32, P1, R5, c[0x0][0x1c8], 0x1 ;  /* 0x0000720005203a11 */ /* 0x000fe400078208ff */
[C---:B------:R-:W-:Y:S05]  /*13860*/  @P3 IADD3.X R6, R2.reuse, R231, RZ, P0, !PT ;  /* 0x000000e702063210 */ /* 0x040fea00007fe4ff */
[----:B------:R-:W-:Y:S01]  /*13870*/  MUFU.TANH R189, R25 ;  /* 0x0000001900bd7308 */ /* 0x000fe20000002400 */
[----:B------:R-:W-:Y:S09]  /*13880*/  @P3 IADD3 R4, P0, R3, R252, RZ ;  /* 0x000000fc03043210 */ /* 0x000ff20007f1e0ff */
[----:B------:R1:W-:Y:S01]  /*13890*/  MUFU.TANH R196, R31 ;  /* 0x0000001f00c47308 */ /* 0x0003e20000002400 */
[----:B----4-:R-:W-:Y:S02]  /*138a0*/  @P3 LEA.HI.X R33, R5, c[0x0][0x1cc], R6, 0x1, P1 ;  /* 0x0000730005213a11 */ /* 0x010fe400008f0c06 */
[----:B------:R-:W-:Y:S02]  /*138b0*/  @P3 IADD3.X R5, R2, R251, RZ, P0, !PT ;  /* 0x000000fb02053210 */ /* 0x000fe400007fe4ff */
[----:B------:R-:W-:Y:S05]  /*138c0*/  @P3 IADD3 R9, P0, R238, R3, RZ ;  /* 0x00000003ee093210 */ /* 0x000fea0007f1e0ff */
[----:B------:R-:W4:Y:S01]  /*138d0*/  MUFU.TANH R105, R22 ;  /* 0x0000001600697308 */ /* 0x000f220000002400 */
[----:B------:R-:W-:Y:S01]  /*138e0*/  @P3 LEA R30, P1, R4, c[0x0][0x1c8], 0x1 ;  /* 0x00007200041e3a11 */ /* 0x000fe200078208ff */
[----:B------:R-:W-:Y:S08]  /*138f0*/  @P3 IMAD.X R12, R12, 0x1, R2, P0 ;  /* 0x000000010c0c3824 */ /* 0x000ff000000e0602 */
[----:B------:R4:W-:Y:S01]  /*13900*/  MUFU.TANH R193, R28 ;  /* 0x0000001c00c17308 */ /* 0x0009e20000002400 */
[----:B-1----:R-:W-:Y:S02]  /*13910*/  @P3 LEA.HI.X R31, R4, c[0x0][0x1cc], R5, 0x1, P1 ;  /* 0x00007300041f3a11 */ /* 0x002fe400008f0c05 */
[----:B------:R-:W-:Y:S07]  /*13920*/  @P3 IADD3 R3, P1, R9, R236, RZ ;  /* 0x000000ec09033210 */ /* 0x000fee0007f3e0ff */
[----:B------:R-:W-:Y:S10]  /*13930*/  MUFU.TANH R191, R27 ;  /* 0x0000001b00bf7308 */ /* 0x000ff40000002400 */
[----:B------:R1:W-:Y:S01]  /*13940*/  MUFU.TANH R194, R29 ;  /* 0x0000001d00c27308 */ /* 0x0003e20000002400 */
[----:B----4-:R-:W-:Y:S09]  /*13950*/  @P3 LEA R28, P0, R3, c[0x0][0x1c8], 0x1 ;  /* 0x00007200031c3a11 */ /* 0x010ff200078008ff */
        /* <DEDUP_REMOVED lines=9> */
[----:B------:R1:W-:Y:S10]  /*139f0*/  MUFU.TANH R202, R38 ;  /* 0x0000002600ca7308 */ /* 0x0003f40000002400 */
[----:B------:R-:W1:Y:S10]  /*13a00*/  MUFU.TANH R48, R48 ;  /* 0x0000003000307308 */ /* 0x000e740000002400 */
[----:B------:R-:W-:Y:S10]  /*13a10*/  MUFU.TANH R49, R49 ;  /* 0x0000003100317308 */ /* 0x000ff40000002400 */
[----:B------:R-:W-:Y:S10]  /*13a20*/  MUFU.TANH R42, R42 ;  /* 0x0000002a002a7308 */ /* 0x000ff40000002400 */
[----:B------:R-:W-:Y:S10]  /*13a30*/  MUFU.TANH R43, R43 ;  /* 0x0000002b002b7308 */ /* 0x000ff40000002400 */
[----:B------:R-:W-:Y:S01]  /*13a40*/  MUFU.TANH R50, R50 ;  /* 0x0000003200327308 */ /* 0x000fe20000002400 */
[----:B--2---:R-:W-:Y:S01]  /*13a50*/  @P2 SHF.R.U32.HI R0, RZ, c[0x0][0x2cc], R233 ;  /* 0x0000b300ff002a19 */ /* 0x004fe200000116e9 */
[----:B------:R-:W-:Y:S04]  /*13a60*/  IMAD.MOV.U32 R233, RZ, RZ, -0x40 ;  /* 0xffffffc0ffe97424 */ /* 0x000fe800078e00ff */
[----:B------:R-:W-:Y:S01]  /*13a70*/  IMAD R6, R225, R233, 0x1 ;  /* 0x00000001e1067424 */ /* 0x000fe200078e02e9 */
[----:B------:R-:W2:Y:S03]  /*13a80*/  SHFL.IDX PT, R15, R0, RZ, 0x1c1f ;  /* 0x001c1fff000f7589 */ /* 0x000ea600000e0000 */
[----:B------:R-:W-:Y:S01]  /*13a90*/  MUFU.TANH R51, R51 ;  /* 0x0000003300337308 */ /* 0x000fe20000002400 */
[----:B---3--:R-:W-:Y:S02]  /*13aa0*/  IADD3 R2, R8, R6, -R13 ;  /* 0x0000000608027210 */ /* 0x008fe40007ffe80d */
[C---:B------:R-:W-:Y:S02]  /*13ab0*/  @P3 IADD3.X R8, R12.reuse, R235, RZ, P1, !PT ;  /* 0x000000eb0c083210 */ /* 0x040fe40000ffe4ff */
[----:B------:R-:W3:Y:S02]  /*13ac0*/  SHFL.IDX PT, R16, R0, 0x1, 0x1c1f ;  /* 0x003c1f0000107f89 */ /* 0x000ee400000e0000 */
[----:B-1----:R-:W-:Y:S02]  /*13ad0*/  @P3 LEA.HI.X R29, R3, c[0x0][0x1cc], R8, 0x1, P0 ;  /* 0x00007300031d3a11 */ /* 0x002fe400000f0c08 */
[----:B------:R-:W-:Y:S01]  /*13ae0*/  @P3 IADD3 R10, P0, R9, R232, RZ ;  /* 0x000000e8090a3210 */ /* 0x000fe20007f1e0ff */
[----:B------:R-:W-:Y:S03]  /*13af0*/  MUFU.TANH R46, R46 ;  /* 0x0000002e002e7308 */ /* 0x000fe60000002400 */
[----:B------:R-:W1:Y:S01]  /*13b00*/  SHFL.IDX PT, R14, R0, 0x2, 0x1c1f ;  /* 0x005c1f00000e7f89 */ /* 0x000e6200000e0000 */
[----:B------:R-:W-:Y:S06]  /*13b10*/  @P3 IMAD.X R36, R12, 0x1, R231, P0 ;  /* 0x000000010c243824 */ /* 0x000fec00000e06e7 */
[----:B------:R-:W-:Y:S01]  /*13b20*/  MUFU.TANH R47, R47 ;  /* 0x0000002f002f7308 */ /* 0x000fe20000002400 */
[----:B------:R1:W2:Y:S02]  /*13b30*/  SHFL.IDX PT, R13, R0, 0x3, 0x1c1f ;  /* 0x007c1f00000d7f89 */ /* 0x0002a400000e0000 */
[----:B-1----:R-:W-:Y:S06]  /*13b40*/  IMAD.IADD R0, R2, 0x1, -R7 ;  /* 0x0000000102007824 */ /* 0x002fec00078e0a07 */
[----:B------:R-:W1:Y:S01]  /*13b50*/  LDSM.16.M88.4 R4, [R214] ;  /* 0x00000000d604783b */ /* 0x000e620000000200 */
[----:B------:R-:W-:Y:S04]  /*13b60*/  DEPBAR.LE SB0, 0x0 ;  /* 0x000080000000791a */ /* 0x000fe80000000000 */
[C---:B--2---:R-:W-:Y:S01]  /*13b70*/  IADD3 R8, R0.reuse, R15, RZ ;  /* 0x0000000f00087210 */ /* 0x044fe20007ffe0ff */
[C---:B---3--:R-:W-:Y:S01]  /*13b80*/  IMAD.IADD R3, R0.reuse, 0x1, R16 ;  /* 0x0000000100037824 */ /* 0x048fe200078e0210 */
[----:B------:R-:W-:Y:S01]  /*13b90*/  IADD3 R2, R0, R14, RZ ;  /* 0x0000000e00027210 */ /* 0x000fe20007ffe0ff */
[----:B------:R-:W-:Y:S01]  /*13ba0*/  BAR.SYNC.DEFER_BLOCKING 0x0 ;  /* 0x0000000000007b1d */ /* 0x000fe20000010000 */
[C---:B------:R-:W-:Y:S02]  /*13bb0*/  ISETP.GT.AND P1, PT, R8.reuse, RZ, PT ;  /* 0x000000ff0800720c */ /* 0x040fe40003f24270 */
[----:B------:R-:W-:Y:S02]  /*13bc0*/  ISETP.GT.AND P0, PT, R8, 0x1, PT ;  /* 0x000000010800780c */ /* 0x000fe40003f04270 */
[----:B------:R-:W-:Y:S02]  /*13bd0*/  FSEL R11, R230, -INF , P1 ;  /* 0xff800000e60b7808 */ /* 0x000fe40000800000 */
[----:B------:R-:W-:Y:S02]  /*13be0*/  ISETP.GT.AND P1, PT, R3, RZ, PT ;  /* 0x000000ff0300720c */ /* 0x000fe40003f24270 */
[----:B------:R-:W-:Y:S02]  /*13bf0*/  FSEL R14, R229, -INF , P0 ;  /* 0xff800000e50e7808 */ /* 0x000fe40000000000 */
[----:B------:R-:W-:Y:S02]  /*13c00*/  FSEL R19, R227, -INF , P1 ;  /* 0xff800000e3137808 */ /* 0x000fe40000800000 */
[----:B------:R-:W-:Y:S02]  /*13c10*/  ISETP.GT.AND P1, PT, R2, RZ, PT ;  /* 0x000000ff0200720c */ /* 0x000fe40003f24270 */
[----:B------:R-:W-:Y:S02]  /*13c20*/  IADD3 R0, R0, R13, RZ ;  /* 0x0000000d00007210 */ /* 0x000fe40007ffe0ff */
[----:B------:R-:W-:Y:S02]  /*13c30*/  ISETP.GT.AND P0, PT, R3, 0x1, PT ;  /* 0x000000010300780c */ /* 0x000fe40003f04270 */
[----:B------:R-:W-:Y:S02]  /*13c40*/  FSEL R21, R207, -INF , P1 ;  /* 0xff800000cf157808 */ /* 0x000fe40000800000 */
[----:B------:R-:W-:Y:S02]  /*13c50*/  FSEL R18, R228, -INF , P0 ;  /* 0xff800000e4127808 */ /* 0x000fe40000000000 */
[----:B------:R-:W-:Y:S01]  /*13c60*/  ISETP.GT.AND P0, PT, R2, 0x1, PT ;  /* 0x000000010200780c */ /* 0x000fe20003f04270 */
[----:B------:R-:W-:Y:S01]  /*13c70*/  @!PT LDS RZ, [RZ] ;  /* 0x00000000fffff984 */ /* 0x000fe20000000800 */
[----:B------:R-:W-:Y:S01]  /*13c80*/  @!PT LDS RZ, [RZ] ;  /* 0x00000000fffff984 */ /* 0x000fe20000000800 */
[----:B------:R-:W-:Y:S01]  /*13c90*/  @!PT LDS RZ, [RZ] ;  /* 0x00000000fffff984 */ /* 0x000fe20000000800 */
[----:B------:R2:W-:Y:S01]  /*13ca0*/  @P3 LDGSTS.E.BYPASS.LTC128B.128 [R226+0x3100], [R34.64], !P5 ;  /* 0x0310000022e23fae */ /* 0x0005e2000e901d46 */
[----:B------:R-:W-:Y:S02]  /*13cb0*/  ISETP.GT.AND P1, PT, R0, RZ, PT ;  /* 0x000000ff0000720c */ /* 0x000fe40003f24270 */
[----:B------:R-:W-:Y:S02]  /*13cc0*/  FSEL R20, R206, -INF , P0 ;  /* 0xff800000ce147808 */ /* 0x000fe40000000000 */
[----:B------:R-:W-:Y:S02]  /*13cd0*/  ISETP.GT.AND P0, PT, R0, 0x1, PT ;  /* 0x000000010000780c */ /* 0x000fe40003f04270 */
[----:B------:R-:W-:Y:S01]  /*13ce0*/  FSEL R25, R205, -INF , P1 ;  /* 0xff800000cd197808 */ /* 0x000fe20000800000 */
[-C--:B-1----:R-:W-:Y:S01]  /*13cf0*/  HMMA.16816.F32.BF16 R52, R176, R4.reuse, R52 ;  /* 0x00000004b034723c */ /* 0x082fe20000041834 */
[----:B------:R1:W-:Y:S04]  /*13d00*/  @P3 LDGSTS.E.BYPASS.LTC128B.128 [R226+0x4100], [R32.64], !P6 ;  /* 0x0410000020e23fae */ /* 0x0003e8000f101d46 */
[----:B------:R-:W-:Y:S02]  /*13d10*/  ISETP.GT.AND P1, PT, R2, 0x8, PT ;  /* 0x000000080200780c */ /* 0x000fe40003f24270 */
[----:B------:R-:W-:Y:S01]  /*13d20*/  FSEL R27, R201, -INF , P0 ;  /* 0xff800000c91b7808 */ /* 0x000fe20000000000 */
[C---:B------:R-:W-:Y:S01]  /*13d30*/  HMMA.16816.F32.BF16 R56, R180.reuse, R4, R56 ;  /* 0x00000004b438723c */ /* 0x040fe20000041838 */
[----:B------:R3:W-:Y:S03]  /*13d40*/  @P3 LDGSTS.E.BYPASS.LTC128B.128 [R226+0x5100], [R30.64], !P4 ;  /* 0x051000001ee23fae */ /* 0x0007e6000e101d46 */
[----:B------:R-:W-:Y:S02]  /*13d50*/  FSEL R22, R110, -INF , P1 ;  /* 0xff8000006e167808 */ /* 0x000fe40000800000 */
[----:B------:R-:W-:Y:S02]  /*13d60*/  ISETP.GT.AND P0, PT, R2, 0x9, PT ;  /* 0x000000090200780c */ /* 0x000fe40003f04270 */
[----:B------:R-:W-:Y:S01]  /*13d70*/  ISETP.GT.AND P1, PT, R0, 0x8, PT ;  /* 0x000000080000780c */ /* 0x000fe20003f24270 */
[-C--:B------:R-:W-:Y:S01]  /*13d80*/  HMMA.16816.F32.BF16 R60, R180, R6.reuse, R60 ;  /* 0x00000006b43c723c */ /* 0x080fe2000004183c */
[----:B------:R1:W-:Y:S02]  /*13d90*/  @P3 LDGSTS.E.BYPASS.LTC128B.128 [R226+0x3900], [R28.64], !P5 ;  /* 0x039000001ce23fae */ /* 0x0003e4000e901d46 */
[----:B----4-:R-:W-:Y:S02]  /*13da0*/  FSEL R23, R109, -INF , P0 ;  /* 0xff8000006d177808 */ /* 0x010fe40000000000 */
[----:B------:R-:W-:Y:S02]  /*13db0*/  FSEL R26, R108, -INF , P1 ;  /* 0xff8000006c1a7808 */ /* 0x000fe40000800000 */
[----:B------:R-:W-:Y:S01]  /*13dc0*/  ISETP.GT.AND P0, PT, R0, 0x9, PT ;  /* 0x000000090000780c */ /* 0x000fe20003f04270 */
[----:B------:R-:W-:Y:S04]  /*13dd0*/  HMMA.16816.F32.BF16 R64, R176, R6, R64 ;  /* 0x00000006b040723c */ /* 0x000fe80000041840 */
[----:B------:R-:W-:Y:S01]  /*13de0*/  ISETP.GT.AND P1, PT, R8, 0x8, PT ;  /* 0x000000080800780c */ /* 0x000fe20003f24270 */
[----:B------:R-:W-:Y:S01]  /*13df0*/  FMUL.FTZ R52, R52, c[0x0][0x320] ;  /* 0x0000c80034347a20 */ /* 0x000fe20000410000 */
[----:B------:R-:W-:Y:S01]  /*13e00*/  FSEL R24, R184, -INF , P0 ;  /* 0xff800000b8187808 */ /* 0x000fe20000000000 */
[----:B------:R-:W-:Y:S01]  /*13e10*/  FMUL.FTZ R5, R53, c[0x0][0x320] ;  /* 0x0000c80035057a20 */ /* 0x000fe20000410000 */
[----:B-----5:R-:W-:Y:S01]  /*13e20*/  FSEL R13, R199, -INF , P1 ;  /* 0xff800000c70d7808 */ /* 0x020fe20000800000 */
[----:B------:R-:W-:Y:S01]  /*13e30*/  FMUL.FTZ R38, R54, c[0x0][0x320] ;  /* 0x0000c80036267a20 */ /* 0x000fe20000410000 */
[----:B------:R-:W-:Y:S01]  /*13e40*/  ISETP.GT.AND P1, PT, R3, 0x8, PT ;  /* 0x000000080300780c */ /* 0x000fe20003f24270 */
[----:B------:R-:W4:Y:S01]  /*13e50*/  MUFU.TANH R52, R52 ;  /* 0x0000003400347308 */ /* 0x000f220000002400 */
        /* <DEDUP_REMOVED lines=26> */
[----:B------:R-:W-:Y:S01]  /*14000*/  FMNMX.FTZ R105, R11, R100, !PT ;  /* 0x000000640b697209 */ /* 0x000fe20007810000 */
[----:B------:R-:W-:Y:S01]  /*14010*/  FMUL.FTZ R62, R62, c[0x0][0x320] ;  /* 0x0000c8003e3e7a20 */ /* 0x000fe20000410000 */
[----:B------:R-:W-:Y:S01]  /*14020*/  FSEL R45, R104, -INF , P0 ;  /* 0xff800000682d7808 */ /* 0x000fe20000000000 */
[----:B------:R-:W1:Y:S01]  /*14030*/  MUFU.TANH R64, R64 ;  /* 0x0000004000407308 */ /* 0x000e620000002400 */
[----:B------:R-:W-:Y:S02]  /*14040*/  FSEL R190, R190, -INF , P1 ;  /* 0xff800000bebe7808 */ /* 0x000fe40000800000 */
[----:B------:R-:W-:Y:S02]  /*14050*/  ISETP.GT.AND P1, PT, R0, 0x10, PT ;  /* 0x000000100000780c */ /* 0x000fe40003f24270 */
[----:B------:R-:W-:Y:S02]  /*14060*/  ISETP.GT.AND P0, PT, R2, 0x11, PT ;  /* 0x000000110200780c */ /* 0x000fe40003f04270 */
[----:B------:R-:W-:Y:S02]  /*14070*/  FSEL R192, R192, -INF , P1 ;  /* 0xff800000c0c07808 */ /* 0x000fe40000800000 */
[----:B------:R-:W-:Y:S01]  /*14080*/  FMNMX.FTZ R105, R14, R105, !PT ;  /* 0x000000690e697209 */ /* 0x000fe20007810000 */
[----:B------:R-:W-:Y:S01]  /*14090*/  MUFU.TANH R7, R7 ;  /* 0x0000000700077308 */ /* 0x000fe20000002400 */
[----:B------:R-:W-:Y:S02]  /*140a0*/  ISETP.GT.AND P1, PT, R2, 0x18, PT ;  /* 0x000000180200780c */ /* 0x000fe40003f24270 */
[----:B------:R-:W-:Y:S02]  /*140b0*/  FSEL R189, R189, -INF , P0 ;  /* 0xff800000bdbd7808 */ /* 0x000fe40000000000 */
[----:B------:R-:W-:Y:S02]  /*140c0*/  ISETP.GT.AND P0, PT, R0, 0x11, PT ;  /* 0x000000110000780c */ /* 0x000fe40003f04270 */
[----:B------:R-:W-:Y:S02]  /*140d0*/  FMNMX.FTZ R105, R13, R105, !PT ;  /* 0x000000690d697209 */ /* 0x000fe40007810000 */
[----:B------:R-:W-:Y:S01]  /*140e0*/  FSEL R191, R191, -INF , P0 ;  /* 0xff800000bfbf7808 */ /* 0x000fe20000000000 */
[----:B------:R-:W1:Y:S01]  /*140f0*/  MUFU.TANH R65, R65 ;  /* 0x0000004100417308 */ /* 0x000e620000002400 */
[----:B------:R-:W-:Y:S02]  /*14100*/  ISETP.GT.AND P0, PT, R2, 0x19, PT ;  /* 0x000000190200780c */ /* 0x000fe40003f04270 */
[----:B------:R-:W-:Y:S02]  /*14110*/  FSEL R193, R193, -INF , P1 ;  /* 0xff800000c1c17808 */ /* 0x000fe40000800000 */
[----:B------:R-:W-:Y:S02]  /*14120*/  ISETP.GT.AND P1, PT, R0, 0x18, PT ;  /* 0x000000180000780c */ /* 0x000fe40003f24270 */
[----:B------:R-:W-:Y:S02]  /*14130*/  FMNMX.FTZ R4, R19, R101, !PT ;  /* 0x0000006513047209 */ /* 0x000fe40007810000 */
[----:B------:R-:W-:Y:S01]  /*14140*/  FSEL R194, R194, -INF , P0 ;  /* 0xff800000c2c27808 */ /* 0x000fe20000000000 */
[----:B------:R-:W1:Y:S01]  /*14150*/  MUFU.TANH R38, R38 ;  /* 0x0000002600267308 */ /* 0x000e620000002400 */
[----:B------:R-:W-:Y:S02]  /*14160*/  FMNMX.FTZ R105, R15, R105, !PT ;  /* 0x000000690f697209 */ /* 0x000fe40007810000 */
[----:B------:R-:W-:Y:S02]  /*14170*/  ISETP.GT.AND P0, PT, R0, 0x19, PT ;  /* 0x000000190000780c */ /* 0x000fe40003f04270 */
[----:B------:R-:W-:Y:S02]  /*14180*/  FSEL R195, R195, -INF , P1 ;  /* 0xff800000c3c37808 */ /* 0x000fe40000800000 */
[----:B------:R-:W-:Y:S02]  /*14190*/  ISETP.GT.AND P1, PT, R8, 0x18, PT ;  /* 0x000000180800780c */ /* 0x000fe40003f24270 */
[----:B------:R-:W-:Y:S01]  /*141a0*/  FMNMX.FTZ R4, R18, R4, !PT ;  /* 0x0000000412047209 */ /* 0x000fe20007810000 */
[----:B------:R-:W1:Y:S01]  /*141b0*/  MUFU.TANH R37, R37 ;  /* 0x0000002500257308 */ /* 0x000e620000002400 */
[----:B------:R-:W-:Y:S02]  /*141c0*/  FSEL R185, R185, -INF , P1 ;  /* 0xff800000b9b97808 */ /* 0x000fe40000800000 */
[C---:B------:R-:W-:Y:S02]  /*141d0*/  ISETP.GT.AND P1, PT, R3.reuse, 0x18, PT ;  /* 0x000000180300780c */ /* 0x040fe40003f24270 */
[----:B------:R-:W-:Y:S02]  /*141e0*/  FMNMX.FTZ R105, R40, R105, !PT ;  /* 0x0000006928697209 */ /* 0x000fe40007810000 */
[----:B------:R-:W-:Y:S02]  /*141f0*/  FSEL R196, R196, -INF , P0 ;  /* 0xff800000c4c47808 */ /* 0x000fe40000000000 */
[----:B------:R-:W-:Y:S01]  /*14200*/  ISETP.GT.AND P0, PT, R8, 0x19, PT ;  /* 0x000000190800780c */ /* 0x000fe20003f04270 */
[----:B------:R-:W-:Y:S01]  /*14210*/  MUFU.TANH R56, R56 ;  /* 0x0000003800387308 */ /* 0x000fe20000002400 */
[----:B------:R-:W-:Y:S02]  /*14220*/  FMNMX.FTZ R4, R16, R4, !PT ;  /* 0x0000000410047209 */ /* 0x000fe40007810000 */
[----:B------:R-:W-:Y:S02]  /*14230*/  FSEL R186, R186, -INF , P0 ;  /* 0xff800000baba7808 */ /* 0x000fe40000000000 */
[----:B------:R-:W-:Y:S02]  /*14240*/  ISETP.GT.AND P0, PT, R3, 0x19, PT ;  /* 0x000000190300780c */ /* 0x000fe40003f04270 */
[----:B------:R-:W-:Y:S02]  /*14250*/  FSEL R187, R187, -INF , P1 ;  /* 0xff800000bbbb7808 */ /* 0x000fe40000800000 */
[----:B------:R-:W-:Y:S01]  /*14260*/  FMNMX.FTZ R105, R41, R105, !PT ;  /* 0x0000006929697209 */ /* 0x000fe20007810000 */
[----:B------:R-:W-:Y:S01]  /*14270*/  MUFU.TANH R57, R57 ;  /* 0x0000003900397308 */ /* 0x000fe20000002400 */
[----:B------:R-:W-:Y:S02]  /*14280*/  ISETP.GT.AND P1, PT, R8, 0x20, PT ;  /* 0x000000200800780c */ /* 0x000fe40003f24270 */
[----:B------:R-:W-:Y:S02]  /*14290*/  FMNMX.FTZ R4, R17, R4, !PT ;  /* 0x0000000411047209 */ /* 0x000fe40007810000 */
[----:B------:R-:W-:Y:S02]  /*142a0*/  FSEL R188, R188, -INF , P0 ;  /* 0xff800000bcbc7808 */ /* 0x000fe40000000000 */
[----:B------:R-:W-:Y:S02]  /*142b0*/  ISETP.GT.AND P0, PT, R8, 0x21, PT ;  /* 0x000000210800780c */ /* 0x000fe40003f04270 */
[----:B------:R-:W-:Y:S01]  /*142c0*/  FSEL R197, R197, -INF , P1 ;  /* 0xff800000c5c57808 */ /* 0x000fe20000800000 */
        /* <DEDUP_REMOVED lines=9> */
[----:B------:R-:W-:Y:S02]  /*14360*/  FMNMX.FTZ R105, R186, R105, !PT ;  /* 0x00000069ba697209 */ /* 0x000fe40007810000 */
[----:B------:R-:W-:Y:S02]  /*14370*/  FSEL R231, R39, -INF , P0 ;  /* 0xff80000027e77808 */ /* 0x000fe40000000000 */
[----:B------:R-:W-:Y:S01]  /*14380*/  FSEL R205, R48, -INF , P1 ;  /* 0xff80000030cd7808 */ /* 0x000fe20000800000 */
[----:B------:R-:W-:Y:S01]  /*14390*/  MUFU.TANH R58, R58 ;  /* 0x0000003a003a7308 */ /* 0x000fe20000002400 */
[C---:B------:R-:W-:Y:S02]  /*143a0*/  ISETP.GT.AND P1, PT, R8.reuse, 0x30, PT ;  /* 0x000000300800780c */ /* 0x040fe40003f24270 */
[----:B------:R-:W-:Y:S02]  /*143b0*/  FMNMX.FTZ R4, R45, R4, !PT ;  /* 0x000000042d047209 */ /* 0x000fe40007810000 */
[----:B------:R-:W-:Y:S02]  /*143c0*/  ISETP.GT.AND P0, PT, R8, 0x29, PT ;  /* 0x000000290800780c */ /* 0x000fe40003f04270 */
[----:B------:R-:W-:Y:S02]  /*143d0*/  FMNMX.FTZ R105, R197, R105, !PT ;  /* 0x00000069c5697209 */ /* 0x000fe40007810000 */
[----:B----4-:R-:W-:Y:S01]  /*143e0*/  FSEL R228, R52, -INF , P1 ;  /* 0xff80000034e47808 */ /* 0x010fe20000800000 */
[----:B------:R-:W-:Y:S01]  /*143f0*/  MUFU.TANH R62, R62 ;  /* 0x0000003e003e7308 */ /* 0x000fe20000002400 */
[----:B------:R-:W-:Y:S02]  /*14400*/  ISETP.GT.AND P2, PT, R3, 0x20, PT ;  /* 0x000000200300780c */ /* 0x000fe40003f44270 */
[----:B------:R-:W-:Y:S02]  /*14410*/  FSEL R206, R49, -INF , P0 ;  /* 0xff80000031ce7808 */ /* 0x000fe40000000000 */
[----:B------:R-:W-:Y:S02]  /*14420*/  ISETP.GT.AND P0, PT, R8, 0x31, PT ;  /* 0x000000310800780c */ /* 0x000fe40003f04270 */
[----:B------:R-:W-:Y:S02]  /*14430*/  FMNMX.FTZ R105, R200, R105, !PT ;  /* 0x00000069c8697209 */ /* 0x000fe40007810000 */
[----:B------:R-:W-:Y:S02]  /*14440*/  ISETP.GT.AND P1, PT, R8, 0x38, PT ;  /* 0x000000380800780c */ /* 0x000fe40003f24270 */
[----:B------:R-:W-:Y:S02]  /*14450*/  FMNMX.FTZ R4, R187, R4, !PT ;  /* 0x00000004bb047209 */ /* 0x000fe40007810000 */
[----:B-----5:R-:W-:Y:S02]  /*14460*/  FSEL R227, R5, -INF , P0 ;  /* 0xff80000005e37808 */ /* 0x020fe40000000000 */
[----:B------:R-:W-:Y:S02]  /*14470*/  FSEL R202, R202, -INF , P2 ;  /* 0xff800000caca7808 */ /* 0x000fe40001000000 */
[----:B------:R-:W-:Y:S01]  /*14480*/  ISETP.GT.AND P0, PT, R8, 0x39, PT ;  /* 0x000000390800780c */ /* 0x000fe20003f04270 */
[----:B------:R-:W-:Y:S01]  /*14490*/  FMUL.FTZ R8, R66, c[0x0][0x320] ;  /* 0x0000c80042087a20 */ /* 0x000fe20000410000 */
[----:B-1----:R-:W-:Y:S02]  /*144a0*/  FSEL R230, R64, -INF , P1 ;  /* 0xff80000040e67808 */ /* 0x002fe40000800000 */
[----:B------:R-:W-:Y:S02]  /*144b0*/  FMNMX.FTZ R105, R205, R105, !PT ;  /* 0x00000069cd697209 */ /* 0x000fe40007810000 */
[----:B------:R-:W-:Y:S01]  /*144c0*/  ISETP.GT.AND P1, PT, R0, 0x20, PT ;  /* 0x000000200000780c */ /* 0x000fe20003f24270 */
[----:B------:R-:W1:Y:S01]  /*144d0*/  MUFU.TANH R8, R8 ;  /* 0x0000000800087308 */ /* 0x000e620000002400 */
[----:B------:R-:W-:Y:S02]  /*144e0*/  FMNMX.FTZ R4, R188, R4, !PT ;  /* 0x00000004bc047209 */ /* 0x000fe40007810000 */
[----:B------:R-:W-:Y:S02]  /*144f0*/  FMNMX.FTZ R5, R21, R106, !PT ;  /* 0x0000006a15057209 */ /* 0x000fe40007810000 */
[----:B------:R-:W-:Y:S02]  /*14500*/  FSEL R236, R65, -INF , P0 ;  /* 0xff80000041ec7808 */ /* 0x000fe40000000000 */
[----:B------:R-:W-:Y:S02]  /*14510*/  FSEL R248, R42, -INF , P1 ;  /* 0xff8000002af87808 */ /* 0x000fe40000800000 */
[----:B------:R-:W-:Y:S02]  /*14520*/  ISETP.GT.AND P1, PT, R3, 0x28, PT ;  /* 0x000000280300780c */ /* 0x000fe40003f24270 */
[----:B------:R-:W-:Y:S02]  /*14530*/  FMNMX.FTZ R105, R206, R105, !PT ;  /* 0x00000069ce697209 */ /* 0x000fe40007810000 */
[----:B------:R-:W-:Y:S02]  /*14540*/  ISETP.GT.AND P0, PT, R0, 0x21, PT ;  /* 0x000000210000780c */ /* 0x000fe40003f04270 */
[----:B------:R-:W-:Y:S02]  /*14550*/  FMNMX.FTZ R4, R202, R4, !PT ;  /* 0x00000004ca047209 */ /* 0x000fe40007810000 */
[----:B------:R-:W-:Y:S02]  /*14560*/  FMNMX.FTZ R5, R20, R5, !PT ;  /* 0x0000000514057209 */ /* 0x000fe40007810000 */
[----:B------:R-:W-:Y:S02]  /*14570*/  FSEL R250, R43, -INF , P0 ;  /* 0xff8000002bfa7808 */ /* 0x000fe40000000000 */
[----:B------:R-:W-:Y:S02]  /*14580*/  ISETP.GT.AND P0, PT, R3, 0x29, PT ;  /* 0x000000290300780c */ /* 0x000fe40003f04270 */
[----:B------:R-:W-:Y:S02]  /*14590*/  FSEL R199, R50, -INF , P1 ;  /* 0xff80000032c77808 */ /* 0x000fe40000800000 */
[----:B------:R-:W-:Y:S02]  /*145a0*/  FMNMX.FTZ R4, R203, R4, !PT ;  /* 0x00000004cb047209 */ /* 0x000fe40007810000 */
        /* <DEDUP_REMOVED lines=15> */
[----:B------:R-:W-:Y:S02]  /*146a0*/  FMNMX.FTZ R105, R236, R105, !PT ;  /* 0x00000069ec697209 */ /* 0x000fe40007810000 */
[----:B------:R-:W-:Y:S02]  /*146b0*/  FMNMX.FTZ R4, R189, R4, !PT ;  /* 0x00000004bd047209 */ /* 0x000fe40007810000 */
[----:B------:R-:W-:Y:S01]  /*146c0*/  ISETP.GT.AND P2, PT, R2, 0x21, PT ;  /* 0x000000210200780c */ /* 0x000fe20003f44270 */
[----:B------:R-:W4:Y:S01]  /*146d0*/  SHFL.BFLY PT, R6, R105, 0x2, 0x1f ;  /* 0x0c401f0069067f89 */ /* 0x000f2200000e0000 */
[----:B------:R-:W-:Y:S02]  /*146e0*/  FMNMX.FTZ R4, R193, R4, !PT ;  /* 0x00000004c1047209 */ /* 0x000fe40007810000 */
[----:B------:R-:W-:Y:S02]  /*146f0*/  FMNMX.FTZ R3, R229, R3, !PT ;  /* 0x00000003e5037209 */ /* 0x000fe40007810000 */
[----:B------:R-:W-:Y:S02]  /*14700*/  FMNMX.FTZ R4, R194, R4, !PT ;  /* 0x00000004c2047209 */ /* 0x000fe40007810000 */
[----:B-1----:R-:W-:Y:S02]  /*14710*/  FSEL R249, R8, -INF , P1 ;  /* 0xff80000008f97808 */ /* 0x002fe40000800000 */
[----:B------:R-:W-:Y:S02]  /*14720*/  FSEL R239, R7, -INF , P0 ;  /* 0xff80000007ef7808 */ /* 0x000fe40000000000 */
[----:B------:R-:W-:Y:S01]  /*14730*/  FSEL R247, R247, -INF , P2 ;  /* 0xff800000f7f77808 */ /* 0x000fe20001000000 */
[----:B------:R-:W1:Y:S01]  /*14740*/  MUFU.TANH R7, R59 ;  /* 0x0000003b00077308 */ /* 0x000e620000002400 */
[----:B------:R-:W-:Y:S02]  /*14750*/  ISETP.GT.AND P0, PT, R0, 0x28, PT ;  /* 0x000000280000780c */ /* 0x000fe40003f04270 */
[C---:B------:R-:W-:Y:S02]  /*14760*/  ISETP.GT.AND P2, PT, R2.reuse, 0x28, PT ;  /* 0x000000280200780c */ /* 0x040fe40003f44270 */
[----:B------:R-:W-:Y:S02]  /*14770*/  ISETP.GT.AND P1, PT, R2, 0x29, PT ;  /* 0x000000290200780c */ /* 0x000fe40003f24270 */
[----:B------:R-:W-:Y:S02]  /*14780*/  FMNMX.FTZ R4, R231, R4, !PT ;  /* 0x00000004e7047209 */ /* 0x000fe40007810000 */
[----:B------:R-:W-:Y:S02]  /*14790*/  FMNMX.FTZ R3, R232, R3, !PT ;  /* 0x00000003e8037209 */ /* 0x000fe40007810000 */
[----:B------:R-:W-:Y:S02]  /*147a0*/  FMNMX.FTZ R4, R247, R4, !PT ;  /* 0x00000004f7047209 */ /* 0x000fe40007810000 */
[----:B------:R-:W-:Y:S02]  /*147b0*/  FSEL R243, R243, -INF , P1 ;  /* 0xff800000f3f37808 */ /* 0x000fe40000800000 */
[----:B------:R-:W-:Y:S02]  /*147c0*/  ISETP.GT.AND P1, PT, R2, 0x30, PT ;  /* 0x000000300200780c */ /* 0x000fe40003f24270 */
[----:B------:R-:W-:Y:S02]  /*147d0*/  FSEL R242, R242, -INF , P2 ;  /* 0xff800000f2f27808 */ /* 0x000fe40001000000 */
        /* <DEDUP_REMOVED lines=10> */
[----:B----4-:R-:W-:Y:S01]  /*14880*/  FMNMX.FTZ R105, R105, R6, !PT ;  /* 0x0000000669697209 */ /* 0x010fe20007810000 */
[----:B------:R-:W4:Y:S01]  /*14890*/  SHFL.BFLY PT, R104, R3, 0x2, 0x1f ;  /* 0x0c401f0003687f89 */ /* 0x000f2200000e0000 */
[----:B------:R-:W-:Y:S02]  /*148a0*/  FMNMX.FTZ R2, R234, R2, !PT ;  /* 0x00000002ea027209 */ /* 0x000fe40007810000 */
[----:B------:R-:W-:Y:S02]  /*148b0*/  FMNMX.FTZ R5, R25, R107, !PT ;  /* 0x0000006b19057209 */ /* 0x000fe40007810000 */
[----:B------:R-:W-:Y:S02]  /*148c0*/  FSEL R241, R60, -INF , P1 ;  /* 0xff8000003cf17808 */ /* 0x000fe40000800000 */
[----:B------:R-:W-:Y:S01]  /*148d0*/  FMNMX.FTZ R2, R235, R2, !PT ;  /* 0x00000002eb027209 */ /* 0x000fe20007810000 */
[----:B------:R-:W5:Y:S01]  /*148e0*/  SHFL.BFLY PT, R6, R105, 0x1, 0x1f ;  /* 0x0c201f0069067f89 */ /* 0x000f6200000e0000 */
[----:B------:R-:W-:Y:S02]  /*148f0*/  FMNMX.FTZ R5, R27, R5, !PT ;  /* 0x000000051b057209 */ /* 0x000fe40007810000 */
[----:B------:R-:W-:Y:S02]  /*14900*/  FSEL R233, R61, -INF , P0 ;  /* 0xff8000003de97808 */ /* 0x000fe40000000000 */
[----:B------:R-:W-:Y:S02]  /*14910*/  FMNMX.FTZ R2, R241, R2, !PT ;  /* 0x00000002f1027209 */ /* 0x000fe40007810000 */
[----:B------:R-:W-:Y:S02]  /*14920*/  FMNMX.FTZ R5, R26, R5, !PT ;  /* 0x000000051a057209 */ /* 0x000fe40007810000 */
[----:B------:R-:W-:Y:S02]  /*14930*/  FMNMX.FTZ R2, R233, R2, !PT ;  /* 0x00000002e9027209 */ /* 0x000fe40007810000 */
[----:B------:R-:W-:Y:S02]  /*14940*/  FMNMX.FTZ R5, R24, R5, !PT ;  /* 0x0000000518057209 */ /* 0x000fe40007810000 */
[----:B------:R-:W-:Y:S01]  /*14950*/  ISETP.GT.AND P0, PT, R0, 0x30, PT ;  /* 0x000000300000780c */ /* 0x000fe20003f04270 */
[----:B------:R-:W1:Y:S01]  /*14960*/  SHFL.BFLY PT, R103, R2, 0x2, 0x1f ;  /* 0x0c401f0002677f89 */ /* 0x000e6200000e0000 */
[----:B------:R-:W-:Y:S02]  /*14970*/  FMNMX.FTZ R5, R192, R5, !PT ;  /* 0x00000005c0057209 */ /* 0x000fe40007810000 */
[----:B----4-:R-:W-:Y:S02]  /*14980*/  FMNMX.FTZ R104, R3, R104, !PT ;  /* 0x0000006803687209 */ /* 0x010fe40007810000 */
[----:B------:R-:W-:Y:S02]  /*14990*/  FMNMX.FTZ R3, R191, R5, !PT ;  /* 0x00000005bf037209 */ /* 0x000fe40007810000 */
[----:B------:R-:W-:Y:S01]  /*149a0*/  FSEL R246, R58, -INF , P0 ;  /* 0xff8000003af67808 */ /* 0x000fe20000000000 */
[----:B------:R-:W4:Y:S01]  /*149b0*/  SHFL.BFLY PT, R5, R104, 0x1, 0x1f ;  /* 0x0c201f0068057f89 */ /* 0x000f2200000e0000 */
[----:B------:R-:W-:Y:S02]  /*149c0*/  FMNMX.FTZ R3, R195, R3, !PT ;  /* 0x00000003c3037209 */ /* 0x000fe40007810000 */
[----:B-----5:R-:W-:Y:S02]  /*149d0*/  FMNMX.FTZ R105, R105, R6, !PT ;  /* 0x0000000669697209 */ /* 0x020fe40007810000 */
[----:B------:R-:W-:Y:S02]  /*149e0*/  FMNMX.FTZ R3, R196, R3, !PT ;  /* 0x00000003c4037209 */ /* 0x000fe40007810000 */
[C---:B------:R-:W-:Y:S01]  /*149f0*/  FSETP.NEU.FTZ.AND P0, PT, R105.reuse, -INF , PT ;  /* 0xff8000006900780b */ /* 0x040fe20003f1d000 */
[----:B------:R-:W-:Y:S01]  /*14a00*/  FMUL.FTZ R109, R105, c[0x0][0x2d0] ;  /* 0x0000b400696d7a20 */ /* 0x000fe20000410000 */
[----:B------:R-:W-:Y:S02]  /*14a10*/  FMNMX.FTZ R3, R248, R3, !PT ;  /* 0x00000003f8037209 */ /* 0x000fe40007810000 */
[----:B------:R-:W-:Y:S02]  /*14a20*/  ISETP.GT.AND P1, PT, R0, 0x29, PT ;  /* 0x000000290000780c */ /* 0x000fe40003f24270 */
[----:B------:R-:W-:Y:S02]  /*14a30*/  FSEL R109, R109, RZ, P0 ;  /* 0x000000ff6d6d7208 */ /* 0x000fe40000000000 */
[----:B------:R-:W-:Y:S02]  /*14a40*/  FMNMX.FTZ R3, R250, R3, !PT ;  /* 0x00000003fa037209 */ /* 0x000fe40007810000 */
[----:B-1----:R-:W-:Y:S01]  /*14a50*/  FMNMX.FTZ R103, R2, R103, !PT ;  /* 0x0000006702677209 */ /* 0x002fe20007810000 */
[--C-:B------:R-:W-:Y:S01]  /*14a60*/  FFMA.FTZ R2, R13, c[0x0][0x2d0], -R109.reuse ;  /* 0x0000b4000d027a23 */ /* 0x100fe2000001086d */
[----:B------:R-:W-:Y:S01]  /*14a70*/  FSEL R198, R47, -INF , P1 ;  /* 0xff8000002fc67808 */ /* 0x000fe20000800000 */
[--C-:B------:R-:W-:Y:S01]  /*14a80*/  FFMA.FTZ R4, R11, c[0x0][0x2d0], -R109.reuse ;  /* 0x0000b4000b047a23 */ /* 0x100fe2000001086d */
[----:B------:R-:W-:Y:S01]  /*14a90*/  ISETP.GT.AND P1, PT, R0, 0x31, PT ;  /* 0x000000310000780c */ /* 0x000fe20003f24270 */
[----:B------:R1:W-:Y:S01]  /*14aa0*/  MUFU.EX2 R63, R2 ;  /* 0x00000002003f7308 */ /* 0x0003e20000000800 */
[----:B------:R-:W-:Y:S01]  /*14ab0*/  FMNMX.FTZ R3, R245, R3, !PT ;  /* 0x00000003f5037209 */ /* 0x000fe20007810000 */
[----:B------:R-:W5:Y:S01]  /*14ac0*/  SHFL.BFLY PT, R8, R103, 0x1, 0x1f ;  /* 0x0c201f0067087f89 */ /* 0x000f6200000e0000 */
[----:B------:R-:W-:Y:S02]  /*14ad0*/  FSEL R238, R7, -INF , P1 ;  /* 0xff80000007ee7808 */ /* 0x000fe40000800000 */
[----:B------:R-:W-:Y:S02]  /*14ae0*/  FMNMX.FTZ R3, R198, R3, !PT ;  /* 0x00000003c6037209 */ /* 0x000fe40007810000 */
[----:B------:R-:W-:Y:S02]  /*14af0*/  ISETP.GT.AND P1, PT, R0, 0x38, PT ;  /* 0x000000380000780c */ /* 0x000fe40003f24270 */
[----:B----4-:R-:W-:Y:S01]  /*14b00*/  FMNMX.FTZ R104, R104, R5, !PT ;  /* 0x0000000568687209 */ /* 0x010fe20007810000 */
[----:B------:R-:W-:Y:S01]  /*14b10*/  MUFU.EX2 R237, R4 ;  /* 0x0000000400ed7308 */ /* 0x000fe20000000800 */
[----:B------:R-:W-:Y:S02]  /*14b20*/  FSEL R244, R62, -INF , P1 ;  /* 0xff8000003ef47808 */ /* 0x000fe40000800000 */
[----:B------:R-:W-:Y:S01]  /*14b30*/  ISETP.GT.AND P1, PT, R0, 0x39, PT ;  /* 0x000000390000780c */ /* 0x000fe20003f24270 */
[----:B------:R-:W-:Y:S01]  /*14b40*/  FMUL.FTZ R110, R104, c[0x0][0x2d0] ;  /* 0x0000b400686e7a20 */ /* 0x000fe20000410000 */
[----:B------:R-:W-:Y:S01]  /*14b50*/  FMNMX.FTZ R0, R246, R3, !PT ;  /* 0x00000003f6007209 */ /* 0x000fe20007810000 */
[----:B------:R-:W-:Y:S01]  /*14b60*/  FFMA.FTZ R3, R14, c[0x0][0x2d0], -R109 ;  /* 0x0000b4000e037a23 */ /* 0x000fe2000001086d */
[----:B------:R-:W-:Y:S02]  /*14b70*/  FSEL R108, R108, -INF , P1 ;  /* 0xff8000006c6c7808 */ /* 0x000fe40000800000 */
[----:B------:R-:W-:Y:S01]  /*14b80*/  FMNMX.FTZ R0, R238, R0, !PT ;  /* 0x00000000ee007209 */ /* 0x000fe20007810000 */
[----:B------:R4:W2:Y:S01]  /*14b90*/  MUFU.EX2 R240, R3 ;  /* 0x0000000300f07308 */ /* 0x0008a20000000800 */
[----:B------:R-:W-:Y:S02]  /*14ba0*/  FSETP.NEU.FTZ.AND P2, PT, R104, -INF , PT ;  /* 0xff8000006800780b */ /* 0x000fe40003f5d000 */
[----:B------:R-:W-:Y:S02]  /*14bb0*/  FMNMX.FTZ R0, R244, R0, !PT ;  /* 0x00000000f4007209 */ /* 0x000fe40007810000 */
[----:B------:R-:W-:Y:S02]  /*14bc0*/  FSEL R110, R110, RZ, P2 ;  /* 0x000000ff6e6e7208 */ /* 0x000fe40001000000 */
[----:B------:R-:W-:Y:S02]  /*14bd0*/  FMNMX.FTZ R0, R108, R0, !PT ;  /* 0x000000006c007209 */ /* 0x000fe40007810000 */
[C---:B------:R-:W-:Y:S02]  /*14be0*/  @P3 LEA R6, P1, R10.reuse, c[0x0][0x1c8], 0x1 ;  /* 0x000072000a063a11 */ /* 0x040fe400078208ff */
[----:B-----5:R-:W-:Y:S01]  /*14bf0*/  FMNMX.FTZ R103, R103, R8, !PT ;  /* 0x0000000867677209 */ /* 0x020fe20007810000 */
[----:B-1----:R-:W1:Y:S01]  /*14c00*/  SHFL.BFLY PT, R2, R0, 0x2, 0x1f ;  /* 0x0c401f0000027f89 */ /* 0x002e6200000e0000 */
[----:B------:R-:W-:Y:S01]  /*14c10*/  @P3 LEA.HI.X R7, R10, c[0x0][0x1cc], R36, 0x1, P1 ;  /* 0x000073000a073a11 */ /* 0x000fe200008f0c24 */
[----:B------:R-:W-:Y:S02]  /*14c20*/  FFMA.FTZ R8, R17, c[0x0][0x2d0], -R110 ;  /* 0x0000b40011087a23 */ /* 0x000fe4000001086e */
[----:B------:R-:W-:Y:S02]  /*14c30*/  FMUL.FTZ R111, R103, c[0x0][0x2d0] ;  /* 0x0000b400676f7a20 */ /* 0x000fe40000410000 */
[----:B------:R5:W-:Y:S02]  /*14c40*/  MUFU.EX2 R60, R8 ;  /* 0x00000008003c7308 */ /* 0x000be40000000800 */
[----:B------:R3:W-:Y:S01]  /*14c50*/  @P3 LDGSTS.E.BYPASS.LTC128B.128 [R226+0x4900], [R6.64], !P6 ;  /* 0x0490000006e23fae */ /* 0x0007e2000f101d46 */
[----:B----4-:R-:W-:Y:S02]  /*14c60*/  @P3 IADD3 R3, P1, R9, R252, RZ ;  /* 0x000000fc09033210 */ /* 0x010fe40007f3e0ff */
[----:B--2---:R-:W-:Y:S03]  /*14c70*/  F2FP.BF16.PACK_AB R176, R240, R237 ;  /* 0x000000edf0b0723e */ /* 0x004fe600000010ff */
[----:B------:R-:W-:Y:S01]  /*14c80*/  @P3 IMAD.X R12, R12, 0x1, R251, P1 ;  /* 0x000000010c0c3824 */ /* 0x000fe200008e06fb */
[C---:B------:R-:W-:Y:S04]  /*14c90*/  @P3 LEA R4, P1, R3.reuse, c[0x0][0x1c8], 0x1 ;  /* 0x0000720003043a11 */ /* 0x040fe800078208ff */
[----:B------:R-:W-:Y:S01]  /*14ca0*/  @P3 LEA.HI.X R5, R3, c[0x0][0x1cc], R12, 0x1, P1 ;  /* 0x0000730003053a11 */ /* 0x000fe200008f0c0c */
[----:B------:R-:W-:Y:S01]  /*14cb0*/  FFMA.FTZ R3, R15, c[0x0][0x2d0], -R109 ;  /* 0x0000b4000f037a23 */ /* 0x000fe2000001086d */
[----:B-1----:R-:W-:Y:S01]  /*14cc0*/  FMNMX.FTZ R0, R0, R2, !PT ;  /* 0x0000000200007209 */ /* 0x002fe20007810000 */
[--C-:B------:R-:W-:Y:S01]  /*14cd0*/  FFMA.FTZ R2, R16, c[0x0][0x2d0], -R110.reuse ;  /* 0x0000b40010027a23 */ /* 0x100fe2000001086e */
[----:B------:R-:W-:Y:S01]  /*14ce0*/  FSETP.NEU.FTZ.AND P1, PT, R103, -INF , PT ;  /* 0xff8000006700780b */ /* 0x000fe20003f3d000 */
[----:B------:R1:W2:Y:S01]  /*14cf0*/  MUFU.EX2 R56, R3 ;  /* 0x0000000300387308 */ /* 0x0002a20000000800 */
[----:B------:R4:W-:Y:S02]  /*14d00*/  @P3 LDGSTS.E.BYPASS.LTC128B.128 [R226+0x5900], [R4.64], !P4 ;  /* 0x0590000004e23fae */ /* 0x0009e4000e101d46 */
[----:B------:R-:W-:Y:S05]  /*14d10*/  FSEL R111, R111, RZ, P1 ;  /* 0x000000ff6f6f7208 */ /* 0x000fea0000800000 */
[--C-:B-----5:R-:W-:Y:S01]  /*14d20*/  FFMA.FTZ R8, R21, c[0x0][0x2d0], -R111.reuse ;  /* 0x0000b40015087a23 */ /* 0x120fe2000001086f */
[----:B------:R-:W-:Y:S01]  /*14d30*/  LDSM.16.MT88.4 R36, [R210+0x100] ;  /* 0x00010000d224783b */ /* 0x000fe20000004200 */
[----:B------:R5:W3:Y:S07]  /*14d40*/  MUFU.EX2 R64, R2 ;  /* 0x0000000200407308 */ /* 0x000aee0000000800 */
[----:B------:R-:W-:Y:S03]  /*14d50*/  LDSM.16.MT88.4 R52, [R209+0x1100] ;  /* 0x00110000d134783b */ /* 0x000fe60000004200 */
[----:B------:R4:W-:Y:S01]  /*14d60*/  MUFU.EX2 R66, R8 ;  /* 0x0000000800427308 */ /* 0x0009e20000000800 */
[--C-:B-1----:R-:W-:Y:S01]  /*14d70*/  FFMA.FTZ R3, R19, c[0x0][0x2d0], -R110.reuse ;  /* 0x0000b40013037a23 */ /* 0x102fe2000001086e */
[----:B--2---:R-:W-:Y:S03]  /*14d80*/  F2FP.BF16.PACK_AB R178, R56, R63 ;  /* 0x0000003f38b2723e */ /* 0x004fe600000010ff */
[----:B------:R-:W0:Y:S05]  /*14d90*/  LDGDEPBAR ;  /* 0x00000000000079af */ /* 0x000e2a0000000000 */
[----:B------:R1:W-:Y:S03]  /*14da0*/  MUFU.EX2 R207, R3 ;  /* 0x0000000300cf7308 */ /* 0x0003e60000000800 */
[----:B-----5:R-:W2:Y:S01]  /*14db0*/  SHFL.BFLY PT, R2, R0, 0x1, 0x1f ;  /* 0x0c201f0000027f89 */ /* 0x020ea200000e0000 */
[----:B---3--:R-:W-:Y:S01]  /*14dc0*/  F2FP.BF16.PACK_AB R179, R60, R64 ;  /* 0x000000403cb3723e */ /* 0x008fe200000010ff */
[--C-:B----4-:R-:W-:Y:S05]  /*14dd0*/  FFMA.FTZ R8, R20, c[0x0][0x2d0], -R111.reuse ;  /* 0x0000b40014087a23 */ /* 0x110fea000001086f */
[----:B------:R-:W3:Y:S01]  /*14de0*/  MUFU.EX2 R57, R8 ;  /* 0x0000000800397308 */ /* 0x000ee20000000800 */
[----:B-1----:R-:W-:Y:S01]  /*14df0*/  FFMA.FTZ R3, R18, c[0x0][0x2d0], -R110 ;  /* 0x0000b40012037a23 */ /* 0x002fe2000001086e */
[----:B--2---:R-:W-:Y:S01]  /*14e00*/  FMNMX.FTZ R102, R0, R2, !PT ;  /* 0x0000000200667209 */ /* 0x004fe20007810000 */
[--C-:B------:R-:W-:Y:S07]  /*14e10*/  FFMA.FTZ R0, R22, c[0x0][0x2d0], -R111.reuse ;  /* 0x0000b40016007a23 */ /* 0x100fee000001086f */
[----:B------:R1:W2:Y:S01]  /*14e20*/  MUFU.EX2 R59, R3 ;  /* 0x00000003003b7308 */ /* 0x0002a20000000800 */
[----:B------:R-:W-:Y:S01]  /*14e30*/  FSEL R2, R104, RZ, P2 ;  /* 0x000000ff68027208 */ /* 0x000fe20001000000 */
[C---:B------:R-:W-:Y:S08]  /*14e40*/  FMUL.FTZ R184, R102.reuse, c[0x0][0x2d0] ;  /* 0x0000b40066b87a20 */ /* 0x040ff00000410000 */
[----:B------:R4:W-:Y:S01]  /*14e50*/  MUFU.EX2 R65, R0 ;  /* 0x0000000000417308 */ /* 0x0009e20000000800 */
[----:B---3--:R-:W-:Y:S02]  /*14e60*/  F2FP.BF16.PACK_AB R180, R57, R66 ;  /* 0x0000004239b4723e */ /* 0x008fe400000010ff */
[----:B-1----:R-:W-:Y:S02]  /*14e70*/  FSEL R3, R105, RZ, P0 ;  /* 0x000000ff69037208 */ /* 0x002fe40000000000 */
[----:B------:R-:W-:Y:S02]  /*14e80*/  FSETP.NEU.FTZ.AND P0, PT, R102, -INF , PT ;  /* 0xff8000006600780b */ /* 0x000fe40003f1d000 */
[----:B--2---:R-:W-:Y:S02]  /*14e90*/  F2FP.BF16.PACK_AB R177, R59, R207 ;  /* 0x000000cf3bb1723e */ /* 0x004fe400000010ff */
[----:B------:R-:W-:Y:S01]  /*14ea0*/  FSEL R184, R184, RZ, P0 ;  /* 0x000000ffb8b87208 */ /* 0x000fe20000000000 */
[----:B----4-:R-:W-:Y:S02]  /*14eb0*/  FFMA.FTZ R0, R23, c[0x0][0x2d0], -R111 ;  /* 0x0000b40017007a23 */ /* 0x010fe4000001086f */
[----:B------:R-:W1:Y:S02]  /*14ec0*/  LDSM.16.MT88.4 R20, [R209+0x100] ;  /* 0x00010000d114783b */ /* 0x000e640000004200 */
[--C-:B------:R-:W-:Y:S01]  /*14ed0*/  FFMA.FTZ R8, R24, c[0x0][0x2d0], -R184.reuse ;  /* 0x0000b40018087a23 */ /* 0x100fe200000108b8 */
[----:B------:R2:W3:Y:S10]  /*14ee0*/  MUFU.EX2 R61, R0 ;  /* 0x00000000003d7308 */ /* 0x0004f40000000800 */
[----:B------:R-:W-:Y:S01]  /*14ef0*/  MUFU.EX2 R62, R8 ;  /* 0x00000008003e7308 */ /* 0x000fe20000000800 */
[--C-:B--2---:R-:W-:Y:S01]  /*14f00*/  FFMA.FTZ R0, R25, c[0x0][0x2d0], -R184.reuse ;  /* 0x0000b40019007a23 */ /* 0x104fe200000108b8 */
[----:B---3--:R-:W-:Y:S08]  /*14f10*/  F2FP.BF16.PACK_AB R182, R61, R65 ;  /* 0x000000413db6723e */ /* 0x008ff000000010ff */
[----:B------:R2:W-:Y:S02]  /*14f20*/  MUFU.EX2 R67, R0 ;  /* 0x0000000000437308 */ /* 0x0005e40000000800 */
[--C-:B--2---:R-:W-:Y:S08]  /*14f30*/  FFMA.FTZ R0, R27, c[0x0][0x2d0], -R184.reuse ;  /* 0x0000b4001b007a23 */ /* 0x104ff000000108b8 */
[----:B------:R2:W-:Y:S02]  /*14f40*/  MUFU.EX2 R9, R0 ;  /* 0x0000000000097308 */ /* 0x0005e40000000800 */
[----:B--2---:R-:W-:Y:S08]  /*14f50*/  FFMA.FTZ R0, R26, c[0x0][0x2d0], -R184 ;  /* 0x0000b4001a007a23 */ /* 0x004ff000000108b8 */
[----:B------:R2:W3:Y:S02]  /*14f60*/  MUFU.EX2 R58, R0 ;  /* 0x00000000003a7308 */ /* 0x0004e40000000800 */
[----:B--2---:R-:W-:Y:S01]  /*14f70*/  FADD.FTZ R0, -R3, R100 ;  /* 0x0000006403007221 */ /* 0x004fe20000010100 */
[----:B---3--:R-:W-:Y:S03]  /*14f80*/  F2FP.BF16.PACK_AB R183, R62, R58 ;  /* 0x0000003a3eb7723e */ /* 0x008fe600000010ff */
[----:B------:R-:W-:Y:S04]  /*14f90*/  FMUL.FTZ R0, R0, c[0x0][0x2d0] ;  /* 0x0000b40000007a20 */ /* 0x000fe80000410000 */
[----:B------:R2:W3:Y:S02]  /*14fa0*/  MUFU.EX2 R100, R0 ;  /* 0x0000000000647308 */ /* 0x0004e40000000800 */
[----:B--2---:R-:W-:Y:S01]  /*14fb0*/  FADD.FTZ R0, -R2, R101 ;  /* 0x0000006502007221 */ /* 0x004fe20000010100 */
[----:B------:R-:W-:Y:S01]  /*14fc0*/  FSEL R2, R103, RZ, P1 ;  /* 0x000000ff67027208 */ /* 0x000fe20000800000 */
[----:B---3--:R-:W-:Y:S02]  /*14fd0*/  FMUL.FTZ R4, R100, R112 ;  /* 0x0000007064047220 */ /* 0x008fe40000410000 */
[----:B------:R-:W-:Y:S02]  /*14fe0*/  FMUL.FTZ R0, R0, c[0x0][0x2d0] ;  /* 0x0000b40000007a20 */ /* 0x000fe40000410000 */
[C---:B------:R-:W-:Y:S02]  /*14ff0*/  FMUL.FTZ R5, R100.reuse, R113 ;  /* 0x0000007164057220 */ /* 0x040fe40000410000 */
[----:B------:R2:W3:Y:S01]  /*15000*/  MUFU.EX2 R101, R0 ;  /* 0x0000000000657308 */ /* 0x0004e20000000800 */
[C---:B------:R-:W-:Y:S02]  /*15010*/  FMUL.FTZ R16, R100.reuse, R124 ;  /* 0x0000007c64107220 */ /* 0x040fe40000410000 */
[C---:B------:R-:W-:Y:S02]  /*15020*/  FMUL.FTZ R17, R100.reuse, R125 ;  /* 0x0000007d64117220 */ /* 0x040fe40000410000 */
[C---:B------:R-:W-:Y:S01]  /*15030*/  FMUL.FTZ R49, R100.reuse, R157 ;  /* 0x0000009d64317220 */ /* 0x040fe20000410000 */
[----:B------:R-:W-:Y:S01]  /*15040*/  MOV R157, R239 ;  /* 0x000000ef009d7202 */ /* 0x000fe20000000f00 */
[C---:B------:R-:W-:Y:S02]  /*15050*/  FMUL.FTZ R32, R100.reuse, R140 ;  /* 0x0000008c64207220 */ /* 0x040fe40000410000 */
[C---:B------:R-:W-:Y:S01]  /*15060*/  FMUL.FTZ R33, R100.reuse, R141 ;  /* 0x0000008d64217220 */ /* 0x040fe20000410000 */
[----:B------:R-:W-:Y:S01]  /*15070*/  MOV R141, R61 ;  /* 0x0000003d008d7202 */ /* 0x000fe20000000f00 */
[----:B------:R-:W-:Y:S02]  /*15080*/  IMAD.MOV.U32 R140, RZ, RZ, R60 ;  /* 0x000000ffff8c7224 */ /* 0x000fe400078e003c */
[C---:B------:R-:W-:Y:S02]  /*15090*/  FMUL.FTZ R68, R100.reuse, R68 ;  /* 0x0000004464447220 */ /* 0x040fe40000410000 */
[C---:B------:R-:W-:Y:S02]  /*150a0*/  FMUL.FTZ R69, R100.reuse, R69 ;  /* 0x0000004564457220 */ /* 0x040fe40000410000 */
[C---:B------:R-:W-:Y:S02]  /*150b0*/  FMUL.FTZ R80, R100.reuse, R80 ;  /* 0x0000005064507220 */ /* 0x040fe40000410000 */
[C---:B------:R-:W-:Y:S02]  /*150c0*/  FMUL.FTZ R81, R100.reuse, R81 ;  /* 0x0000005164517220 */ /* 0x040fe40000410000 */
[C---:B------:R-:W-:Y:S02]  /*150d0*/  FMUL.FTZ R84, R100.reuse, R84 ;  /* 0x0000005464547220 */ /* 0x040fe40000410000 */
[----:B------:R-:W-:Y:S02]  /*150e0*/  FMUL.FTZ R85, R100, R85 ;  /* 0x0000005564557220 */ /* 0x000fe40000410000 */
[----:B--2---:R-:W-:Y:S01]  /*150f0*/  FADD.FTZ R0, -R2, R106 ;  /* 0x0000006a02007221 */ /* 0x004fe20000010100 */
[----:B------:R-:W-:Y:S01]  /*15100*/  FSEL R2, R102, RZ, P0 ;  /* 0x000000ff66027208 */ /* 0x000fe20000000000 */
[C---:B---3--:R-:W-:Y:S01]  /*15110*/  FMUL.FTZ R50, R101.reuse, R158 ;  /* 0x0000009e65327220 */ /* 0x048fe20000410000 */
[----:B------:R-:W-:Y:S01]  /*15120*/  MOV R158, R249 ;  /* 0x000000f9009e7202 */ /* 0x000fe20000000f00 */
[----:B------:R-:W-:Y:S02]  /*15130*/  FMUL.FTZ R0, R0, c[0x0][0x2d0] ;  /* 0x0000b40000007a20 */ /* 0x000fe40000410000 */
[C---:B------:R-:W-:Y:S02]  /*15140*/  FMUL.FTZ R6, R101.reuse, R114 ;  /* 0x0000007265067220 */ /* 0x040fe40000410000 */
[----:B------:R2:W3:Y:S01]  /*15150*/  MUFU.EX2 R3, R0 ;  /* 0x0000000000037308 */ /* 0x0004e20000000800 */
[C---:B------:R-:W-:Y:S02]  /*15160*/  FMUL.FTZ R7, R101.reuse, R115 ;  /* 0x0000007365077220 */ /* 0x040fe40000410000 */
[----:B------:R-:W4:Y:S01]  /*15170*/  LDSM.16.MT88.4 R112, [R210+0x1100] ;  /* 0x00110000d270783b */ /* 0x000f220000004200 */
[C---:B------:R-:W-:Y:S02]  /*15180*/  FMUL.FTZ R18, R101.reuse, R126 ;  /* 0x0000007e65127220 */ /* 0x040fe40000410000 */
[C---:B------:R-:W-:Y:S02]  /*15190*/  FMUL.FTZ R19, R101.reuse, R127 ;  /* 0x0000007f65137220 */ /* 0x040fe40000410000 */
[-C--:B-1----:R-:W-:Y:S03]  /*151a0*/  HMMA.16816.F32.BF16 R4, R176, R20.reuse, R4 ;  /* 0x00000014b004723c */ /* 0x082fe60000041804 */
[C---:B------:R-:W-:Y:S01]  /*151b0*/  FMUL.FTZ R34, R101.reuse, R142 ;  /* 0x0000008e65227220 */ /* 0x040fe20000410000 */
[----:B------:R-:W-:Y:S01]  /*151c0*/  LDSM.16.MT88.4 R124, [R210+0x500] ;  /* 0x00050000d27c783b */ /* 0x000fe20000004200 */
[C---:B------:R-:W-:Y:S01]  /*151d0*/  FMUL.FTZ R35, R101.reuse, R143 ;  /* 0x0000008f65237220 */ /* 0x040fe20000410000 */
[----:B------:R-:W-:Y:S01]  /*151e0*/  MOV R143, R63 ;  /* 0x0000003f008f7202 */ /* 0x000fe20000000f00 */
[C---:B------:R-:W-:Y:S02]  /*151f0*/  FMUL.FTZ R51, R101.reuse, R159 ;  /* 0x0000009f65337220 */ /* 0x040fe40000410000 */
[----:B------:R-:W-:Y:S03]  /*15200*/  IMAD.MOV.U32 R159, RZ, RZ, R236 ;  /* 0x000000ffff9f7224 */ /* 0x000fe600078e00ec */
[----:B------:R-:W-:Y:S02]  /*15210*/  IMAD.MOV.U32 R142, RZ, RZ, R62 ;  /* 0x000000ffff8e7224 */ /* 0x000fe400078e003e */
[----:B------:R-:W-:Y:S02]  /*15220*/  FMUL.FTZ R70, R101, R70 ;  /* 0x0000004665467220 */ /* 0x000fe40000410000 */
[----:B--2---:R-:W-:Y:S01]  /*15230*/  FADD.FTZ R0, -R2, R107 ;  /* 0x0000006b02007221 */ /* 0x004fe20000010100 */
[----:B------:R-:W-:Y:S01]  /*15240*/  MOV R107, R9 ;  /* 0x00000009006b7202 */ /* 0x000fe20000000f00 */
[----:B------:R-:W-:Y:S02]  /*15250*/  FFMA.FTZ R2, R40, c[0x0][0x2d0], -R109 ;  /* 0x0000b40028027a23 */ /* 0x000fe4000001086d */
[----:B------:R-:W-:Y:S01]  /*15260*/  FMUL.FTZ R0, R0, c[0x0][0x2d0] ;  /* 0x0000b40000007a20 */ /* 0x000fe20000410000 */
[----:B------:R-:W-:Y:S01]  /*15270*/  F2FP.BF16.PACK_AB R181, R107, R67 ;  /* 0x000000436bb5723e */ /* 0x000fe200000010ff */
[----:B------:R1:W-:Y:S01]  /*15280*/  MUFU.EX2 R48, R2 ;  /* 0x0000000200307308 */ /* 0x0003e20000000800 */
[C---:B---3--:R-:W-:Y:S01]  /*15290*/  FMUL.FTZ R29, R3.reuse, R137 ;  /* 0x00000089031d7220 */ /* 0x048fe20000410000 */
[----:B------:R-:W-:Y:S01]  /*152a0*/  MOV R137, R241 ;  /* 0x000000f100897202 */ /* 0x000fe20000000f00 */
[C---:B------:R-:W-:Y:S02]  /*152b0*/  FMUL.FTZ R8, R3.reuse, R116 ;  /* 0x0000007403087220 */ /* 0x040fe40000410000 */
[C---:B------:R-:W-:Y:S02]  /*152c0*/  FMUL.FTZ R9, R3.reuse, R117 ;  /* 0x0000007503097220 */ /* 0x040fe40000410000 */
[C---:B------:R-:W-:Y:S02]  /*152d0*/  FMUL.FTZ R12, R3.reuse, R120 ;  /* 0x00000078030c7220 */ /* 0x040fe40000410000 */
[C---:B------:R-:W-:Y:S01]  /*152e0*/  FMUL.FTZ R13, R3.reuse, R121 ;  /* 0x00000079030d7220 */ /* 0x040fe20000410000 */
[----:B------:R-:W2:Y:S01]  /*152f0*/  MUFU.EX2 R0, R0 ;  /* 0x0000000000007308 */ /* 0x000ea20000000800 */
[C---:B------:R-:W-:Y:S01]  /*15300*/  FMUL.FTZ R24, R3.reuse, R132 ;  /* 0x0000008403187220 */ /* 0x040fe20000410000 */
[----:B------:R-:W-:Y:S01]  /*15310*/  MOV R132, R57 ;  /* 0x0000003900847202 */ /* 0x000fe20000000f00 */
[C---:B------:R-:W-:Y:S02]  /*15320*/  FMUL.FTZ R25, R3.reuse, R133 ;  /* 0x0000008503197220 */ /* 0x040fe40000410000 */
[C---:B------:R-:W-:Y:S02]  /*15330*/  FMUL.FTZ R28, R3.reuse, R136 ;  /* 0x00000088031c7220 */ /* 0x040fe40000410000 */
[----:B------:R-:W-:Y:S02]  /*15340*/  IMAD.MOV.U32 R133, RZ, RZ, R237 ;  /* 0x000000ffff857224 */ /* 0x000fe400078e00ed */
[C---:B------:R-:W-:Y:S02]  /*15350*/  FMUL.FTZ R40, R3.reuse, R148 ;  /* 0x0000009403287220 */ /* 0x040fe40000410000 */
[----:B------:R-:W-:Y:S02]  /*15360*/  IMAD.MOV.U32 R136, RZ, RZ, R233 ;  /* 0x000000ffff887224 */ /* 0x000fe400078e00e9 */
[----:B------:R-:W-:Y:S02]  /*15370*/  FMUL.FTZ R57, R3, R165 ;  /* 0x000000a503397220 */ /* 0x000fe40000410000 */
[--C-:B-1----:R-:W-:Y:S02]  /*15380*/  FFMA.FTZ R2, R41, c[0x0][0x2d0], -R109.reuse ;  /* 0x0000b40029027a23 */ /* 0x102fe4000001086d */
[C---:B------:R-:W-:Y:S01]  /*15390*/  FMUL.FTZ R41, R3.reuse, R149 ;  /* 0x0000009503297220 */ /* 0x040fe20000410000 */
[----:B------:R-:W-:Y:S01]  /*153a0*/  MOV R149, R67 ;  /* 0x0000004300957202 */ /* 0x000fe20000000f00 */
[----:B------:R1:W-:Y:S01]  /*153b0*/  MUFU.EX2 R47, R2 ;  /* 0x00000002002f7308 */ /* 0x0003e20000000800 */
[C---:B------:R-:W-:Y:S02]  /*153c0*/  FMUL.FTZ R60, R3.reuse, R168 ;  /* 0x000000a8033c7220 */ /* 0x040fe40000410000 */
[----:B------:R-:W-:Y:S02]  /*153d0*/  FMUL.FTZ R61, R3, R169 ;  /* 0x000000a9033d7220 */ /* 0x000fe40000410000 */
[C---:B--2---:R-:W-:Y:S01]  /*153e0*/  FMUL.FTZ R43, R0.reuse, R151 ;  /* 0x00000097002b7220 */ /* 0x044fe20000410000 */
[----:B------:R-:W-:Y:S01]  /*153f0*/  MOV R151, R246 ;  /* 0x000000f600977202 */ /* 0x000fe20000000f00 */
[C---:B------:R-:W-:Y:S02]  /*15400*/  FMUL.FTZ R42, R0.reuse, R150 ;  /* 0x00000096002a7220 */ /* 0x040fe40000410000 */
[----:B------:R-:W-:Y:S02]  /*15410*/  IMAD.MOV.U32 R150, RZ, RZ, R244 ;  /* 0x000000ffff967224 */ /* 0x000fe400078e00f4 */
[C---:B------:R-:W-:Y:S02]  /*15420*/  FMUL.FTZ R10, R0.reuse, R118 ;  /* 0x00000076000a7220 */ /* 0x040fe40000410000 */
[C---:B------:R-:W-:Y:S02]  /*15430*/  FMUL.FTZ R11, R0.reuse, R119 ;  /* 0x00000077000b7220 */ /* 0x040fe40000410000 */
[----:B------:R-:W2:Y:S01]  /*15440*/  LDSM.16.MT88.4 R116, [R209+0x2100] ;  /* 0x00210000d174783b */ /* 0x000ea20000004200 */
[C---:B------:R-:W-:Y:S02]  /*15450*/  FMUL.FTZ R67, R101.reuse, R175 ;  /* 0x000000af65437220 */ /* 0x040fe40000410000 */
[----:B------:R-:W-:Y:S02]  /*15460*/  FMUL.FTZ R14, R0, R122 ;  /* 0x0000007a000e7220 */ /* 0x000fe40000410000 */
[C---:B------:R-:W-:Y:S04]  /*15470*/  HMMA.16816.F32.BF16 R8, R180.reuse, R20, R8 ;  /* 0x00000014b408723c */ /* 0x040fe80000041808 */
[----:B-1----:R-:W-:Y:S02]  /*15480*/  FFMA.FTZ R2, R44, c[0x0][0x2d0], -R110 ;  /* 0x0000b4002c027a23 */ /* 0x002fe4000001086e */
[C---:B------:R-:W-:Y:S02]  /*15490*/  FMUL.FTZ R15, R0.reuse, R123 ;  /* 0x0000007b000f7220 */ /* 0x040fe40000410000 */
[----:B------:R1:W3:Y:S01]  /*154a0*/  MUFU.EX2 R46, R2 ;  /* 0x00000002002e7308 */ /* 0x0002e20000000800 */
[----:B------:R-:W-:Y:S03]  /*154b0*/  FMUL.FTZ R30, R0, R138 ;  /* 0x0000008a001e7220 */ /* 0x000fe60000410000 */
[----:B------:R-:W-:Y:S01]  /*154c0*/  IMAD.MOV.U32 R138, RZ, RZ, R240 ;  /* 0x000000ffff8a7224 */ /* 0x000fe200078e00f0 */
[-C--:B------:R-:W-:Y:S03]  /*154d0*/  HMMA.16816.F32.BF16 R12, R180, R22.reuse, R12 ;  /* 0x00000016b40c723c */ /* 0x080fe6000004180c */
[C---:B------:R-:W-:Y:S02]  /*154e0*/  FMUL.FTZ R20, R100.reuse, R128 ;  /* 0x0000008064147220 */ /* 0x040fe40000410000 */
[----:B------:R-:W-:Y:S02]  /*154f0*/  FMUL.FTZ R21, R100, R129 ;  /* 0x0000008164157220 */ /* 0x000fe40000410000 */
[C---:B------:R-:W-:Y:S01]  /*15500*/  FMUL.FTZ R26, R0.reuse, R134 ;  /* 0x00000086001a7220 */ /* 0x040fe20000410000 */
[C---:B------:R-:W-:Y:S04]  /*15510*/  HMMA.16816.F32.BF16 R16, R176.reuse, R22, R16 ;  /* 0x00000016b010723c */ /* 0x040fe80000041810 */
[C---:B------:R-:W-:Y:S01]  /*15520*/  FMUL.FTZ R27, R0.reuse, R135 ;  /* 0x00000087001b7220 */ /* 0x040fe20000410000 */
[----:B------:R-:W-:Y:S01]  /*15530*/  MOV R134, R58 ;  /* 0x0000003a00867202 */ /* 0x000fe20000000f00 */
[C---:B------:R-:W-:Y:S01]  /*15540*/  FMUL.FTZ R31, R0.reuse, R139 ;  /* 0x0000008b001f7220 */ /* 0x040fe20000410000 */
[----:B------:R-:W-:Y:S01]  /*15550*/  MOV R135, R56 ;  /* 0x0000003800877202 */ /* 0x000fe20000000f00 */
[----:B------:R-:W-:Y:S01]  /*15560*/  FMUL.FTZ R22, R101, R130 ;  /* 0x0000008265167220 */ /* 0x000fe20000410000 */
[----:B------:R-:W-:Y:S03]  /*15570*/  MOV R139, R59 ;  /* 0x0000003b008b7202 */ /* 0x000fe60000000f00 */
[----:B-1----:R-:W-:Y:S02]  /*15580*/  FFMA.FTZ R2, R45, c[0x0][0x2d0], -R110 ;  /* 0x0000b4002d027a23 */ /* 0x002fe4000001086e */
[----:B------:R-:W-:Y:S02]  /*15590*/  FMUL.FTZ R23, R101, R131 ;  /* 0x0000008365177220 */ /* 0x000fe40000410000 */
[----:B------:R1:W5:Y:S01]  /*155a0*/  MUFU.EX2 R252, R2 ;  /* 0x0000000200fc7308 */ /* 0x0003620000000800 */
[----:B------:R-:W-:Y:S01]  /*155b0*/  LDSM.16.MT88.4 R128, [R209+0x1500] ;  /* 0x00150000d180783b */ /* 0x000fe20000004200 */
[C---:B------:R-:W-:Y:S01]  /*155c0*/  FMUL.FTZ R45, R3.reuse, R153 ;  /* 0x00000099032d7220 */ /* 0x040fe20000410000 */
[----:B---3--:R-:W-:Y:S01]  /*155d0*/  MOV R153, R46 ;  /* 0x0000002e00997202 */ /* 0x008fe20000000f00 */
[C---:B------:R-:W-:Y:S01]  /*155e0*/  FMUL.FTZ R46, R0.reuse, R154 ;  /* 0x0000009a002e7220 */ /* 0x040fe20000410000 */
[-C--:B------:R-:W-:Y:S03]  /*155f0*/  HMMA.16816.F32.BF16 R20, R176, R36.reuse, R20 ;  /* 0x00000024b014723c */ /* 0x080fe60000041814 */
[C---:B------:R-:W-:Y:S02]  /*15600*/  FMUL.FTZ R44, R3.reuse, R152 ;  /* 0x00000098032c7220 */ /* 0x040fe40000410000 */
[----:B------:R-:W-:Y:S02]  /*15610*/  FMUL.FTZ R56, R3, R164 ;  /* 0x000000a403387220 */ /* 0x000fe40000410000 */
[C---:B------:R-:W-:Y:S01]  /*15620*/  FMUL.FTZ R58, R0.reuse, R166 ;  /* 0x000000a6003a7220 */ /* 0x040fe20000410000 */
[C---:B------:R-:W-:Y:S04]  /*15630*/  HMMA.16816.F32.BF16 R24, R180.reuse, R36, R24 ;  /* 0x00000024b418723c */ /* 0x040fe80000041818 */
[C---:B------:R-:W-:Y:S02]  /*15640*/  FMUL.FTZ R59, R0.reuse, R167 ;  /* 0x000000a7003b7220 */ /* 0x040fe40000410000 */
[C---:B------:R-:W-:Y:S02]  /*15650*/  FMUL.FTZ R62, R0.reuse, R170 ;  /* 0x000000aa003e7220 */ /* 0x040fe40000410000 */
[-C--:B------:R-:W-:Y:S04]  /*15660*/  HMMA.16816.F32.BF16 R28, R180, R38.reuse, R28 ;  /* 0x00000026b41c723c */ /* 0x080fe8000004181c */
[----:B-1----:R-:W-:Y:S02]  /*15670*/  FFMA.FTZ R2, R185, c[0x0][0x2d0], -R109 ;  /* 0x0000b400b9027a23 */ /* 0x002fe4000001086d */
[C---:B------:R-:W-:Y:S02]  /*15680*/  FMUL.FTZ R63, R0.reuse, R171 ;  /* 0x000000ab003f7220 */ /* 0x040fe40000410000 */
[C---:B------:R-:W-:Y:S01]  /*15690*/  HMMA.16816.F32.BF16 R32, R176.reuse, R38, R32 ;  /* 0x00000026b020723c */ /* 0x040fe20000041820 */
[----:B------:R1:W-:Y:S03]  /*156a0*/  MUFU.EX2 R251, R2 ;  /* 0x0000000200fb7308 */ /* 0x0003e60000000800 */
[----:B------:R-:W-:Y:S02]  /*156b0*/  IMAD.MOV.U32 R154, RZ, RZ, R47 ;  /* 0x000000ffff9a7224 */ /* 0x000fe400078e002f */
[----:B------:R-:W-:Y:S01]  /*156c0*/  FMUL.FTZ R47, R0, R155 ;  /* 0x0000009b002f7220 */ /* 0x000fe20000410000 */
[----:B------:R-:W-:Y:S01]  /*156d0*/  MOV R155, R235 ;  /* 0x000000eb009b7202 */ /* 0x000fe20000000f00 */
[C---:B------:R-:W-:Y:S04]  /*156e0*/  FMUL.FTZ R38, R101.reuse, R146 ;  /* 0x0000009265267220 */ /* 0x040fe80000410000 */
[----:B------:R-:W-:Y:S02]  /*156f0*/  IMAD.MOV.U32 R146, RZ, RZ, R238 ;  /* 0x000000ffff927224 */ /* 0x000fe400078e00ee */
[----:B------:R-:W-:Y:S02]  /*15700*/  IMAD.MOV.U32 R152, RZ, RZ, R48 ;  /* 0x000000ffff987224 */ /* 0x000fe400078e0030 */
[C---:B------:R-:W-:Y:S02]  /*15710*/  FMUL.FTZ R48, R100.reuse, R156 ;  /* 0x0000009c64307220 */ /* 0x040fe40000410000 */
[----:B------:R-:W-:Y:S02]  /*15720*/  IMAD.MOV.U32 R156, RZ, RZ, R234 ;  /* 0x000000ffff9c7224 */ /* 0x000fe400078e00ea */
[C---:B------:R-:W-:Y:S01]  /*15730*/  FMUL.FTZ R36, R100.reuse, R144 ;  /* 0x0000009064247220 */ /* 0x040fe20000410000 */
[----:B------:R-:W-:Y:S01]  /*15740*/  MOV R144, R65 ;  /* 0x0000004100907202 */ /* 0x000fe20000000f00 */
[----:B------:R-:W-:Y:S02]  /*15750*/  FMUL.FTZ R37, R100, R145 ;  /* 0x0000009164257220 */ /* 0x000fe40000410000 */
[C---:B------:R-:W-:Y:S02]  /*15760*/  FMUL.FTZ R39, R101.reuse, R147 ;  /* 0x0000009365277220 */ /* 0x040fe40000410000 */
[----:B-1----:R-:W-:Y:S02]  /*15770*/  FFMA.FTZ R2, R186, c[0x0][0x2d0], -R109 ;  /* 0x0000b400ba027a23 */ /* 0x002fe4000001086d */
[----:B------:R-:W-:Y:S02]  /*15780*/  IMAD.MOV.U32 R186, RZ, RZ, R232 ;  /* 0x000000ffffba7224 */ /* 0x000fe400078e00e8 */
[----:B------:R1:W-:Y:S01]  /*15790*/  MUFU.EX2 R249, R2 ;  /* 0x0000000200f97308 */ /* 0x0003e20000000800 */
[-C--:B------:R-:W-:Y:S03]  /*157a0*/  HMMA.16816.F32.BF16 R36, R176, R52.reuse, R36 ;  /* 0x00000034b024723c */ /* 0x080fe60000041824 */
[C---:B------:R-:W-:Y:S02]  /*157b0*/  FMUL.FTZ R65, R100.reuse, R173 ;  /* 0x000000ad64417220 */ /* 0x040fe40000410000 */
[----:B------:R-:W-:Y:S02]  /*157c0*/  IMAD.MOV.U32 R148, RZ, RZ, R66 ;  /* 0x000000ffff947224 */ /* 0x000fe400078e0042 */
[----:B------:R-:W-:Y:S01]  /*157d0*/  FMUL.FTZ R66, R101, R174 ;  /* 0x000000ae65427220 */ /* 0x000fe20000410000 */
[C---:B------:R-:W-:Y:S04]  /*157e0*/  HMMA.16816.F32.BF16 R40, R180.reuse, R52, R40 ;  /* 0x00000034b428723c */ /* 0x040fe80000041828 */
[----:B------:R-:W-:Y:S02]  /*157f0*/  IMAD.MOV.U32 R145, RZ, RZ, R64 ;  /* 0x000000ffff917224 */ /* 0x000fe400078e0040 */
[C---:B------:R-:W-:Y:S02]  /*15800*/  FMUL.FTZ R64, R100.reuse, R172 ;  /* 0x000000ac64407220 */ /* 0x040fe40000410000 */
[-C--:B------:R-:W-:Y:S01]  /*15810*/  HMMA.16816.F32.BF16 R44, R180, R54.reuse, R44 ;  /* 0x00000036b42c723c */ /* 0x080fe2000004182c */
[----:B------:R-:W-:Y:S03]  /*15820*/  LDSM.16.MT88.4 R172, [R210+0x1d00] ;  /* 0x001d0000d2ac783b */ /* 0x000fe60000004200 */
[C---:B------:R-:W-:Y:S01]  /*15830*/  FMUL.FTZ R52, R100.reuse, R160 ;  /* 0x000000a064347220 */ /* 0x040fe20000410000 */
[----:B------:R-:W-:Y:S01]  /*15840*/  MOV R160, R229 ;  /* 0x000000e500a07202 */ /* 0x000fe20000000f00 */
[----:B------:R-:W-:Y:S02]  /*15850*/  FMUL.FTZ R53, R100, R161 ;  /* 0x000000a164357220 */ /* 0x000fe40000410000 */
[C---:B------:R-:W-:Y:S04]  /*15860*/  HMMA.16816.F32.BF16 R48, R176.reuse, R54, R48 ;  /* 0x00000036b030723c */ /* 0x040fe80000041830 */
[----:B-1----:R-:W-:Y:S02]  /*15870*/  FFMA.FTZ R2, R187, c[0x0][0x2d0], -R110 ;  /* 0x0000b400bb027a23 */ /* 0x002fe4000001086e */
[----:B------:R-:W-:Y:S02]  /*15880*/  IMAD.MOV.U32 R185, RZ, RZ, R230 ;  /* 0x000000ffffb97224 */ /* 0x000fe400078e00e6 */
[----:B------:R1:W-:Y:S01]  /*15890*/  MUFU.EX2 R246, R2 ;  /* 0x0000000200f67308 */ /* 0x0003e20000000800 */
[C---:B------:R-:W-:Y:S03]  /*158a0*/  FMUL.FTZ R55, R101.reuse, R163 ;  /* 0x000000a365377220 */ /* 0x040fe60000410000 */
[----:B------:R-:W-:Y:S01]  /*158b0*/  MOV R163, R231 ;  /* 0x000000e700a37202 */ /* 0x000fe20000000f00 */
[C---:B------:R-:W-:Y:S01]  /*158c0*/  FMUL.FTZ R54, R101.reuse, R162 ;  /* 0x000000a265367220 */ /* 0x040fe20000410000 */
[----:B------:R-:W-:Y:S01]  /*158d0*/  MOV R162, R228 ;  /* 0x000000e400a27202 */ /* 0x000fe20000000f00 */
[----:B------:R-:W-:Y:S02]  /*158e0*/  FMUL.FTZ R71, R101, R71 ;  /* 0x0000004765477220 */ /* 0x000fe40000410000 */
[C---:B------:R-:W-:Y:S02]  /*158f0*/  FMUL.FTZ R72, R3.reuse, R72 ;  /* 0x0000004803487220 */ /* 0x040fe40000410000 */
[C---:B------:R-:W-:Y:S01]  /*15900*/  FMUL.FTZ R73, R3.reuse, R73 ;  /* 0x0000004903497220 */ /* 0x040fe20000410000 */
[-C--:B----4-:R-:W-:Y:S03]  /*15910*/  HMMA.16816.F32.BF16 R52, R176, R112.reuse, R52 ;  /* 0x00000070b034723c */ /* 0x090fe60000041834 */
[C---:B------:R-:W-:Y:S02]  /*15920*/  FMUL.FTZ R74, R0.reuse, R74 ;  /* 0x0000004a004a7220 */ /* 0x040fe40000410000 */
[----:B------:R-:W-:Y:S02]  /*15930*/  FMUL.FTZ R75, R0, R75 ;  /* 0x0000004b004b7220 */ /* 0x000fe40000410000 */
[C---:B------:R-:W-:Y:S01]  /*15940*/  FMUL.FTZ R76, R3.reuse, R76 ;  /* 0x0000004c034c7220 */ /* 0x040fe20000410000 */
[C---:B------:R-:W-:Y:S04]  /*15950*/  HMMA.16816.F32.BF16 R56, R180.reuse, R112, R56 ;  /* 0x00000070b438723c */ /* 0x040fe80000041838 */
[----:B-1----:R-:W-:Y:S02]  /*15960*/  FFMA.FTZ R2, R188, c[0x0][0x2d0], -R110 ;  /* 0x0000b400bc027a23 */ /* 0x002fe4000001086e */
[----:B------:R-:W-:Y:S02]  /*15970*/  FMUL.FTZ R77, R3, R77 ;  /* 0x0000004d034d7220 */ /* 0x000fe40000410000 */
[-C--:B------:R-:W-:Y:S01]  /*15980*/  HMMA.16816.F32.BF16 R60, R180, R114.reuse, R60 ;  /* 0x00000072b43c723c */ /* 0x080fe2000004183c */
[----:B------:R1:W-:Y:S03]  /*15990*/  MUFU.EX2 R244, R2 ;  /* 0x0000000200f47308 */ /* 0x0003e60000000800 */
[C---:B------:R-:W-:Y:S02]  /*159a0*/  FMUL.FTZ R78, R0.reuse, R78 ;  /* 0x0000004e004e7220 */ /* 0x040fe40000410000 */
[----:B------:R-:W-:Y:S02]  /*159b0*/  FMUL.FTZ R79, R0, R79 ;  /* 0x0000004f004f7220 */ /* 0x000fe40000410000 */
[C---:B------:R-:W-:Y:S01]  /*159c0*/  HMMA.16816.F32.BF16 R64, R176.reuse, R114, R64 ;  /* 0x00000072b040723c */ /* 0x040fe20000041840 */
[----:B------:R-:W3:Y:S03]  /*159d0*/  LDSM.16.MT88.4 R112, [R210+0x2100] ;  /* 0x00210000d270783b */ /* 0x000ee60000004200 */
[----:B------:R-:W-:Y:S02]  /*159e0*/  IMAD.MOV.U32 R161, RZ, RZ, R227 ;  /* 0x000000ffffa17224 */ /* 0x000fe400078e00e3 */
[C---:B------:R-:W-:Y:S02]  /*159f0*/  FMUL.FTZ R82, R101.reuse, R82 ;  /* 0x0000005265527220 */ /* 0x040fe40000410000 */
[-C--:B--2---:R-:W-:Y:S04]  /*15a00*/  HMMA.16816.F32.BF16 R68, R176, R116.reuse, R68 ;  /* 0x00000074b044723c */ /* 0x084fe80000041844 */
[----:B------:R-:W-:Y:S02]  /*15a10*/  FMUL.FTZ R83, R101, R83 ;  /* 0x0000005365537220 */ /* 0x000fe40000410000 */
[C---:B------:R-:W-:Y:S02]  /*15a20*/  FMUL.FTZ R88, R3.reuse, R88 ;  /* 0x0000005803587220 */ /* 0x040fe40000410000 */
[C---:B------:R-:W-:Y:S04]  /*15a30*/  HMMA.16816.F32.BF16 R72, R180.reuse, R116, R72 ;  /* 0x00000074b448723c */ /* 0x040fe80000041848 */
[----:B-1----:R-:W-:Y:S02]  /*15a40*/  FFMA.FTZ R2, R190, c[0x0][0x2d0], -R111 ;  /* 0x0000b400be027a23 */ /* 0x002fe4000001086f */
[----:B------:R-:W-:Y:S02]  /*15a50*/  FMUL.FTZ R89, R3, R89 ;  /* 0x0000005903597220 */ /* 0x000fe40000410000 */
[-C--:B------:R-:W-:Y:S01]  /*15a60*/  HMMA.16816.F32.BF16 R76, R180, R118.reuse, R76 ;  /* 0x00000076b44c723c */ /* 0x080fe2000004184c */
[----:B------:R1:W-:Y:S03]  /*15a70*/  MUFU.EX2 R241, R2 ;  /* 0x0000000200f17308 */ /* 0x0003e60000000800 */
[----:B------:R-:W-:Y:S02]  /*15a80*/  IMAD.MOV.U32 R147, RZ, RZ, R207 ;  /* 0x000000ffff937224 */ /* 0x000fe400078e00cf */
[C---:B------:R-:W-:Y:S02]  /*15a90*/  FMUL.FTZ R90, R0.reuse, R90 ;  /* 0x0000005a005a7220 */ /* 0x040fe40000410000 */
[C---:B------:R-:W-:Y:S01]  /*15aa0*/  HMMA.16816.F32.BF16 R80, R176.reuse, R118, R80 ;  /* 0x00000076b050723c */ /* 0x040fe20000041850 */
[----:B------:R-:W2:Y:S03]  /*15ab0*/  LDSM.16.MT88.4 R116, [R209+0x500] ;  /* 0x00050000d174783b */ /* 0x000ea60000004200 */
[C---:B------:R-:W-:Y:S02]  /*15ac0*/  FMUL.FTZ R86, R101.reuse, R86 ;  /* 0x0000005665567220 */ /* 0x040fe40000410000 */
[----:B------:R-:W-:Y:S02]  /*15ad0*/  FMUL.FTZ R87, R101, R87 ;  /* 0x0000005765577220 */ /* 0x000fe40000410000 */
[C---:B------:R-:W-:Y:S04]  /*15ae0*/  FMUL.FTZ R91, R0.reuse, R91 ;  /* 0x0000005b005b7220 */ /* 0x040fe80000410000 */
[C---:B------:R-:W-:Y:S01]  /*15af0*/  FMUL.FTZ R92, R3.reuse, R92 ;  /* 0x0000005c035c7220 */ /* 0x040fe20000410000 */
[-C--:B---3--:R-:W-:Y:S03]  /*15b00*/  HMMA.16816.F32.BF16 R84, R176, R112.reuse, R84 ;  /* 0x00000070b054723c */ /* 0x088fe60000041854 */
[----:B------:R-:W-:Y:S02]  /*15b10*/  FMUL.FTZ R93, R3, R93 ;  /* 0x0000005d035d7220 */ /* 0x000fe40000410000 */
[----:B-1----:R-:W-:Y:S02]  /*15b20*/  FFMA.FTZ R2, R189, c[0x0][0x2d0], -R111 ;  /* 0x0000b400bd027a23 */ /* 0x002fe4000001086f */
[C---:B------:R-:W-:Y:S01]  /*15b30*/  FMUL.FTZ R94, R0.reuse, R94 ;  /* 0x0000005e005e7220 */ /* 0x040fe20000410000 */
[C---:B------:R-:W-:Y:S01]  /*15b40*/  HMMA.16816.F32.BF16 R88, R180.reuse, R112, R88 ;  /* 0x00000070b458723c */ /* 0x040fe20000041858 */
[----:B------:R1:W3:Y:S03]  /*15b50*/  MUFU.EX2 R240, R2 ;  /* 0x0000000200f07308 */ /* 0x0002e60000000800 */
[----:B------:R-:W-:Y:S02]  /*15b60*/  FMUL.FTZ R95, R0, R95 ;  /* 0x0000005f005f7220 */ /* 0x000fe40000410000 */
[----:B------:R-:W-:Y:S01]  /*15b70*/  FFMA.FTZ R106, R206, c[0x0][0x2d0], -R109 ;  /* 0x0000b400ce6a7a23 */ /* 0x000fe2000001086d */
[----:B------:R-:W-:Y:S01]  /*15b80*/  F2FP.BF16.PACK_AB R112, R154, R152 ;  /* 0x000000989a70723e */ /* 0x000fe200000010ff */
[----:B------:R-:W-:Y:S01]  /*15b90*/  FMUL.FTZ R96, R100, R96 ;  /* 0x0000006064607220 */ /* 0x000fe20000410000 */
[----:B-----5:R-:W-:Y:S02]  /*15ba0*/  F2FP.BF16.PACK_AB R113, R252, R153 ;  /* 0x00000099fc71723e */ /* 0x020fe400000010ff */
[-C--:B------:R-:W-:Y:S01]  /*15bb0*/  HMMA.16816.F32.BF16 R92, R180, R114.reuse, R92 ;  /* 0x00000072b45c723c */ /* 0x080fe2000004185c */
[----:B------:R4:W-:Y:S01]  /*15bc0*/  MUFU.EX2 R228, R106 ;  /* 0x0000006a00e47308 */ /* 0x0009e20000000800 */
[----:B------:R-:W-:Y:S01]  /*15bd0*/  LDSM.16.MT88.4 R180, [R209+0x2d00] ;  /* 0x002d0000d1b4783b */ /* 0x000fe20000004200 */
[----:B------:R-:W-:Y:S02]  /*15be0*/  FMUL.FTZ R97, R100, R97 ;  /* 0x0000006164617220 */ /* 0x000fe40000410000 */
[C---:B------:R-:W-:Y:S02]  /*15bf0*/  FMUL.FTZ R98, R101.reuse, R98 ;  /* 0x0000006265627220 */ /* 0x040fe40000410000 */
[----:B------:R-:W-:Y:S07]  /*15c00*/  FMUL.FTZ R99, R101, R99 ;  /* 0x0000006365637220 */ /* 0x000fee0000410000 */
[----:B------:R-:W-:Y:S04]  /*15c10*/  HMMA.16816.F32.BF16 R96, R176, R114, R96 ;  /* 0x00000072b060723c */ /* 0x000fe80000041860 */
[--C-:B-1----:R-:W-:Y:S01]  /*15c20*/  FFMA.FTZ R2, R192, c[0x0][0x2d0], -R184.reuse ;  /* 0x0000b400c0027a23 */ /* 0x102fe200000108b8 */
[----:B---3--:R-:W-:Y:S02]  /*15c30*/  F2FP.BF16.PACK_AB R120, R240, R241 ;  /* 0x000000f1f078723e */ /* 0x008fe400000010ff */
[----:B------:R-:W-:Y:S01]  /*15c40*/  F2FP.BF16.PACK_AB R114, R249, R251 ;  /* 0x000000fbf972723e */ /* 0x000fe200000010ff */
[----:B------:R1:W-:Y:S01]  /*15c50*/  MUFU.EX2 R239, R2 ;  /* 0x0000000200ef7308 */ /* 0x0003e20000000800 */
[----:B------:R-:W-:Y:S03]  /*15c60*/  F2FP.BF16.PACK_AB R115, R244, R246 ;  /* 0x000000f6f473723e */ /* 0x000fe600000010ff */
[--C-:B----4-:R-:W-:Y:S01]  /*15c70*/  FFMA.FTZ R106, R247, c[0x0][0x2d0], -R111.reuse ;  /* 0x0000b400f76a7a23 */ /* 0x110fe2000001086f */
[----:B------:R-:W-:Y:S03]  /*15c80*/  MOV R247, R154 ;  /* 0x0000009a00f77202 */ /* 0x000fe60000000f00 */
        /* <DEDUP_REMOVED lines=137> */
[----:B---3--:R-:W-:Y:S01]  /*16520*/  F2FP.BF16.PACK_AB R176, R189, R188 ;  /* 0x000000bcbdb0723e */ /* 0x008fe200000010ff */
[----:B------:R-:W-:Y:S01]  /*16530*/  IMAD.MOV.U32 R151, RZ, RZ, R150 ;  /* 0x000000ffff977224 */ /* 0x000fe200078e0096 */
[----:B------:R-:W-:Y:S05]  /*16540*/  MOV R150, R149 ;  /* 0x0000009500967202 */ /* 0x000fea0000000f00 */
[----:B------:R1:W-:Y:S01]  /*16550*/  MUFU.EX2 R186, R2 ;  /* 0x0000000200ba7308 */ /* 0x0003e20000000800 */
[----:B------:R-:W-:Y:S01]  /*16560*/  IMAD.MOV.U32 R149, RZ, RZ, R148 ;  /* 0x000000ffff957224 */ /* 0x000fe200078e0094 */
[----:B------:R-:W-:Y:S02]  /*16570*/  MOV R148, R147 ;  /* 0x0000009300947202 */ /* 0x000fe40000000f00 */
[----:B------:R-:W-:Y:S01]  /*16580*/  MOV R147, R142 ;  /* 0x0000008e00937202 */ /* 0x000fe20000000f00 */
[----:B------:R-:W-:Y:S01]  /*16590*/  IMAD.MOV.U32 R160, RZ, RZ, R149 ;  /* 0x000000ffffa07224 */ /* 0x000fe200078e0095 */
[----:B------:R-:W-:Y:S02]  /*165a0*/  MOV R142, R140 ;  /* 0x0000008c008e7202 */ /* 0x000fe40000000f00 */
[----:B------:R-:W-:Y:S02]  /*165b0*/  MOV R140, R138 ;  /* 0x0000008a008c7202 */ /* 0x000fe40000000f00 */
[----:B------:R-:W-:Y:S02]  /*165c0*/  MOV R138, R107 ;  /* 0x0000006b008a7202 */ /* 0x000fe40000000f00 */
[----:B------:R-:W-:Y:S02]  /*165d0*/  MOV R155, R150 ;  /* 0x00000096009b7202 */ /* 0x000fe40000000f00 */
[----:B------:R-:W-:Y:S02]  /*165e0*/  MOV R161, R148 ;  /* 0x0000009400a17202 */ /* 0x000fe40000000f00 */
[----:B------:R-:W-:Y:S05]  /*165f0*/  MOV R149, R142 ;  /* 0x0000008e00957202 */ /* 0x000fea0000000f00 */
[----:B------:R-:W-:Y:S02]  /*16600*/  IMAD.MOV.U32 R245, RZ, RZ, R149 ;  /* 0x000000fffff57224 */ /* 0x000fe400078e0095 */
[----:B-1----:R-:W-:Y:S02]  /*16610*/  FFMA.FTZ R2, R146, c[0x0][0x2d0], -R184 ;  /* 0x0000b40092027a23 */ /* 0x002fe400000108b8 */
[----:B------:R-:W-:Y:S02]  /*16620*/  IMAD.MOV.U32 R146, RZ, RZ, R143 ;  /* 0x000000ffff927224 */ /* 0x000fe400078e008f */
[----:B------:R1:W3:Y:S01]  /*16630*/  MUFU.EX2 R187, R2 ;  /* 0x0000000200bb7308 */ /* 0x0002e20000000800 */
[----:B------:R-:W-:Y:S02]  /*16640*/  IMAD.MOV.U32 R143, RZ, RZ, R141 ;  /* 0x000000ffff8f7224 */ /* 0x000fe400078e008d */
[----:B------:R-:W-:Y:S02]  /*16650*/  IMAD.MOV.U32 R141, RZ, RZ, R139 ;  /* 0x000000ffff8d7224 */ /* 0x000fe400078e008b */
        /* <DEDUP_REMOVED lines=135> */
.L_x_732:
[----:B------:R-:W-:-:S13]  /*16ed0*/  ISETP.GE.AND P0, PT, R204, RZ, PT ;  /* 0x000000ffcc00720c */ /* 0x000fda0003f06270 */
[----:B------:R-:W-:Y:S05]  /*16ee0*/  @!P0 BRA `(.L_x_734) ;  /* 0x0000400000008947 */ /* 0x000fea0003800000 */
[----:B------:R-:W2:Y:S01]  /*16ef0*/  LDL.64 R8, [R1+0x50] ;  /* 0x0000500001087983 */ /* 0x000ea20000100a00 */
[----:B------:R-:W-:-:S03]  /*16f00*/  ULDC.64 UR4, c[0x0][0x208] ;  /* 0x0000820000047ab9 */ /* 0x000fc60000000a00 */
[----:B------:R-:W3:Y:S04]  /*16f10*/  LDL.64 R14, [R1+0x58] ;  /* 0x00005800010e7983 */ /* 0x000ee80000100a00 */
[----:B-1----:R-:W4:Y:S04]  /*16f20*/  LDL.64 R6, [R1+0x70] ;  /* 0x0000700001067983 */ /* 0x002f280000100a00 */
[----:B------:R-:W5:Y:S01]  /*16f30*/  LDL.LU.64 R4, [R1+0x60] ;  /* 0x0000600001047983 */ /* 0x000f620000300a00 */
[----:B------:R-:W-:Y:S01]  /*16f40*/  USHF.L.U64.HI UR5, UR4, 0x5, UR5 ;  /* 0x0000000504057899 */ /* 0x000fe20008010205 */
[----:B------:R-:W-:Y:S01]  /*16f50*/  IMAD.MOV.U32 R3, RZ, RZ, R104 ;  /* 0x000000ffff037224 */ /* 0x000fe200078e0068 */
[----:B------:R-:W-:Y:S01]  /*16f60*/  USHF.L.U32 UR8, UR4, 0x5, URZ ;  /* 0x0000000504087899 */ /* 0x000fe2000800063f */
[----:B------:R-:W-:-:S02]  /*16f70*/  IMAD.MOV.U32 R2, RZ, RZ, R105 ;  /* 0x000000ffff027224 */ /* 0x000fc400078e0069 */
[----:B------:R-:W-:Y:S01]  /*16f80*/  IMAD.MOV.U32 R107, RZ, RZ, R102 ;  /* 0x000000ffff6b7224 */ /* 0x000fe200078e0066 */
[----:B------:R-:W-:Y:S01]  /*16f90*/  ULDC UR4, c[0x0][0x208] ;  /* 0x0000820000047ab9 */ /* 0x000fe20000000800 */
[----:B------:R-:W-:Y:S01]  /*16fa0*/  IMAD.MOV.U32 R106, RZ, RZ, R103 ;  /* 0x000000ffff6a7224 */ /* 0x000fe200078e0067 */
[----:B------:R-:W-:Y:S01]  /*16fb0*/  USHF.L.U32 UR4, UR4, 0x6, URZ ;  /* 0x0000000604047899 */ /* 0x000fe2000800063f */
[C---:B--2---:R-:W-:Y:S02]  /*16fc0*/  IADD3 RZ, P1, R8.reuse, 0x20, RZ ;  /* 0x0000002008ff7810 */ /* 0x044fe40007f3e0ff */
[----:B------:R-:W-:-:S03]  /*16fd0*/  IADD3 RZ, P0, R8, 0x40, RZ ;  /* 0x0000004008ff7810 */ /* 0x000fc60007f1e0ff */
[----:B---3--:R-:W-:Y:S01]  /*16fe0*/  IMAD.X R10, RZ, RZ, R15, P1 ;  /* 0x000000ffff0a7224 */ /* 0x008fe200008e060f */
[C---:B----4-:R-:W-:Y:S02]  /*16ff0*/  IADD3 RZ, P2, R6.reuse, 0x40, RZ ;  /* 0x0000004006ff7810 */ /* 0x050fe40007f5e0ff */
[----:B------:R-:W-:Y:S02]  /*17000*/  IADD3.X R0, RZ, R15, RZ, P0, !PT ;  /* 0x0000000fff007210 */ /* 0x000fe400007fe4ff */
[----:B------:R1:W-:Y:S01]  /*17010*/  STL [R1+0x34], R10 ;  /* 0x0000340a01007387 */ /* 0x0003e20000100800 */
[C---:B------:R-:W-:Y:S01]  /*17020*/  IADD3 RZ, P3, R6.reuse, 0x20, RZ ;  /* 0x0000002006ff7810 */ /* 0x040fe20007f7e0ff */
[----:B-----5:R-:W-:Y:S01]  /*17030*/  IMAD.X R11, RZ, RZ, R5, P2 ;  /* 0x000000ffff0b7224 */ /* 0x020fe200010e0605 */
[C---:B------:R-:W-:Y:S01]  /*17040*/  IADD3 R12, R6.reuse, 0x20, RZ ;  /* 0x00000020060c7810 */ /* 0x040fe20007ffe0ff */
[----:B------:R2:W-:Y:S01]  /*17050*/  STL [R1+0x30], R0 ;  /* 0x0000300001007387 */ /* 0x0005e20000100800 */
[----:B------:R-:W-:Y:S01]  /*17060*/  IADD3.X R13, RZ, R5, RZ, P3, !PT ;  /* 0x00000005ff0d7210 */ /* 0x000fe20001ffe4ff */
[----:B------:R-:W-:Y:S01]  /*17070*/  IMAD.MOV.U32 R4, RZ, RZ, R6 ;  /* 0x000000ffff047224 */ /* 0x000fe200078e0006 */
[----:B-1----:R-:W-:-:S05]  /*17080*/  IADD3 R10, R6, 0x40, RZ ;  /* 0x00000040060a7810 */ /* 0x002fca0007ffe0ff */
[----:B------:R1:W-:Y:S01]  /*17090*/  STL.64 [R1+0x8], R10 ;  /* 0x0000080a01007387 */ /* 0x0003e20000100a00 */
[----:B--2---:R-:W-:-:S03]  /*170a0*/  IADD3 R0, R8, 0x40, RZ ;  /* 0x0000004008007810 */ /* 0x004fc60007ffe0ff */
[----:B------:R2:W-:Y:S01]  /*170b0*/  STL.64 [R1+0x10], R12 ;  /* 0x0000100c01007387 */ /* 0x0005e20000100a00 */
[----:B-1----:R-:W-:-:S05]  /*170c0*/  IADD3 R10, R8, 0x20, RZ ;  /* 0x00000020080a7810 */ /* 0x002fca0007ffe0ff */
[----:B------:R2:W-:Y:S04]  /*170d0*/  STL [R1+0x2c], R10 ;  /* 0x00002c0a01007387 */ /* 0x0005e80000100800 */
[----:B------:R2:W-:Y:S04]  /*170e0*/  STL.64 [R1+0x60], R4 ;  /* 0x0000600401007387 */ /* 0x0005e80000100a00 */
[----:B------:R2:W-:Y:S02]  /*170f0*/  STL [R1+0x28], R0 ;  /* 0x0000280001007387 */ /* 0x0005e40000100800 */
.L_x_735:
[----:B---3--:R-:W3:Y:S01]  /*17100*/  LDL.64 R230, [R1+0x60] ;  /* 0x0000600001e67983 */ /* 0x008ee20000100a00 */
[----:B------:R-:W-:Y:S04]  /*17110*/  DEPBAR.LE SB0, 0x0 ;  /* 0x000080000000791a */ /* 0x000fe80000000000 */
[----:B------:R-:W-:Y:S01]  /*17120*/  MOV R53, 0x6 ;  /* 0x0000000600357802 */ /* 0x000fe20000000f00 */
[----:B------:R-:W4:Y:S01]  /*17130*/  LDL.64 R206, [R1+0x10] ;  /* 0x0000100001ce7983 */ /* 0x000f220000100a00 */
[----:B--2---:R-:W-:Y:S02]  /*17140*/  MOV R0, c[0x0][0x208] ;  /* 0x0000820000007a02 */ /* 0x004fe40000000f00 */
[----:B------:R-:W-:Y:S02]  /*17150*/  SHF.R.S32.HI R52, RZ, 0x1f, R204 ;  /* 0x0000001fff347819 */ /* 0x000fe400000114cc */
[----:B------:R-:W-:Y:S01]  /*17160*/  SHF.L.U64.HI R0, R0, R53, c[0x0][0x20c] ;  /* 0x0000830000007619 */ /* 0x000fe20000010235 */
[----:B------:R-:W2:Y:S01]  /*17170*/  LDL.64 R202, [R1+0x8] ;  /* 0x0000080001ca7983 */ /* 0x000ea20000100a00 */
[----:B------:R-:W-:Y:S02]  /*17180*/  MOV R188, UR8 ;  /* 0x0000000800bc7c02 */ /* 0x000fe40008000f00 */
[----:B------:R-:W-:Y:S01]  /*17190*/  MOV R189, UR5 ;  /* 0x0000000500bd7c02 */ /* 0x000fe20008000f00 */
[----:B------:R-:W-:Y:S02]  /*171a0*/  IMAD R0, R0, R204, RZ ;  /* 0x000000cc00007224 */ /* 0x000fe400078e02ff */
[----:B------:R-:W5:Y:S02]  /*171b0*/  LDL R228, [R1+0x78] ;  /* 0x0000780001e47983 */ /* 0x000f640000100800 */
[----:B------:R-:W-:Y:S02]  /*171c0*/  IMAD R0, R52, UR4, R0 ;  /* 0x0000000434007c24 */ /* 0x000fe4000f8e0200 */
[----:B------:R-:W5:Y:S06]  /*171d0*/  LDL.64 R232, [R1+0x70] ;  /* 0x0000700001e87983 */ /* 0x000f6c0000100a00 */
        /* <DEDUP_REMOVED lines=13> */
[C---:B------:R-:W-:Y:S06]  /*172b0*/  HMMA.16816.F32.BF16 R16, R64.reuse, R18, RZ ;  /* 0x000000124010723c */ /* 0x040fec00000418ff */
[----:B------:R-:W-:Y:S02]  /*172c0*/  LDSM.16.M88.4 R192, [R222] ;  /* 0x00000000dec0783b */ /* 0x000fe40000000200 */
        /* <DEDUP_REMOVED lines=16> */
[----:B---3--:R-:W-:Y:S05]  /*173d0*/  IMAD.WIDE.U32 R186, R204, UR4, R230 ;  /* 0x00000004ccba7c25 */ /* 0x008fea000f8e00e6 */
[----:B------:R-:W-:Y:S03]  /*173e0*/  LEA R196, P2, R186, c[0x0][0x1f8], 0x1 ;  /* 0x00007e00bac47a11 */ /* 0x000fe600078408ff */
[----:B----4-:R-:W-:Y:S01]  /*173f0*/  IMAD.WIDE.U32 R184, R204, UR4, R206 ;  /* 0x00000004ccb87c25 */ /* 0x010fe2000f8e00ce */
[----:B------:R-:W-:Y:S04]  /*17400*/  IADD3 R187, R187, R0, RZ ;  /* 0x00000000bbbb7210 */ /* 0x000fe80007ffe0ff */
[----:B------:R-:W-:Y:S01]  /*17410*/  LEA R200, P1, R184, c[0x0][0x1f8], 0x1 ;  /* 0x00007e00b8c87a11 */ /* 0x000fe200078208ff */
[----:B--2---:R-:W-:Y:S01]  /*17420*/  IMAD.WIDE.U32 R104, R204, UR4, R202 ;  /* 0x00000004cc687c25 */ /* 0x004fe2000f8e00ca */
[----:B------:R-:W-:Y:S02]  /*17430*/  IADD3 R185, R0, R185, RZ ;  /* 0x000000b900b97210 */ /* 0x000fe40007ffe0ff */
[----:B------:R-:W-:Y:S02]  /*17440*/  LEA.HI.X R197, R186, c[0x0][0x1fc], R187, 0x1, P2 ;  /* 0x00007f00bac57a11 */ /* 0x000fe400010f0cbb */
[----:B------:R-:W-:Y:S02]  /*17450*/  LEA.HI.X R201, R184, c[0x0][0x1fc], R185, 0x1, P1 ;  /* 0x00007f00b8c97a11 */ /* 0x000fe400008f0cb9 */
[----:B------:R-:W1:Y:S01]  /*17460*/  LDSM.16.M88.4 R184, [R224] ;  /* 0x00000000e0b8783b */ /* 0x000e620000000200 */
[----:B------:R-:W-:Y:S02]  /*17470*/  LEA R198, P0, R104, c[0x0][0x1f8], 0x1 ;  /* 0x00007e0068c67a11 */ /* 0x000fe400078008ff */
[----:B------:R-:W-:Y:S02]  /*17480*/  IADD3 R100, R0, R105, RZ ;  /* 0x0000006900647210 */ /* 0x000fe40007ffe0ff */
[----:B-----5:R-:W-:Y:S02]  /*17490*/  ISETP.NE.AND P3, PT, R228, RZ, PT ;  /* 0x000000ffe400720c */ /* 0x020fe40003f65270 */
[----:B------:R-:W-:Y:S01]  /*174a0*/  LEA.HI.X R199, R104, c[0x0][0x1fc], R100, 0x1, P0 ;  /* 0x00007f0068c77a11 */ /* 0x000fe200000f0c64 */
[----:B------:R-:W-:Y:S02]  /*174b0*/  IMAD.WIDE.U32 R100, R204, UR4, R188 ;  /* 0x00000004cc647c25 */ /* 0x000fe4000f8e00bc */
[----:B------:R-:W2:Y:S03]  /*174c0*/  LDSM.16.M88.4 R188, [R223] ;  /* 0x00000000dfbc783b */ /* 0x000ea60000000200 */
[----:B------:R-:W-:Y:S02]  /*174d0*/  IADD3 R0, R0, R101, RZ ;  /* 0x0000006500007210 */ /* 0x000fe40007ffe0ff */
[-C--:B------:R-:W-:Y:S03]  /*174e0*/  IADD3 R104, P0, R232, R100.reuse, RZ ;  /* 0x00000064e8687210 */ /* 0x080fe60007f1e0ff */
[----:B------:R-:W-:Y:S01]  /*174f0*/  @!PT LDS RZ, [RZ] ;  /* 0x00000000fffff984 */ /* 0x000fe20000000800 */
[----:B------:R-:W-:Y:S01]  /*17500*/  @!PT LDS RZ, [RZ] ;  /* 0x00000000fffff984 */ /* 0x000fe20000000800 */
[----:B------:R-:W-:Y:S01]  /*17510*/  @!PT LDS RZ, [RZ] ;  /* 0x00000000fffff984 */ /* 0x000fe20000000800 */
[----:B------:R3:W-:Y:S01]  /*17520*/  LDGSTS.E.BYPASS.LTC128B.128 [R226+0x100], [R196.64], !P5 ;  /* 0x00100000c4e27fae */ /* 0x0007e2000e901d46 */
[----:B------:R-:W-:Y:S02]  /*17530*/  IADD3.X R102, R0, R231, RZ, P0, !PT ;  /* 0x000000e700667210 */ /* 0x000fe400007fe4ff */
[-C--:B------:R-:W-:Y:S02]  /*17540*/  IADD3 R101, P0, R206, R100.reuse, RZ ;  /* 0x00000064ce657210 */ /* 0x080fe40007f1e0ff */
[----:B------:R-:W-:Y:S03]  /*17550*/  IADD3 R100, P2, R202, R100, RZ ;  /* 0x00000064ca647210 */ /* 0x000fe60007f5e0ff */
[----:B------:R4:W-:Y:S08]  /*17560*/  LDGSTS.E.BYPASS.LTC128B.128 [R226+0x1100], [R200.64], !P6 ;  /* 0x01100000c8e27fae */ /* 0x0009f0000f101d46 */
[----:B------:R5:W-:Y:S01]  /*17570*/  LDGSTS.E.BYPASS.LTC128B.128 [R226+0x2100], [R198.64], !P3 ;  /* 0x02100000c6e27fae */ /* 0x000be2000d901d46 */
[-C--:B-1----:R-:W-:Y:S03]  /*17580*/  HMMA.16816.F32.BF16 R20, R108, R184.reuse, R20 ;  /* 0x000000b86c14723c */ /* 0x082fe60000041814 */
[C---:B---3--:R-:W-:Y:S05]  /*17590*/  LEA R196, P1, R104.reuse, c[0x0][0x1f8], 0x1 ;  /* 0x00007e0068c47a11 */ /* 0x048fea00078208ff */
[C---:B------:R-:W-:Y:S04]  /*175a0*/  HMMA.16816.F32.BF16 R24, R180.reuse, R184, R24 ;  /* 0x000000b8b418723c */ /* 0x040fe80000041818 */
[----:B------:R-:W-:Y:S02]  /*175b0*/  LEA.HI.X R197, R104, c[0x0][0x1fc], R102, 0x1, P1 ;  /* 0x00007f0068c57a11 */ /* 0x000fe400008f0c66 */
[C---:B------:R-:W-:Y:S02]  /*175c0*/  IADD3.X R102, R0.reuse, R207, RZ, P0, !PT ;  /* 0x000000cf00667210 */ /* 0x040fe400007fe4ff */
[-C--:B------:R-:W-:Y:S01]  /*175d0*/  HMMA.16816.F32.BF16 R28, R180, R186.reuse, R28 ;  /* 0x000000bab41c723c */ /* 0x080fe2000004181c */
[----:B------:R5:W-:Y:S03]  /*175e0*/  LDGSTS.E.BYPASS.LTC128B.128 [R226+0x900], [R196.64], !P5 ;  /* 0x00900000c4e27fae */ /* 0x000be6000e901d46 */
[C---:B------:R-:W-:Y:S02]  /*175f0*/  LEA R104, P0, R101.reuse, c[0x0][0x1f8], 0x1 ;  /* 0x00007e0065687a11 */ /* 0x040fe400078008ff */
[----:B------:R-:W-:Y:S02]  /*17600*/  IADD3.X R0, R0, R203, RZ, P2, !PT ;  /* 0x000000cb00007210 */ /* 0x000fe400017fe4ff */
[C---:B------:R-:W-:Y:S04]  /*17610*/  HMMA.16816.F32.BF16 R32, R108.reuse, R186, R32 ;  /* 0x000000ba6c20723c */ /* 0x040fe80000041820 */
[----:B------:R-:W-:Y:S02]  /*17620*/  LEA.HI.X R105, R101, c[0x0][0x1fc], R102, 0x1, P0 ;  /* 0x00007f0065697a11 */ /* 0x000fe400000f0c66 */
[C---:B------:R-:W-:Y:S02]  /*17630*/  LEA R102, P0, R100.reuse, c[0x0][0x1f8], 0x1 ;  /* 0x00007e0064667a11 */ /* 0x040fe400078008ff */
[-C--:B--2---:R-:W-:Y:S01]  /*17640*/  HMMA.16816.F32.BF16 R36, R108, R188.reuse, R36 ;  /* 0x000000bc6c24723c */ /* 0x084fe20000041824 */
[----:B------:R1:W-:Y:S03]  /*17650*/  LDGSTS.E.BYPASS.LTC128B.128 [R226+0x1900], [R104.64], !P6 ;  /* 0x0190000068e27fae */ /* 0x0003e6000f101d46 */
[----:B------:R-:W-:Y:S02]  /*17660*/  LEA.HI.X R103, R100, c[0x0][0x1fc], R0, 0x1, P0 ;  /* 0x00007f0064677a11 */ /* 0x000fe400000f0c00 */
[C---:B------:R-:W-:Y:S02]  /*17670*/  ISETP.GT.AND P0, PT, R204.reuse, RZ, PT ;  /* 0x000000ffcc00720c */ /* 0x040fe40003f04270 */
[C---:B------:R-:W-:Y:S01]  /*17680*/  HMMA.16816.F32.BF16 R40, R180.reuse, R188, R40 ;  /* 0x000000bcb428723c */ /* 0x040fe20000041828 */
[----:B------:R2:W-:Y:S03]  /*17690*/  LDGSTS.E.BYPASS.LTC128B.128 [R226+0x2900], [R102.64], !P3 ;  /* 0x0290000066e27fae */ /* 0x0005e6000d901d46 */
[----:B------:R-:W-:Y:S04]  /*176a0*/  IADD3 R204, R204, -0x1, RZ ;  /* 0xffffffffcccc7810 */ /* 0x000fe80007ffe0ff */
[-C--:B------:R-:W-:Y:S01]  /*176b0*/  HMMA.16816.F32.BF16 R44, R180, R190.reuse, R44 ;  /* 0x000000beb42c723c */ /* 0x080fe2000004182c */
[----:B-----5:R-:W-:Y:S07]  /*176c0*/  LDSM.16.M88.4 R196, [R208+0x4100] ;  /* 0x00410000d0c4783b */ /* 0x020fee0000000200 */
[C---:B------:R-:W-:Y:S01]  /*176d0*/  HMMA.16816.F32.BF16 R48, R108.reuse, R190, R48 ;  /* 0x000000be6c30723c */ /* 0x040fe20000041830 */
[----:B----4-:R-:W-:Y:S07]  /*176e0*/  LDSM.16.M88.4 R200, [R211+0x9100] ;  /* 0x00910000d3c8783b */ /* 0x010fee0000000200 */
[-C--:B------:R-:W-:Y:S01]  /*176f0*/  HMMA.16816.F32.BF16 R52, R108, R192.reuse, R52 ;  /* 0x000000c06c34723c */ /* 0x080fe20000041834 */
[----:B------:R-:W-:Y:S07]  /*17700*/  LDSM.16.M88.4 R176, [R208+0x4500] ;  /* 0x00450000d0b0783b */ /* 0x000fee0000000200 */
[C---:B------:R-:W-:Y:S01]  /*17710*/  HMMA.16816.F32.BF16 R56, R180.reuse, R192, R56 ;  /* 0x000000c0b438723c */ /* 0x040fe20000041838 */
[----:B--2---:R-:W2:Y:S07]  /*17720*/  LDSM.16.M88.4 R100, [R211+0x8100] ;  /* 0x00810000d364783b */ /* 0x004eae0000000200 */
[-C--:B------:R-:W-:Y:S01]  /*17730*/  HMMA.16816.F32.BF16 R60, R180, R194.reuse, R60 ;  /* 0x000000c2b43c723c */ /* 0x080fe2000004183c */
[----:B------:R-:W3:Y:S07]  /*17740*/  LDSM.16.M88.4 R184, [R208+0x4900] ;  /* 0x00490000d0b8783b */ /* 0x000eee0000000200 */
[----:B------:R-:W-:Y:S01]  /*17750*/  HMMA.16816.F32.BF16 R64, R108, R194, R64 ;  /* 0x000000c26c40723c */ /* 0x000fe20000041840 */
[----:B------:R-:W4:Y:S08]  /*17760*/  LDSM.16.M88.4 R108, [R208+0x4d00] ;  /* 0x004d0000d06c783b */ /* 0x000f300000000200 */
[----:B------:R-:W-:Y:S08]  /*17770*/  LDSM.16.M88.4 R180, [R212+0x8100] ;  /* 0x00810000d4b4783b */ /* 0x000ff00000000200 */
[----:B------:R-:W5:Y:S01]  /*17780*/  LDSM.16.M88.4 R188, [R221] ;  /* 0x00000000ddbc783b */ /* 0x000f620000000200 */
[-C--:B--2---:R-:W-:Y:S07]  /*17790*/  HMMA.16816.F32.BF16 R4, R100, R196.reuse, R4 ;  /* 0x000000c46404723c */ /* 0x084fee0000041804 */
[----:B------:R-:W2:Y:S01]  /*177a0*/  LDSM.16.M88.4 R192, [R212+0x9100] ;  /* 0x00910000d4c0783b */ /* 0x000ea20000000200 */
[C---:B------:R-:W-:Y:S07]  /*177b0*/  HMMA.16816.F32.BF16 R8, R200.reuse, R196, R8 ;  /* 0x000000c4c808723c */ /* 0x040fee0000041808 */
[----:B------:R-:W0:Y:S01]  /*177c0*/  LDGDEPBAR ;  /* 0x00000000000079af */ /* 0x000e220000000000 */
[-C--:B------:R-:W-:Y:S08]  /*177d0*/  HMMA.16816.F32.BF16 R12, R200, R198.reuse, R12 ;  /* 0x000000c6c80c723c */ /* 0x080ff0000004180c */
[C---:B------:R-:W-:Y:S01]  /*177e0*/  HMMA.16816.F32.BF16 R16, R100.reuse, R198, R16 ;  /* 0x000000c66410723c */ /* 0x040fe20000041810 */
[----:B------:R-:W1:Y:S07]  /*177f0*/  LDSM.16.M88.4 R196, [R220] ;  /* 0x00000000dcc4783b */ /* 0x000e6e0000000200 */
[-C--:B------:R-:W-:Y:S08]  /*17800*/  HMMA.16816.F32.BF16 R20, R100, R176.reuse, R20 ;  /* 0x000000b06414723c */ /* 0x080ff00000041814 */
[C---:B------:R-:W-:Y:S08]  /*17810*/  HMMA.16816.F32.BF16 R24, R200.reuse, R176, R24 ;  /* 0x000000b0c818723c */ /* 0x040ff00000041818 */
[-C--:B------:R-:W-:Y:S08]  /*17820*/  HMMA.16816.F32.BF16 R28, R200, R178.reuse, R28 ;  /* 0x000000b2c81c723c */ /* 0x080ff0000004181c */
[C---:B------:R-:W-:Y:S01]  /*17830*/  HMMA.16816.F32.BF16 R32, R100.reuse, R178, R32 ;  /* 0x000000b26420723c */ /* 0x040fe20000041820 */
[----:B------:R-:W1:Y:S07]  /*17840*/  LDSM.16.M88.4 R176, [R219] ;  /* 0x00000000dbb0783b */ /* 0x000e6e0000000200 */
[-C--:B---3--:R-:W-:Y:S08]  /*17850*/  HMMA.16816.F32.BF16 R36, R100, R184.reuse, R36 ;  /* 0x000000b86424723c */ /* 0x088ff00000041824 */
[C---:B------:R-:W-:Y:S08]  /*17860*/  HMMA.16816.F32.BF16 R40, R200.reuse, R184, R40 ;  /* 0x000000b8c828723c */ /* 0x040ff00000041828 */
[-C--:B------:R-:W-:Y:S08]  /*17870*/  HMMA.16816.F32.BF16 R44, R200, R186.reuse, R44 ;  /* 0x000000bac82c723c */ /* 0x080ff0000004182c */
[C---:B------:R-:W-:Y:S01]  /*17880*/  HMMA.16816.F32.BF16 R48, R100.reuse, R186, R48 ;  /* 0x000000ba6430723c */ /* 0x040fe20000041830 */
[----:B------:R-:W3:Y:S07]  /*17890*/  LDSM.16.M88.4 R184, [R218] ;  /* 0x00000000dab8783b */ /* 0x000eee0000000200 */
[-C--:B----4-:R-:W-:Y:S08]  /*178a0*/  HMMA.16816.F32.BF16 R52, R100, R108.reuse, R52 ;  /* 0x0000006c6434723c */ /* 0x090ff00000041834 */
[C---:B------:R-:W-:Y:S08]  /*178b0*/  HMMA.16816.F32.BF16 R56, R200.reuse, R108, R56 ;  /* 0x0000006cc838723c */ /* 0x040ff00000041838 */
[-C--:B------:R-:W-:Y:S08]  /*178c0*/  HMMA.16816.F32.BF16 R60, R200, R110.reuse, R60 ;  /* 0x0000006ec83c723c */ /* 0x080ff0000004183c */
[----:B------:R-:W-:Y:S01]  /*178d0*/  HMMA.16816.F32.BF16 R64, R100, R110, R64 ;  /* 0x0000006e6440723c */ /* 0x000fe20000041840 */
[----:B------:R-:W-:Y:S07]  /*178e0*/  LDSM.16.M88.4 R100, [R211+0xa100] ;  /* 0x00a10000d364783b */ /* 0x000fee0000000200 */
[-C--:B-----5:R-:W-:Y:S01]  /*178f0*/  HMMA.16816.F32.BF16 R4, R180, R188.reuse, R4 ;  /* 0x000000bcb404723c */ /* 0x0a0fe20000041804 */
[----:B------:R-:W4:Y:S07]  /*17900*/  LDSM.16.M88.4 R108, [R208+0x5100] ;  /* 0x00510000d06c783b */ /* 0x000f2e0000000200 */
[C---:B--2---:R-:W-:Y:S08]  /*17910*/  HMMA.16816.F32.BF16 R8, R192.reuse, R188, R8 ;  /* 0x000000bcc008723c */ /* 0x044ff00000041808 */
[-C--:B------:R-:W-:Y:S08]  /*17920*/  HMMA.16816.F32.BF16 R12, R192, R190.reuse, R12 ;  /* 0x000000bec00c723c */ /* 0x080ff0000004180c */
[C---:B------:R-:W-:Y:S01]  /*17930*/  HMMA.16816.F32.BF16 R16, R180.reuse, R190, R16 ;  /* 0x000000beb410723c */ /* 0x040fe20000041810 */
[----:B------:R-:W2:Y:S07]  /*17940*/  LDSM.16.M88.4 R188, [R211+0xb100] ;  /* 0x00b10000d3bc783b */ /* 0x000eae0000000200 */
[-C--:B-1----:R-:W-:Y:S08]  /*17950*/  HMMA.16816.F32.BF16 R20, R180, R196.reuse, R20 ;  /* 0x000000c4b414723c */ /* 0x082ff00000041814 */
[C---:B------:R-:W-:Y:S08]  /*17960*/  HMMA.16816.F32.BF16 R24, R192.reuse, R196, R24 ;  /* 0x000000c4c018723c */ /* 0x040ff00000041818 */
[-C--:B------:R-:W-:Y:S08]  /*17970*/  HMMA.16816.F32.BF16 R28, R192, R198.reuse, R28 ;  /* 0x000000c6c01c723c */ /* 0x080ff0000004181c */
[C---:B------:R-:W-:Y:S01]  /*17980*/  HMMA.16816.F32.BF16 R32, R180.reuse, R198, R32 ;  /* 0x000000c6b420723c */ /* 0x040fe20000041820 */
[----:B------:R-:W-:Y:S07]  /*17990*/  LDSM.16.M88.4 R196, [R208+0x5d00] ;  /* 0x005d0000d0c4783b */ /* 0x000fee0000000200 */
[-C--:B------:R-:W-:Y:S08]  /*179a0*/  HMMA.16816.F32.BF16 R36, R180, R176.reuse, R36 ;  /* 0x000000b0b424723c */ /* 0x080ff00000041824 */
[C---:B------:R-:W-:Y:S08]  /*179b0*/  HMMA.16816.F32.BF16 R40, R192.reuse, R176, R40 ;  /* 0x000000b0c028723c */ /* 0x040ff00000041828 */
[-C--:B------:R-:W-:Y:S08]  /*179c0*/  HMMA.16816.F32.BF16 R44, R192, R178.reuse, R44 ;  /* 0x000000b2c02c723c */ /* 0x080ff0000004182c */
[C---:B------:R-:W-:Y:S01]  /*179d0*/  HMMA.16816.F32.BF16 R48, R180.reuse, R178, R48 ;  /* 0x000000b2b430723c */ /* 0x040fe20000041830 */
[----:B------:R-:W1:Y:S07]  /*179e0*/  LDSM.16.M88.4 R176, [R208+0x5500] ;  /* 0x00550000d0b0783b */ /* 0x000e6e0000000200 */
[-C--:B---3--:R-:W-:Y:S08]  /*179f0*/  HMMA.16816.F32.BF16 R52, R180, R184.reuse, R52 ;  /* 0x000000b8b434723c */ /* 0x088ff00000041834 */
[C---:B------:R-:W-:Y:S08]  /*17a00*/  HMMA.16816.F32.BF16 R56, R192.reuse, R184, R56 ;  /* 0x000000b8c038723c */ /* 0x040ff00000041838 */
[-C--:B------:R-:W-:Y:S01]  /*17a10*/  HMMA.16816.F32.BF16 R60, R192, R186.reuse, R60 ;  /* 0x000000bac03c723c */ /* 0x080fe2000004183c */
[----:B------:R-:W3:Y:S07]  /*17a20*/  LDSM.16.M88.4 R192, [R208+0x5900] ;  /* 0x00590000d0c0783b */ /* 0x000eee0000000200 */
[----:B------:R-:W-:Y:S01]  /*17a30*/  HMMA.16816.F32.BF16 R64, R180, R186, R64 ;  /* 0x000000bab440723c */ /* 0x000fe20000041840 */
[----:B------:R-:W-:Y:S07]  /*17a40*/  LDSM.16.M88.4 R180, [R212+0xa100] ;  /* 0x00a10000d4b4783b */ /* 0x000fee0000000200 */
[-C--:B----4-:R-:W-:Y:S01]  /*17a50*/  HMMA.16816.F32.BF16 R4, R100, R108.reuse, R4 ;  /* 0x0000006c6404723c */ /* 0x090fe20000041804 */
[----:B------:R-:W4:Y:S07]  /*17a60*/  LDSM.16.M88.4 R184, [R217] ;  /* 0x00000000d9b8783b */ /* 0x000f2e0000000200 */
[C---:B--2---:R-:W-:Y:S08]  /*17a70*/  HMMA.16816.F32.BF16 R8, R188.reuse, R108, R8 ;  /* 0x0000006cbc08723c */ /* 0x044ff00000041808 */
[-C--:B------:R-:W-:Y:S08]  /*17a80*/  HMMA.16816.F32.BF16 R12, R188, R110.reuse, R12 ;  /* 0x0000006ebc0c723c */ /* 0x080ff0000004180c */
[C---:B------:R-:W-:Y:S01]  /*17a90*/  HMMA.16816.F32.BF16 R16, R100.reuse, R110, R16 ;  /* 0x0000006e6410723c */ /* 0x040fe20000041810 */
[----:B------:R-:W2:Y:S07]  /*17aa0*/  LDSM.16.M88.4 R108, [R212+0xb100] ;  /* 0x00b10000d46c783b */ /* 0x000eae0000000200 */
[-C--:B-1----:R-:W-:Y:S08]  /*17ab0*/  HMMA.16816.F32.BF16 R20, R100, R176.reuse, R20 ;  /* 0x000000b06414723c */ /* 0x082ff00000041814 */
        /* <DEDUP_REMOVED lines=12> */
[C---:B--2---:R-:W-:Y:S08]  /*17b80*/  HMMA.16816.F32.BF16 R8, R108.reuse, R184, R8 ;  /* 0x000000b86c08723c */ /* 0x044ff00000041808 */
        /* <DEDUP_REMOVED lines=29> */
[----:B------:R-:W-:Y:S10]  /*17d60*/  MUFU.TANH R189, R10 ;  /* 0x0000000a00bd7308 */ /* 0x000ff40000002400 */
[----:B------:R2:W-:Y:S01]  /*17d70*/  MUFU.TANH R190, R11 ;  /* 0x0000000b00be7308 */ /* 0x0005e20000002400 */
[-C--:B-1----:R-:W-:Y:S03]  /*17d80*/  HMMA.16816.F32.BF16 R20, R180, R4.reuse, R20 ;  /* 0x00000004b414723c */ /* 0x082fe60000041814 */
[----:B---3--:R-:W-:Y:S06]  /*17d90*/  FMNMX.FTZ R0, R188, R0, !PT ;  /* 0x00000000bc007209 */ /* 0x008fec0007810000 */
[----:B------:R-:W1:Y:S01]  /*17da0*/  MUFU.TANH R16, R16 ;  /* 0x0000001000107308 */ /* 0x000e620000002400 */
[C---:B------:R-:W-:Y:S09]  /*17db0*/  HMMA.16816.F32.BF16 R24, R108.reuse, R4, R24 ;  /* 0x000000046c18723c */ /* 0x040ff20000041818 */
[----:B------:R-:W3:Y:S01]  /*17dc0*/  MUFU.TANH R17, R17 ;  /* 0x0000001100117308 */ /* 0x000ee20000002400 */
[-C--:B------:R-:W-:Y:S01]  /*17dd0*/  HMMA.16816.F32.BF16 R28, R108, R6.reuse, R28 ;  /* 0x000000066c1c723c */ /* 0x080fe2000004181c */
[----:B--2---:R-:W2:Y:S03]  /*17de0*/  LDSM.16.M88.4 R8, [R215] ;  /* 0x00000000d708783b */ /* 0x004ea60000000200 */
[----:B------:R-:W-:Y:S04]  /*17df0*/  FMUL.FTZ R22, R22, c[0x0][0x320] ;  /* 0x0000c80016167a20 */ /* 0x000fe80000410000 */
[C---:B------:R-:W-:Y:S01]  /*17e00*/  HMMA.16816.F32.BF16 R32, R180.reuse, R6, R32 ;  /* 0x00000006b420723c */ /* 0x040fe20000041820 */
[----:B------:R-:W2:Y:S01]  /*17e10*/  MUFU.TANH R18, R18 ;  /* 0x0000001200127308 */ /* 0x000ea20000002400 */
[----:B------:R-:W5:Y:S02]  /*17e20*/  LDSM.16.M88.4 R4, [R214] ;  /* 0x00000000d604783b */ /* 0x000f640000000200 */
[----:B------:R-:W-:Y:S02]  /*17e30*/  FMUL.FTZ R23, R23, c[0x0][0x320] ;  /* 0x0000c80017177a20 */ /* 0x000fe40000410000 */
[----:B------:R-:W-:Y:S02]  /*17e40*/  FMUL.FTZ R20, R20, c[0x0][0x320] ;  /* 0x0000c80014147a20 */ /* 0x000fe40000410000 */
[----:B------:R-:W-:Y:S04]  /*17e50*/  DEPBAR.LE SB0, 0x0 ;  /* 0x000080000000791a */ /* 0x000fe80000000000 */
[----:B------:R-:W-:Y:S01]  /*17e60*/  MUFU.TANH R197, R22 ;  /* 0x0000001600c57308 */ /* 0x000fe20000002400 */
[----:B------:R-:W-:Y:S01]  /*17e70*/  BAR.SYNC.DEFER_BLOCKING 0x0 ;  /* 0x0000000000007b1d */ /* 0x000fe20000010000 */
[----:B------:R-:W-:Y:S02]  /*17e80*/  FMUL.FTZ R24, R24, c[0x0][0x320] ;  /* 0x0000c80018187a20 */ /* 0x000fe40000410000 */
        /* <DEDUP_REMOVED lines=13> */
[----:B------:R2:W-:Y:S01]  /*17f60*/  MUFU.TANH R199, R25 ;  /* 0x0000001900c77308 */ /* 0x0005e20000002400 */
[C---:B------:R-:W-:Y:S01]  /*17f70*/  HMMA.16816.F32.BF16 R40, R108.reuse, R8, R40 ;  /* 0x000000086c28723c */ /* 0x040fe20000041828 */
[----:B-1----:R-:W4:Y:S03]  /*17f80*/  LDL R24, [R1+0x28] ;  /* 0x0000280001187983 */ /* 0x002f260000100800 */
[----:B------:R-:W-:Y:S02]  /*17f90*/  FMUL.FTZ R29, R29, c[0x0][0x320] ;  /* 0x0000c8001d1d7a20 */ /* 0x000fe40000410000 */
[----:B------:R-:W-:Y:S02]  /*17fa0*/  FMUL.FTZ R30, R30, c[0x0][0x320] ;  /* 0x0000c8001e1e7a20 */ /* 0x000fe40000410000 */
[-C--:B------:R-:W-:Y:S01]  /*17fb0*/  HMMA.16816.F32.BF16 R44, R108, R10.reuse, R44 ;  /* 0x0000000a6c2c723c */ /* 0x080fe2000004182c */
[----:B------:R1:W1:Y:S01]  /*17fc0*/  MUFU.TANH R193, R20 ;  /* 0x0000001400c17308 */ /* 0x0002620000002400 */
[----:B---3--:R-:W3:Y:S05]  /*17fd0*/  LDL.64 R22, [R1+0x58] ;  /* 0x0000580001167983 */ /* 0x008eea0000100a00 */
[----:B------:R-:W-:Y:S01]  /*17fe0*/  FMUL.FTZ R36, R36, c[0x0][0x320] ;  /* 0x0000c80024247a20 */ /* 0x000fe20000410000 */
[C---:B------:R-:W-:Y:S03]  /*17ff0*/  HMMA.16816.F32.BF16 R48, R180.reuse, R10, R48 ;  /* 0x0000000ab430723c */ /* 0x040fe60000041830 */
[----:B------:R-:W-:Y:S01]  /*18000*/  MUFU.TANH R233, R31 ;  /* 0x0000001f00e97308 */ /* 0x000fe20000002400 */
[----:B------:R-:W-:Y:S01]  /*18010*/  FMUL.FTZ R37, R37, c[0x0][0x320] ;  /* 0x0000c80025257a20 */ /* 0x000fe20000410000 */
[----:B--2---:R-:W2:Y:S01]  /*18020*/  LDL R25, [R1+0x2c] ;  /* 0x00002c0001197983 */ /* 0x004ea20000100800 */
[----:B------:R-:W-:Y:S02]  /*18030*/  FMUL.FTZ R38, R38, c[0x0][0x320] ;  /* 0x0000c80026267a20 */ /* 0x000fe40000410000 */
[-C--:B-----5:R-:W-:Y:S05]  /*18040*/  HMMA.16816.F32.BF16 R52, R180, R4.reuse, R52 ;  /* 0x00000004b434723c */ /* 0x0a0fea0000041834 */
[----:B------:R-:W-:Y:S01]  /*18050*/  MUFU.TANH R231, R36 ;  /* 0x0000002400e77308 */ /* 0x000fe20000002400 */
[----:B------:R-:W-:Y:S02]  /*18060*/  FMUL.FTZ R39, R39, c[0x0][0x320] ;  /* 0x0000c80027277a20 */ /* 0x000fe40000410000 */
[----:B------:R-:W-:Y:S01]  /*18070*/  FMUL.FTZ R43, R43, c[0x0][0x320] ;  /* 0x0000c8002b2b7a20 */ /* 0x000fe20000410000 */
[----:B-1----:R-:W5:Y:S03]  /*18080*/  LDL R20, [R1+0x30] ;  /* 0x0000300001147983 */ /* 0x002f660000100800 */
[----:B------:R-:W-:Y:S01]  /*18090*/  FMUL.FTZ R46, R46, c[0x0][0x320] ;  /* 0x0000c8002e2e7a20 */ /* 0x000fe20000410000 */
[C---:B------:R-:W-:Y:S02]  /*180a0*/  HMMA.16816.F32.BF16 R56, R108.reuse, R4, R56 ;  /* 0x000000046c38723c */ /* 0x040fe40000041838 */
[----:B------:R1:W-:Y:S02]  /*180b0*/  MUFU.TANH R232, R37 ;  /* 0x0000002500e87308 */ /* 0x0003e40000002400 */
[----:B------:R-:W-:Y:S03]  /*180c0*/  FMUL.FTZ R47, R47, c[0x0][0x320] ;  /* 0x0000c8002f2f7a20 */ /* 0x000fe60000410000 */
[----:B------:R-:W-:Y:S01]  /*180d0*/  FMNMX.FTZ R5, R176, R2, !PT ;  /* 0x00000002b0057209 */ /* 0x000fe20007810000 */
[----:B------:R-:W-:Y:S01]  /*180e0*/  FMUL.FTZ R49, R49, c[0x0][0x320] ;  /* 0x0000c80031317a20 */ /* 0x000fe20000410000 */
[-C--:B------:R-:W-:Y:S03]  /*180f0*/  HMMA.16816.F32.BF16 R60, R108, R6.reuse, R60 ;  /* 0x000000066c3c723c */ /* 0x080fe6000004183c */
[----:B------:R-:W-:Y:S01]  /*18100*/  FMUL.FTZ R50, R50, c[0x0][0x320] ;  /* 0x0000c80032327a20 */ /* 0x000fe20000410000 */
[----:B------:R-:W-:Y:S01]  /*18110*/  FMNMX.FTZ R5, R102, R5, !PT ;  /* 0x0000000566057209 */ /* 0x000fe20007810000 */
[----:B------:R1:W1:Y:S01]  /*18120*/  MUFU.TANH R194, R21 ;  /* 0x0000001500c27308 */ /* 0x0002620000002400 */
[----:B------:R-:W-:Y:S01]  /*18130*/  FMUL.FTZ R52, R52, c[0x0][0x320] ;  /* 0x0000c80034347a20 */ /* 0x000fe20000410000 */
[----:B------:R-:W-:Y:S01]  /*18140*/  FMNMX.FTZ R4, R178, R3, !PT ;  /* 0x00000003b2047209 */ /* 0x000fe20007810000 */
[----:B------:R-:W-:Y:S01]  /*18150*/  FMUL.FTZ R53, R53, c[0x0][0x320] ;  /* 0x0000c80035357a20 */ /* 0x000fe20000410000 */
[----:B------:R-:W-:Y:S04]  /*18160*/  HMMA.16816.F32.BF16 R64, R180, R6, R64 ;  /* 0x00000006b440723c */ /* 0x000fe80000041840 */
[----:B------:R-:W-:Y:S01]  /*18170*/  FMUL.FTZ R54, R54, c[0x0][0x320] ;  /* 0x0000c80036367a20 */ /* 0x000fe20000410000 */
[----:B------:R-:W-:Y:S01]  /*18180*/  FMNMX.FTZ R5, R16, R5, !PT ;  /* 0x0000000510057209 */ /* 0x000fe20007810000 */
[----:B------:R1:W-:Y:S01]  /*18190*/  MUFU.TANH R205, R26 ;  /* 0x0000001a00cd7308 */ /* 0x0003e20000002400 */
[----:B------:R-:W-:Y:S01]  /*181a0*/  FMUL.FTZ R55, R55, c[0x0][0x320] ;  /* 0x0000c80037377a20 */ /* 0x000fe20000410000 */
[----:B------:R-:W-:Y:S01]  /*181b0*/  FMNMX.FTZ R4, R177, R4, !PT ;  /* 0x00000004b1047209 */ /* 0x000fe20007810000 */
[----:B------:R-:W-:Y:S01]  /*181c0*/  FMUL.FTZ R51, R51, c[0x0][0x320] ;  /* 0x0000c80033337a20 */ /* 0x000fe20000410000 */
[----:B-1----:R-:W2:Y:S02]  /*181d0*/  LDL.64 R36, [R1+0x50] ;  /* 0x0000500001247983 */ /* 0x002ea40000100a00 */
        /* <DEDUP_REMOVED lines=8> */
[----:B------:R-:W2:Y:S01]  /*18260*/  LDL R21, [R1+0x34] ;  /* 0x0000340001157983 */ /* 0x000ea20000100800 */
        /* <DEDUP_REMOVED lines=21> */
[----:B------:R-:W-:Y:S01]  /*183c0*/  FMUL.FTZ R60, R60, c[0x0][0x320] ;  /* 0x0000c8003c3c7a20 */ /* 0x000fe20000410000 */
[----:B------:R-:W-:Y:S01]  /*183d0*/  FMNMX.FTZ R4, R197, R4, !PT ;  /* 0x00000004c5047209 */ /* 0x000fe20007810000 */
[----:B------:R-:W-:Y:S01]  /*183e0*/  FMUL.FTZ R40, R40, c[0x0][0x320] ;  /* 0x0000c80028287a20 */ /* 0x000fe20000410000 */
[----:B------:R-:W1:Y:S02]  /*183f0*/  MUFU.TANH R195, R34 ;  /* 0x0000002200c37308 */ /* 0x000e640000002400 */
[----:B------:R-:W-:Y:S02]  /*18400*/  FMNMX.FTZ R4, R198, R4, !PT ;  /* 0x00000004c6047209 */ /* 0x000fe40007810000 */
[----:B------:R-:W-:Y:S06]  /*18410*/  FMNMX.FTZ R5, R191, R5, !PT ;  /* 0x00000005bf057209 */ /* 0x000fec0007810000 */
        /* <DEDUP_REMOVED lines=14> */
[----:B------:R1:W1:Y:S01]  /*18500*/  MUFU.TANH R185, R12 ;  /* 0x0000000c00b97308 */ /* 0x0002620000002400 */
[----:B------:R-:W-:Y:S09]  /*18510*/  FMNMX.FTZ R4, R236, R4, !PT ;  /* 0x00000004ec047209 */ /* 0x000ff20007810000 */
[----:B------:R-:W1:Y:S02]  /*18520*/  MUFU.TANH R234, R50 ;  /* 0x0000003200ea7308 */ /* 0x000e640000002400 */
[----:B-1----:R-:W-:Y:S08]  /*18530*/  FMNMX.FTZ R5, R248, R5, !PT ;  /* 0x00000005f8057209 */ /* 0x002ff00007810000 */
[----:B------:R-:W1:Y:S01]  /*18540*/  MUFU.TANH R239, R53 ;  /* 0x0000003500ef7308 */ /* 0x000e620000002400 */
[----:B------:R-:W-:Y:S02]  /*18550*/  MOV R12, c[0x0][0x1e0] ;  /* 0x00007800000c7a02 */ /* 0x000fe40000000f00 */
[----:B------:R-:W-:Y:S02]  /*18560*/  FMNMX.FTZ R0, R185, R0, !PT ;  /* 0x00000000b9007209 */ /* 0x000fe40007810000 */
[----:B------:R-:W-:Y:S05]  /*18570*/  SHF.L.U32 R12, R12, 0x5, RZ ;  /* 0x000000050c0c7819 */ /* 0x000fea00000006ff */
[----:B------:R-:W1:Y:S01]  /*18580*/  MUFU.TANH R240, R51 ;  /* 0x0000003300f07308 */ /* 0x000e620000002400 */
[----:B------:R-:W-:Y:S02]  /*18590*/  FMNMX.FTZ R0, R184, R0, !PT ;  /* 0x00000000b8007209 */ /* 0x000fe40007810000 */
[----:B------:R-:W-:Y:S02]  /*185a0*/  FMNMX.FTZ R4, R234, R4, !PT ;  /* 0x00000004ea047209 */ /* 0x000fe40007810000 */
        /* <DEDUP_REMOVED lines=11> */
[----:B------:R-:W-:Y:S05]  /*18660*/  FMNMX.FTZ R5, R183, R5, !PT ;  /* 0x00000005b7057209 */ /* 0x000fea0007810000 */
[----:B------:R-:W1:Y:S04]  /*18670*/  SHFL.BFLY PT, R8, R5, 0x2, 0x1f ;  /* 0x0c401f0005087f89 */ /* 0x000e6800000e0000 */
[----:B------:R-:W1:Y:S01]  /*18680*/  MUFU.TANH R242, R66 ;  /* 0x0000004200f27308 */ /* 0x000e620000002400 */
[----:B------:R-:W-:Y:S09]  /*18690*/  FMNMX.FTZ R4, R237, R4, !PT ;  /* 0x00000004ed047209 */ /* 0x000ff20007810000 */
[----:B------:R-:W1:Y:S02]  /*186a0*/  MUFU.TANH R201, R29 ;  /* 0x0000001d00c97308 */ /* 0x000e640000002400 */
[----:B-1----:R-:W-:Y:S08]  /*186b0*/  FMNMX.FTZ R0, R202, R0, !PT ;  /* 0x00000000ca007209 */ /* 0x002ff00007810000 */
[----:B------:R-:W1:Y:S01]  /*186c0*/  MUFU.TANH R241, R67 ;  /* 0x0000004300f17308 */ /* 0x000e620000002400 */
[----:B------:R-:W-:Y:S02]  /*186d0*/  FMNMX.FTZ R5, R5, R8, !PT ;  /* 0x0000000805057209 */ /* 0x000fe40007810000 */
[----:B------:R-:W-:Y:S03]  /*186e0*/  FMNMX.FTZ R4, R242, R4, !PT ;  /* 0x00000004f2047209 */ /* 0x000fe60007810000 */
[----:B------:R-:W4:Y:S04]  /*186f0*/  SHFL.BFLY PT, R105, R5, 0x1, 0x1f ;  /* 0x0c201f0005697f89 */ /* 0x000f2800000e0000 */
[----:B------:R-:W3:Y:S01]  /*18700*/  MUFU.TANH R243, R40 ;  /* 0x0000002800f37308 */ /* 0x000ee20000002400 */
[----:B------:R-:W-:Y:S09]  /*18710*/  FMNMX.FTZ R0, R201, R0, !PT ;  /* 0x00000000c9007209 */ /* 0x000ff20007810000 */
[----:B------:R-:W3:Y:S01]  /*18720*/  MUFU.TANH R247, R41 ;  /* 0x0000002900f77308 */ /* 0x000ee20000002400 */
[----:B-1----:R-:W-:Y:S05]  /*18730*/  FMNMX.FTZ R4, R241, R4, !PT ;  /* 0x00000004f1047209 */ /* 0x002fea0007810000 */
[----:B------:R-:W1:Y:S04]  /*18740*/  SHFL.BFLY PT, R7, R4, 0x2, 0x1f ;  /* 0x0c401f0004077f89 */ /* 0x000e6800000e0000 */
[----:B------:R5:W5:Y:S01]  /*18750*/  MUFU.TANH R244, R44 ;  /* 0x0000002c00f47308 */ /* 0x000b620000002400 */
[----:B----4-:R-:W-:Y:S02]  /*18760*/  FMNMX.FTZ R105, R5, R105, !PT ;  /* 0x0000006905697209 */ /* 0x010fe40007810000 */
[----:B---3--:R-:W-:Y:S03]  /*18770*/  FMNMX.FTZ R0, R243, R0, !PT ;  /* 0x00000000f3007209 */ /* 0x008fe60007810000 */
[----:B------:R-:W-:Y:S04]  /*18780*/  FMUL.FTZ R110, R105, c[0x0][0x2d0] ;  /* 0x0000b400696e7a20 */ /* 0x000fe80000410000 */
[----:B------:R-:W3:Y:S01]  /*18790*/  MUFU.TANH R245, R45 ;  /* 0x0000002d00f57308 */ /* 0x000ee20000002400 */
[--C-:B------:R-:W-:Y:S01]  /*187a0*/  FFMA.FTZ R48, R192, c[0x0][0x2d0], -R110.reuse ;  /* 0x0000b400c0307a23 */ /* 0x100fe2000001086e */
[----:B------:R-:W-:Y:S08]  /*187b0*/  FMNMX.FTZ R0, R247, R0, !PT ;  /* 0x00000000f7007209 */ /* 0x000ff00007810000 */
[----:B------:R-:W4:Y:S01]  /*187c0*/  MUFU.TANH R40, R56 ;  /* 0x0000003800287308 */ /* 0x000f220000002400 */
[----:B-1----:R-:W-:Y:S01]  /*187d0*/  FMNMX.FTZ R4, R4, R7, !PT ;  /* 0x0000000704047209 */ /* 0x002fe20007810000 */
[--C-:B-----5:R-:W-:Y:S01]  /*187e0*/  FFMA.FTZ R44, R191, c[0x0][0x2d0], -R110.reuse ;  /* 0x0000b400bf2c7a23 */ /* 0x120fe2000001086e */
[----:B------:R-:W-:Y:S03]  /*187f0*/  FMNMX.FTZ R0, R244, R0, !PT ;  /* 0x00000000f4007209 */ /* 0x000fe60007810000 */
[----:B------:R-:W1:Y:S04]  /*18800*/  SHFL.BFLY PT, R104, R4, 0x1, 0x1f ;  /* 0x0c201f0004687f89 */ /* 0x000e6800000e0000 */
[----:B------:R-:W5:Y:S01]  /*18810*/  MUFU.TANH R35, R57 ;  /* 0x0000003900237308 */ /* 0x000f620000002400 */
[----:B---3--:R-:W-:Y:S09]  /*18820*/  FMNMX.FTZ R0, R245, R0, !PT ;  /* 0x00000000f5007209 */ /* 0x008ff20007810000 */
[----:B------:R-:W-:Y:S01]  /*18830*/  MUFU.TANH R250, R42 ;  /* 0x0000002a00fa7308 */ /* 0x000fe20000002400 */
[----:B----4-:R-:W-:Y:S09]  /*18840*/  FMNMX.FTZ R0, R40, R0, !PT ;  /* 0x0000000028007209 */ /* 0x010ff20007810000 */
[----:B------:R-:W3:Y:S01]  /*18850*/  MUFU.TANH R42, R60 ;  /* 0x0000003c002a7308 */ /* 0x000ee20000002400 */
[----:B-1----:R-:W-:Y:S01]  /*18860*/  FMNMX.FTZ R104, R4, R104, !PT ;  /* 0x0000006804687209 */ /* 0x002fe20007810000 */
[--C-:B------:R-:W-:Y:S01]  /*18870*/  FFMA.FTZ R4, R176, c[0x0][0x2d0], -R110.reuse ;  /* 0x0000b400b0047a23 */ /* 0x100fe2000001086e */
[----:B-----5:R-:W-:Y:S03]  /*18880*/  FMNMX.FTZ R0, R35, R0, !PT ;  /* 0x0000000023007209 */ /* 0x020fe60007810000 */
[----:B------:R-:W-:Y:S04]  /*18890*/  FMUL.FTZ R111, R104, c[0x0][0x2d0] ;  /* 0x0000b400686f7a20 */ /* 0x000fe80000410000 */
[----:B------:R-:W1:Y:S01]  /*188a0*/  MUFU.TANH R251, R61 ;  /* 0x0000003d00fb7308 */ /* 0x000e620000002400 */
[--C-:B------:R-:W-:Y:S02]  /*188b0*/  FFMA.FTZ R64, R196, c[0x0][0x2d0], -R111.reuse ;  /* 0x0000b400c4407a23 */ /* 0x100fe4000001086f */
[--C-:B------:R-:W-:Y:S07]  /*188c0*/  FFMA.FTZ R56, R198, c[0x0][0x2d0], -R111.reuse ;  /* 0x0000b400c6387a23 */ /* 0x100fee000001086f */
[----:B------:R-:W4:Y:S01]  /*188d0*/  MUFU.TANH R206, R27 ;  /* 0x0000001b00ce7308 */ /* 0x000f220000002400 */
[----:B---3--:R-:W-:Y:S01]  /*188e0*/  FMNMX.FTZ R0, R42, R0, !PT ;  /* 0x000000002a007209 */ /* 0x008fe20007810000 */
[--C-:B------:R-:W-:Y:S08]  /*188f0*/  FFMA.FTZ R60, R195, c[0x0][0x2d0], -R111.reuse ;  /* 0x0000b400c33c7a23 */ /* 0x100ff0000001086f */
[----:B------:R-:W3:Y:S01]  /*18900*/  MUFU.TANH R230, R30 ;  /* 0x0000001e00e67308 */ /* 0x000ee20000002400 */
[----:B-1----:R-:W-:Y:S05]  /*18910*/  FMNMX.FTZ R0, R251, R0, !PT ;  /* 0x00000000fb007209 */ /* 0x002fea0007810000 */
[----:B------:R-:W1:Y:S04]  /*18920*/  SHFL.BFLY PT, R103, R0, 0x2, 0x1f ;  /* 0x0c401f0000677f89 */ /* 0x000e6800000e0000 */
[----:B------:R5:W-:Y:S01]  /*18930*/  MUFU.EX2 R227, R4 ;  /* 0x0000000400e37308 */ /* 0x000be20000000800 */
[----:B----4-:R-:W-:Y:S09]  /*18940*/  FMNMX.FTZ R6, R206, R6, !PT ;  /* 0x00000006ce067209 */ /* 0x010ff20007810000 */
[----:B------:R-:W4:Y:S01]  /*18950*/  MUFU.TANH R180, R43 ;  /* 0x0000002b00b47308 */ /* 0x000f220000002400 */
[----:B---3--:R-:W-:Y:S09]  /*18960*/  FMNMX.FTZ R6, R230, R6, !PT ;  /* 0x00000006e6067209 */ /* 0x008ff20007810000 */
[----:B------:R-:W3:Y:S01]  /*18970*/  MUFU.TANH R181, R46 ;  /* 0x0000002e00b57308 */ /* 0x000ee20000002400 */
[----:B-1----:R-:W-:Y:S01]  /*18980*/  FMNMX.FTZ R103, R0, R103, !PT ;  /* 0x0000006700677209 */ /* 0x002fe20007810000 */
[--C-:B-----5:R-:W-:Y:S01]  /*18990*/  FFMA.FTZ R4, R102, c[0x0][0x2d0], -R110.reuse ;  /* 0x0000b40066047a23 */ /* 0x120fe2000001086e */
[----:B------:R-:W-:Y:S03]  /*189a0*/  FMNMX.FTZ R0, R233, R6, !PT ;  /* 0x00000006e9007209 */ /* 0x000fe60007810000 */
[----:B------:R-:W1:Y:S01]  /*189b0*/  SHFL.BFLY PT, R7, R103, 0x1, 0x1f ;  /* 0x0c201f0067077f89 */ /* 0x000e6200000e0000 */
[----:B------:R-:W-:Y:S01]  /*189c0*/  FMNMX.FTZ R6, R250, R0, !PT ;  /* 0x00000000fa067209 */ /* 0x000fe20007810000 */
[----:B------:R-:W-:Y:S02]  /*189d0*/  FMUL.FTZ R0, R63, c[0x0][0x320] ;  /* 0x0000c8003f007a20 */ /* 0x000fe40000410000 */
[----:B------:R5:W-:Y:S01]  /*189e0*/  MUFU.EX2 R246, R4 ;  /* 0x0000000400f67308 */ /* 0x000be20000000800 */
[----:B----4-:R-:W-:Y:S09]  /*189f0*/  FMNMX.FTZ R5, R180, R6, !PT ;  /* 0x00000006b4057209 */ /* 0x010ff20007810000 */
[----:B------:R4:W-:Y:S01]  /*18a00*/  MUFU.TANH R109, R0 ;  /* 0x00000000006d7308 */ /* 0x0009e20000002400 */
[----:B---3--:R-:W-:Y:S09]  /*18a10*/  FMNMX.FTZ R5, R181, R5, !PT ;  /* 0x00000005b5057209 */ /* 0x008ff20007810000 */
[----:B------:R-:W3:Y:S01]  /*18a20*/  MUFU.TANH R182, R47 ;  /* 0x0000002f00b67308 */ /* 0x000ee20000002400 */
[----:B-1----:R-:W-:Y:S01]  /*18a30*/  FMNMX.FTZ R103, R103, R7, !PT ;  /* 0x0000000767677209 */ /* 0x002fe20007810000 */
[----:B------:R-:W-:Y:S04]  /*18a40*/  @P0 IMAD.WIDE.U32 R6, R204, c[0x0][0x1e0], RZ ;  /* 0x00007800cc060a25 */ /* 0x000fe800078e00ff */
[----:B-----5:R-:W-:Y:S02]  /*18a50*/  FFMA.FTZ R4, R16, c[0x0][0x2d0], -R110 ;  /* 0x0000b40010047a23 */ /* 0x020fe4000001086e */
[----:B------:R-:W-:Y:S02]  /*18a60*/  FMUL.FTZ R176, R103, c[0x0][0x2d0] ;  /* 0x0000b40067b07a20 */ /* 0x000fe40000410000 */
[----:B------:R-:W1:Y:S02]  /*18a70*/  MUFU.TANH R249, R58 ;  /* 0x0000003a00f97308 */ /* 0x000e640000002400 */
[----:B------:R-:W-:Y:S01]  /*18a80*/  FFMA.FTZ R9, R179, c[0x0][0x2d0], -R176 ;  /* 0x0000b400b3097a23 */ /* 0x000fe200000108b0 */
[----:B------:R-:W-:Y:S01]  /*18a90*/  MOV R179, R227 ;  /* 0x000000e300b37202 */ /* 0x000fe20000000f00 */
[----:B----4-:R-:W-:Y:S04]  /*18aa0*/  FADD.FTZ R0, -R105, R2 ;  /* 0x0000000269007221 */ /* 0x010fe80000010100 */
[----:B------:R-:W-:Y:S02]  /*18ab0*/  FMUL.FTZ R0, R0, c[0x0][0x2d0] ;  /* 0x0000b40000007a20 */ /* 0x000fe40000410000 */
[----:B------:R4:W-:Y:S01]  /*18ac0*/  MUFU.EX2 R30, R4 ;  /* 0x00000004001e7308 */ /* 0x0009e20000000800 */
[----:B---3--:R-:W-:Y:S01]  /*18ad0*/  FMNMX.FTZ R2, R182, R5, !PT ;  /* 0x00000005b6027209 */ /* 0x008fe20007810000 */
[----:B------:R-:W-:Y:S08]  /*18ae0*/  FFMA.FTZ R5, R17, c[0x0][0x2d0], -R110 ;  /* 0x0000b40011057a23 */ /* 0x000ff0000001086e */
[----:B------:R3:W5:Y:S01]  /*18af0*/  MUFU.EX2 R101, R0 ;  /* 0x0000000000657308 */ /* 0x0007620000000800 */
[----:B-1----:R-:W-:Y:S09]  /*18b00*/  FMNMX.FTZ R2, R249, R2, !PT ;  /* 0x00000002f9027209 */ /* 0x002ff20007810000 */
[----:B------:R-:W1:Y:S01]  /*18b10*/  MUFU.TANH R238, R59 ;  /* 0x0000003b00ee7308 */ /* 0x000e620000002400 */
[----:B----4-:R-:W-:Y:S09]  /*18b20*/  FFMA.FTZ R4, R178, c[0x0][0x2d0], -R111 ;  /* 0x0000b400b2047a23 */ /* 0x010ff2000001086f */
[----:B------:R-:W4:Y:S01]  /*18b30*/  MUFU.TANH R108, R62 ;  /* 0x0000003e006c7308 */ /* 0x000f220000002400 */
[----:B---3--:R-:W-:Y:S02]  /*18b40*/  FADD.FTZ R0, -R104, R3 ;  /* 0x0000000368007221 */ /* 0x008fe40000010100 */
[C---:B-----5:R-:W-:Y:S02]  /*18b50*/  FMUL.FTZ R49, R101.reuse, R157 ;  /* 0x0000009d65317220 */ /* 0x060fe40000410000 */
[----:B------:R-:W-:Y:S05]  /*18b60*/  FMUL.FTZ R3, R0, c[0x0][0x2d0] ;  /* 0x0000b40000037a20 */ /* 0x000fea0000410000 */
[----:B------:R3:W-:Y:S01]  /*18b70*/  MUFU.EX2 R178, R4 ;  /* 0x0000000400b27308 */ /* 0x0007e20000000800 */
[C---:B------:R-:W-:Y:S02]  /*18b80*/  FMUL.FTZ R65, R101.reuse, R173 ;  /* 0x000000ad65417220 */ /* 0x040fe40000410000 */
[C---:B------:R-:W-:Y:S01]  /*18b90*/  FMUL.FTZ R68, R101.reuse, R68 ;  /* 0x0000004465447220 */ /* 0x040fe20000410000 */
[----:B-1----:R-:W-:Y:S01]  /*18ba0*/  FMNMX.FTZ R2, R238, R2, !PT ;  /* 0x00000002ee027209 */ /* 0x002fe20007810000 */
[C---:B------:R-:W-:Y:S02]  /*18bb0*/  FMUL.FTZ R69, R101.reuse, R69 ;  /* 0x0000004565457220 */ /* 0x040fe40000410000 */
[C---:B------:R-:W-:Y:S02]  /*18bc0*/  FMUL.FTZ R80, R101.reuse, R80 ;  /* 0x0000005065507220 */ /* 0x040fe40000410000 */
[C---:B------:R-:W-:Y:S01]  /*18bd0*/  FMUL.FTZ R81, R101.reuse, R81 ;  /* 0x0000005165517220 */ /* 0x040fe20000410000 */
[----:B------:R1:W5:Y:S01]  /*18be0*/  MUFU.EX2 R100, R3 ;  /* 0x0000000300647308 */ /* 0x0003620000000800 */
[C---:B------:R-:W-:Y:S02]  /*18bf0*/  FMUL.FTZ R84, R101.reuse, R84 ;  /* 0x0000005465547220 */ /* 0x040fe40000410000 */
[----:B------:R-:W-:Y:S01]  /*18c00*/  FMUL.FTZ R85, R101, R85 ;  /* 0x0000005565557220 */ /* 0x000fe20000410000 */
[----:B----4-:R-:W-:Y:S01]  /*18c10*/  FMNMX.FTZ R0, R108, R2, !PT ;  /* 0x000000026c007209 */ /* 0x010fe20007810000 */
[----:B------:R-:W-:Y:S02]  /*18c20*/  FADD.FTZ R2, -R103, R106 ;  /* 0x0000006a67027221 */ /* 0x000fe40000010100 */
[--C-:B------:R-:W-:Y:S01]  /*18c30*/  FFMA.FTZ R106, R200, c[0x0][0x2d0], -R176.reuse ;  /* 0x0000b400c86a7a23 */ /* 0x100fe200000108b0 */
[----:B------:R-:W-:Y:S01]  /*18c40*/  FMNMX.FTZ R0, R109, R0, !PT ;  /* 0x000000006d007209 */ /* 0x000fe20007810000 */
[C---:B------:R-:W-:Y:S01]  /*18c50*/  FMUL.FTZ R96, R101.reuse, R96 ;  /* 0x0000006065607220 */ /* 0x040fe20000410000 */
[----:B------:R4:W-:Y:S01]  /*18c60*/  MUFU.EX2 R225, R5 ;  /* 0x0000000500e17308 */ /* 0x0009e20000000800 */
[----:B------:R-:W-:Y:S02]  /*18c70*/  FMUL.FTZ R97, R101, R97 ;  /* 0x0000006165617220 */ /* 0x000fe40000410000 */
[--C-:B---3--:R-:W-:Y:S07]  /*18c80*/  FFMA.FTZ R4, R177, c[0x0][0x2d0], -R111.reuse ;  /* 0x0000b400b1047a23 */ /* 0x108fee000001086f */
[----:B------:R3:W-:Y:S01]  /*18c90*/  MUFU.EX2 R207, R4 ;  /* 0x0000000400cf7308 */ /* 0x0007e20000000800 */
[----:B-1----:R-:W-:Y:S02]  /*18ca0*/  FMUL.FTZ R3, R2, c[0x0][0x2d0] ;  /* 0x0000b40002037a20 */ /* 0x002fe40000410000 */
[----:B------:R-:W1:Y:S01]  /*18cb0*/  SHFL.BFLY PT, R2, R0, 0x2, 0x1f ;  /* 0x0c401f0000027f89 */ /* 0x000e6200000e0000 */
[C---:B-----5:R-:W-:Y:S02]  /*18cc0*/  FMUL.FTZ R50, R100.reuse, R158 ;  /* 0x0000009e64327220 */ /* 0x060fe40000410000 */
[C---:B------:R-:W-:Y:S04]  /*18cd0*/  FMUL.FTZ R51, R100.reuse, R159 ;  /* 0x0000009f64337220 */ /* 0x040fe80000410000 */
[----:B------:R-:W-:Y:S01]  /*18ce0*/  MUFU.EX2 R41, R9 ;  /* 0x0000000900297308 */ /* 0x000fe20000000800 */
[C---:B------:R-:W-:Y:S02]  /*18cf0*/  FMUL.FTZ R66, R100.reuse, R174 ;  /* 0x000000ae64427220 */ /* 0x040fe40000410000 */
[----:B------:R-:W-:Y:S02]  /*18d00*/  FMUL.FTZ R67, R100, R175 ;  /* 0x000000af64437220 */ /* 0x000fe40000410000 */
[--C-:B----4-:R-:W-:Y:S02]  /*18d10*/  FFMA.FTZ R5, R18, c[0x0][0x2d0], -R111.reuse ;  /* 0x0000b40012057a23 */ /* 0x110fe4000001086f */
[----:B------:R-:W-:Y:S01]  /*18d20*/  FFMA.FTZ R18, R185, c[0x0][0x2d0], -R176 ;  /* 0x0000b400b9127a23 */ /* 0x000fe200000108b0 */
[----:B------:R-:W-:Y:S01]  /*18d30*/  MOV R185, R249 ;  /* 0x000000f900b97202 */ /* 0x000fe20000000f00 */
[C---:B------:R-:W-:Y:S01]  /*18d40*/  FMUL.FTZ R70, R100.reuse, R70 ;  /* 0x0000004664467220 */ /* 0x040fe20000410000 */
[----:B------:R4:W-:Y:S01]  /*18d50*/  MUFU.EX2 R29, R5 ;  /* 0x00000005001d7308 */ /* 0x0009e20000000800 */
[C---:B------:R-:W-:Y:S02]  /*18d60*/  FMUL.FTZ R71, R100.reuse, R71 ;  /* 0x0000004764477220 */ /* 0x040fe40000410000 */
[C---:B------:R-:W-:Y:S01]  /*18d70*/  FMUL.FTZ R82, R100.reuse, R82 ;  /* 0x0000005264527220 */ /* 0x040fe20000410000 */
[----:B---3--:R-:W-:Y:S01]  /*18d80*/  @P0 SHF.R.S32.HI R4, RZ, 0x1f, R204 ;  /* 0x0000001fff040819 */ /* 0x008fe200000114cc */
[C---:B------:R-:W-:Y:S02]  /*18d90*/  FMUL.FTZ R83, R100.reuse, R83 ;  /* 0x0000005364537220 */ /* 0x040fe40000410000 */
[----:B------:R-:W-:Y:S02]  /*18da0*/  FMUL.FTZ R86, R100, R86 ;  /* 0x0000005664567220 */ /* 0x000fe40000410000 */
[----:B------:R-:W-:Y:S01]  /*18db0*/  @P0 IMAD R4, R4, c[0x0][0x1e0], RZ ;  /* 0x0000780004040a24 */ /* 0x000fe200078e02ff */
[----:B-1----:R-:W-:Y:S01]  /*18dc0*/  FMNMX.FTZ R0, R0, R2, !PT ;  /* 0x0000000200007209 */ /* 0x002fe20007810000 */
[----:B------:R-:W1:Y:S01]  /*18dd0*/  MUFU.EX2 R3, R3 ;  /* 0x0000000300037308 */ /* 0x000e620000000800 */
[C---:B------:R-:W-:Y:S02]  /*18de0*/  FMUL.FTZ R87, R100.reuse, R87 ;  /* 0x0000005764577220 */ /* 0x040fe40000410000 */
[C---:B------:R-:W-:Y:S01]  /*18df0*/  FMUL.FTZ R98, R100.reuse, R98 ;  /* 0x0000006264627220 */ /* 0x040fe20000410000 */
[----:B------:R-:W3:Y:S01]  /*18e00*/  SHFL.BFLY PT, R2, R0, 0x1, 0x1f ;  /* 0x0c201f0000027f89 */ /* 0x000ee200000e0000 */
[----:B------:R-:W-:Y:S05]  /*18e10*/  FMUL.FTZ R99, R100, R99 ;  /* 0x0000006364637220 */ /* 0x000fea0000410000 */
[----:B------:R5:W-:Y:S01]  /*18e20*/  MUFU.EX2 R177, R18 ;  /* 0x0000001200b17308 */ /* 0x000be20000000800 */
[----:B----4-:R-:W-:Y:S01]  /*18e30*/  @P0 IMAD R5, R204, c[0x0][0x1e4], R4 ;  /* 0x00007900cc050a24 */ /* 0x010fe200078e0204 */
[----:B------:R-:W-:Y:S08]  /*18e40*/  @P0 SHF.L.U32 R4, R6, 0x6, RZ ;  /* 0x0000000606040819 */ /* 0x000ff000000006ff */
[----:B------:R4:W-:Y:S01]  /*18e50*/  MUFU.EX2 R249, R48 ;  /* 0x0000003000f97308 */ /* 0x0009e20000000800 */
[C---:B-1----:R-:W-:Y:S01]  /*18e60*/  FMUL.FTZ R28, R3.reuse, R136 ;  /* 0x00000088031c7220 */ /* 0x042fe20000410000 */
[----:B------:R-:W-:Y:S01]  /*18e70*/  MOV R136, R29 ;  /* 0x0000001d00887202 */ /* 0x000fe20000000f00 */
[----:B------:R-:W-:Y:S01]  /*18e80*/  FMUL.FTZ R45, R3, R153 ;  /* 0x00000099032d7220 */ /* 0x000fe20000410000 */
[----:B---3--:R-:W-:Y:S01]  /*18e90*/  FMNMX.FTZ R102, R0, R2, !PT ;  /* 0x0000000200667209 */ /* 0x008fe20007810000 */
[----:B------:R-:W-:Y:S01]  /*18ea0*/  FFMA.FTZ R0, R19, c[0x0][0x2d0], -R111 ;  /* 0x0000b40013007a23 */ /* 0x000fe2000001086f */
[----:B------:R-:W-:Y:S01]  /*18eb0*/  @P0 IADD3 R2, R7, R5, RZ ;  /* 0x0000000507020210 */ /* 0x000fe20007ffe0ff */
[----:B------:R-:W-:Y:S01]  /*18ec0*/  FMUL.FTZ R19, R100, R127 ;  /* 0x0000007f64137220 */ /* 0x000fe20000410000 */
[----:B--2---:R-:W-:Y:S02]  /*18ed0*/  @P0 IADD3 R5, P2, R4, R36, RZ ;  /* 0x0000002404050210 */ /* 0x004fe40007f5e0ff */
[----:B------:R1:W-:Y:S01]  /*18ee0*/  MUFU.EX2 R33, R0 ;  /* 0x0000000000217308 */ /* 0x0003e20000000800 */
[----:B------:R-:W-:Y:S01]  /*18ef0*/  @P0 SHF.L.U64.HI R2, R6, 0x6, R2 ;  /* 0x0000000606020819 */ /* 0x000fe20000010202 */
[----:B-----5:R-:W-:Y:S01]  /*18f00*/  FMUL.FTZ R18, R100, R126 ;  /* 0x0000007e64127220 */ /* 0x020fe20000410000 */
[----:B------:R-:W-:Y:S01]  /*18f10*/  @P0 LEA R14, P1, R5, c[0x0][0x1c8], 0x1 ;  /* 0x00007200050e0a11 */ /* 0x000fe200078208ff */
[C---:B------:R-:W-:Y:S01]  /*18f20*/  FMUL.FTZ R57, R3.reuse, R165 ;  /* 0x000000a503397220 */ /* 0x040fe20000410000 */
[----:B------:R-:W-:Y:S01]  /*18f30*/  @P0 IADD3.X R6, R2, R23, RZ, P2, !PT ;  /* 0x0000001702060210 */ /* 0x000fe200017fe4ff */
[C---:B------:R-:W-:Y:S02]  /*18f40*/  FMUL.FTZ R61, R3.reuse, R169 ;  /* 0x000000a9033d7220 */ /* 0x040fe40000410000 */
[----:B------:R-:W-:Y:S01]  /*18f50*/  FMUL.FTZ R72, R3, R72 ;  /* 0x0000004803487220 */ /* 0x000fe20000410000 */
[----:B------:R-:W-:Y:S01]  /*18f60*/  @P0 LEA.HI.X R15, R5, c[0x0][0x1cc], R6, 0x1, P1 ;  /* 0x00007300050f0a11 */ /* 0x000fe200008f0c06 */
[----:B------:R-:W-:Y:S01]  /*18f70*/  FMUL.FTZ R73, R3, R73 ;  /* 0x0000004903497220 */ /* 0x000fe20000410000 */
[C---:B------:R-:W-:Y:S01]  /*18f80*/  @P0 IADD3 R6, P1, R4.reuse, R24, RZ ;  /* 0x0000001804060210 */ /* 0x040fe20007f3e0ff */
[----:B----4-:R-:W-:Y:S01]  /*18f90*/  FMUL.FTZ R48, R101, R156 ;  /* 0x0000009c65307220 */ /* 0x010fe20000410000 */
[----:B------:R-:W-:Y:S01]  /*18fa0*/  @P0 IADD3 R5, P2, R4, R25, RZ ;  /* 0x0000001904050210 */ /* 0x000fe20007f5e0ff */
[----:B------:R2:W-:Y:S01]  /*18fb0*/  @P0 LDGSTS.E.BYPASS.LTC128B.128 [R226+0x3100], [R14.64], !P5 ;  /* 0x031000000ee20fae */ /* 0x0005e2000e901d46 */
[----:B------:R-:W-:Y:S01]  /*18fc0*/  @P0 IADD3.X R8, R2, R20, RZ, P1, !PT ;  /* 0x0000001402080210 */ /* 0x000fe20000ffe4ff */
[C---:B------:R-:W-:Y:S01]  /*18fd0*/  FMUL.FTZ R76, R3.reuse, R76 ;  /* 0x0000004c034c7220 */ /* 0x040fe20000410000 */
[----:B------:R-:W-:Y:S01]  /*18fe0*/  @P0 IADD3 R4, P3, R12, R4, RZ ;  /* 0x000000040c040210 */ /* 0x000fe20007f7e0ff */
[C---:B------:R-:W-:Y:S01]  /*18ff0*/  FMUL.FTZ R77, R3.reuse, R77 ;  /* 0x0000004d034d7220 */ /* 0x040fe20000410000 */
[----:B------:R-:W-:Y:S01]  /*19000*/  @P0 LEA R12, P1, R6, c[0x0][0x1c8], 0x1 ;  /* 0x00007200060c0a11 */ /* 0x000fe200078208ff */
[C---:B------:R-:W-:Y:S01]  /*19010*/  FMUL.FTZ R88, R3.reuse, R88 ;  /* 0x0000005803587220 */ /* 0x040fe20000410000 */
[----:B------:R-:W-:Y:S01]  /*19020*/  @P0 IADD3.X R7, R2, R21, RZ, P2, !PT ;  /* 0x0000001502070210 */ /* 0x000fe200017fe4ff */
[----:B------:R-:W-:Y:S01]  /*19030*/  FMUL.FTZ R89, R3, R89 ;  /* 0x0000005903597220 */ /* 0x000fe20000410000 */
[C---:B------:R-:W-:Y:S01]  /*19040*/  @P0 LEA R10, P2, R5.reuse, c[0x0][0x1c8], 0x1 ;  /* 0x00007200050a0a11 */ /* 0x040fe200078408ff */
[----:B-1----:R-:W-:Y:S01]  /*19050*/  FADD.FTZ R0, -R102, R107 ;  /* 0x0000006b66007221 */ /* 0x002fe20000010100 */
[----:B------:R-:W-:Y:S01]  /*19060*/  @P0 LEA.HI.X R13, R6, c[0x0][0x1cc], R8, 0x1, P1 ;  /* 0x00007300060d0a11 */ /* 0x000fe200008f0c08 */
[----:B------:R-:W-:Y:S01]  /*19070*/  FFMA.FTZ R6, R188, c[0x0][0x2d0], -R176 ;  /* 0x0000b400bc067a23 */ /* 0x000fe200000108b0 */
[----:B------:R-:W-:Y:S01]  /*19080*/  @P0 LEA.HI.X R11, R5, c[0x0][0x1cc], R7, 0x1, P2 ;  /* 0x00007300050b0a11 */ /* 0x000fe200010f0c07 */
[----:B------:R-:W-:Y:S01]  /*19090*/  FMUL.FTZ R0, R0, c[0x0][0x2d0] ;  /* 0x0000b40000007a20 */ /* 0x000fe20000410000 */
[C---:B------:R-:W-:Y:S01]  /*190a0*/  @P0 IADD3 R9, P2, R4.reuse, R36, RZ ;  /* 0x0000002404090210 */ /* 0x040fe20007f5e0ff */
[----:B------:R1:W-:Y:S01]  /*190b0*/  MUFU.EX2 R31, R6 ;  /* 0x00000006001f7308 */ /* 0x0003e20000000800 */
[----:B------:R-:W-:Y:S01]  /*190c0*/  @P0 IADD3 R7, P1, R4, R25, RZ ;  /* 0x0000001904070210 */ /* 0x000fe20007f3e0ff */
[----:B------:R3:W-:Y:S01]  /*190d0*/  @P0 LDGSTS.E.BYPASS.LTC128B.128 [R226+0x4100], [R10.64], !P6 ;  /* 0x041000000ae20fae */ /* 0x0007e2000f101d46 */
[----:B------:R-:W-:Y:S01]  /*190e0*/  @P0 IADD3.X R2, R26, R2, RZ, P3, !PT ;  /* 0x000000021a020210 */ /* 0x000fe20001ffe4ff */
[C---:B------:R-:W-:Y:S01]  /*190f0*/  FMUL.FTZ R25, R3.reuse, R133 ;  /* 0x0000008503197220 */ /* 0x040fe20000410000 */
[----:B------:R-:W-:Y:S01]  /*19100*/  @P0 IADD3 R5, P3, R4, R24, RZ ;  /* 0x0000001804050210 */ /* 0x000fe20007f7e0ff */
[C---:B------:R-:W-:Y:S01]  /*19110*/  FMUL.FTZ R24, R3.reuse, R132 ;  /* 0x0000008403187220 */ /* 0x040fe20000410000 */
[C---:B------:R-:W-:Y:S01]  /*19120*/  @P0 IADD3.X R16, R2.reuse, R23, RZ, P2, !PT ;  /* 0x0000001702100210 */ /* 0x040fe200017fe4ff */
[C---:B------:R-:W-:Y:S01]  /*19130*/  FMUL.FTZ R92, R3.reuse, R92 ;  /* 0x0000005c035c7220 */ /* 0x040fe20000410000 */
[C---:B------:R-:W-:Y:S01]  /*19140*/  @P0 IADD3.X R17, R2.reuse, R21, RZ, P1, !PT ;  /* 0x0000001502110210 */ /* 0x040fe20000ffe4ff */
[----:B------:R-:W3:Y:S01]  /*19150*/  MUFU.EX2 R0, R0 ;  /* 0x0000000000007308 */ /* 0x000ee20000000800 */
[----:B------:R-:W-:Y:S01]  /*19160*/  @P0 IADD3.X R2, R2, R20, RZ, P3, !PT ;  /* 0x0000001402020210 */ /* 0x000fe20001ffe4ff */
[----:B------:R-:W-:Y:S01]  /*19170*/  FMUL.FTZ R93, R3, R93 ;  /* 0x0000005d035d7220 */ /* 0x000fe20000410000 */
[----:B------:R-:W-:Y:S02]  /*19180*/  ISETP.NE.AND P3, PT, R228, RZ, PT ;  /* 0x000000ffe400720c */ /* 0x000fe40003f65270 */
[----:B------:R-:W-:Y:S02]  /*19190*/  @P0 LEA R8, P4, R9, c[0x0][0x1c8], 0x1 ;  /* 0x0000720009080a11 */ /* 0x000fe400078808ff */
[----:B------:R-:W-:Y:S02]  /*191a0*/  @P0 LEA R4, P1, R5, c[0x0][0x1c8], 0x1 ;  /* 0x0000720005040a11 */ /* 0x000fe400078208ff */
[----:B------:R-:W-:Y:S01]  /*191b0*/  @P0 LEA.HI.X R9, R9, c[0x0][0x1cc], R16, 0x1, P4 ;  /* 0x0000730009090a11 */ /* 0x000fe200020f0c10 */
[----:B------:R-:W-:Y:S01]  /*191c0*/  FMUL.FTZ R16, R101, R124 ;  /* 0x0000007c65107220 */ /* 0x000fe20000410000 */
[----:B------:R-:W-:Y:S01]  /*191d0*/  @P0 LEA.HI.X R5, R5, c[0x0][0x1cc], R2, 0x1, P1 ;  /* 0x0000730005050a11 */ /* 0x000fe200008f0c02 */
[----:B------:R-:W-:Y:S01]  /*191e0*/  FFMA.FTZ R2, R184, c[0x0][0x2d0], -R176 ;  /* 0x0000b400b8027a23 */ /* 0x000fe200000108b0 */
[----:B------:R-:W-:Y:S02]  /*191f0*/  MOV R107, R225 ;  /* 0x000000e1006b7202 */ /* 0x000fe40000000f00 */
[C---:B-1----:R-:W-:Y:S01]  /*19200*/  @P0 LEA R6, P2, R7.reuse, c[0x0][0x1c8], 0x1 ;  /* 0x0000720007060a11 */ /* 0x042fe200078408ff */
[----:B------:R1:W-:Y:S01]  /*19210*/  @P0 LDGSTS.E.BYPASS.LTC128B.128 [R226+0x5100], [R12.64], !P3 ;  /* 0x051000000ce20fae */ /* 0x0003e2000d901d46 */
[----:B------:R4:W5:Y:S01]  /*19220*/  MUFU.EX2 R32, R2 ;  /* 0x0000000200207308 */ /* 0x0009620000000800 */
[----:B------:R-:W-:Y:S02]  /*19230*/  MOV R184, R207 ;  /* 0x000000cf00b87202 */ /* 0x000fe40000000f00 */
[----:B------:R-:W-:Y:S01]  /*19240*/  @P0 LEA.HI.X R7, R7, c[0x0][0x1cc], R17, 0x1, P2 ;  /* 0x0000730007070a11 */ /* 0x000fe200010f0c11 */
[----:B------:R-:W-:Y:S01]  /*19250*/  FMUL.FTZ R17, R101, R125 ;  /* 0x0000007d65117220 */ /* 0x000fe20000410000 */
[----:B------:R-:W-:Y:S02]  /*19260*/  MOV R133, R242 ;  /* 0x000000f200857202 */ /* 0x000fe40000000f00 */
[----:B------:R5:W-:Y:S01]  /*19270*/  @P0 LDGSTS.E.BYPASS.LTC128B.128 [R226+0x3900], [R8.64], !P5 ;  /* 0x0390000008e20fae */ /* 0x000be2000e901d46 */
[C---:B---3--:R-:W-:Y:S01]  /*19280*/  FMUL.FTZ R11, R0.reuse, R119 ;  /* 0x00000077000b7220 */ /* 0x048fe20000410000 */
[----:B------:R-:W-:Y:S01]  /*19290*/  MOV R132, R241 ;  /* 0x000000f100847202 */ /* 0x000fe20000000f00 */
[C---:B--2---:R-:W-:Y:S01]  /*192a0*/  FMUL.FTZ R14, R0.reuse, R122 ;  /* 0x0000007a000e7220 */ /* 0x044fe20000410000 */
[----:B------:R-:W-:Y:S01]  /*192b0*/  MOV R188, R248 ;  /* 0x000000f800bc7202 */ /* 0x000fe20000000f00 */
[C---:B------:R-:W-:Y:S02]  /*192c0*/  FMUL.FTZ R15, R0.reuse, R123 ;  /* 0x0000007b000f7220 */ /* 0x040fe40000410000 */
[C---:B------:R-:W-:Y:S01]  /*192d0*/  FMUL.FTZ R27, R0.reuse, R135 ;  /* 0x00000087001b7220 */ /* 0x040fe20000410000 */
[----:B------:R2:W-:Y:S01]  /*192e0*/  @P0 LDGSTS.E.BYPASS.LTC128B.128 [R226+0x4900], [R6.64], !P6 ;  /* 0x0490000006e20fae */ /* 0x0005e2000f101d46 */
[----:B------:R-:W-:Y:S01]  /*192f0*/  MOV R135, R41 ;  /* 0x0000002900877202 */ /* 0x000fe20000000f00 */
[C---:B------:R-:W-:Y:S01]  /*19300*/  FMUL.FTZ R26, R0.reuse, R134 ;  /* 0x00000086001a7220 */ /* 0x040fe20000410000 */
[----:B------:R-:W-:Y:S01]  /*19310*/  MOV R134, R246 ;  /* 0x000000f600867202 */ /* 0x000fe20000000f00 */
[C---:B------:R-:W-:Y:S01]  /*19320*/  FMUL.FTZ R43, R0.reuse, R151 ;  /* 0x00000097002b7220 */ /* 0x040fe20000410000 */
[----:B------:R-:W-:Y:S01]  /*19330*/  MOV R151, R236 ;  /* 0x000000ec00977202 */ /* 0x000fe20000000f00 */
[----:B------:R-:W-:Y:S02]  /*19340*/  FMUL.FTZ R46, R0, R154 ;  /* 0x0000009a002e7220 */ /* 0x000fe40000410000 */
[----:B------:R3:W-:Y:S01]  /*19350*/  @P0 LDGSTS.E.BYPASS.LTC128B.128 [R226+0x5900], [R4.64], !P3 ;  /* 0x0590000004e20fae */ /* 0x0007e2000d901d46 */
[----:B----4-:R-:W-:Y:S02]  /*19360*/  FMUL.FTZ R2, R102, c[0x0][0x2d0] ;  /* 0x0000b40066027a20 */ /* 0x010fe40000410000 */
[----:B-1----:R-:W-:Y:S02]  /*19370*/  FMUL.FTZ R12, R3, R120 ;  /* 0x00000078030c7220 */ /* 0x002fe40000410000 */
[--C-:B------:R-:W-:Y:S01]  /*19380*/  FFMA.FTZ R10, R189, c[0x0][0x2d0], -R2.reuse ;  /* 0x0000b400bd0a7a23 */ /* 0x100fe20000010802 */
[----:B------:R-:W-:Y:S01]  /*19390*/  MOV R189, R237 ;  /* 0x000000ed00bd7202 */ /* 0x000fe20000000f00 */
[C---:B------:R-:W-:Y:S01]  /*193a0*/  FMUL.FTZ R13, R3.reuse, R121 ;  /* 0x00000079030d7220 */ /* 0x040fe20000410000 */
[----:B------:R-:W1:Y:S01]  /*193b0*/  LDSM.16.MT88.4 R20, [R209+0x100] ;  /* 0x00010000d114783b */ /* 0x000e620000004200 */
[----:B------:R4:W-:Y:S01]  /*193c0*/  MUFU.EX2 R207, R10 ;  /* 0x0000000a00cf7308 */ /* 0x0009e20000000800 */
[----:B------:R-:W-:Y:S02]  /*193d0*/  FMUL.FTZ R47, R0, R155 ;  /* 0x0000009b002f7220 */ /* 0x000fe40000410000 */
[----:B-----5:R-:W-:Y:S01]  /*193e0*/  FMUL.FTZ R8, R3, R116 ;  /* 0x0000007403087220 */ /* 0x020fe20000410000 */
[----:B------:R-:W-:Y:S01]  /*193f0*/  F2FP.BF16.PACK_AB R116, R31, R41 ;  /* 0x000000291f74723e */ /* 0x000fe200000010ff */
[C---:B------:R-:W-:Y:S02]  /*19400*/  FMUL.FTZ R9, R3.reuse, R117 ;  /* 0x0000007503097220 */ /* 0x040fe40000410000 */
[----:B------:R-:W5:Y:S01]  /*19410*/  LDSM.16.MT88.4 R36, [R210+0x100] ;  /* 0x00010000d224783b */ /* 0x000f620000004200 */
[----:B------:R-:W-:Y:S01]  /*19420*/  FMUL.FTZ R41, R3, R149 ;  /* 0x0000009503297220 */ /* 0x000fe20000410000 */
[----:B------:R-:W-:Y:S01]  /*19430*/  MOV R149, R243 ;  /* 0x000000f300957202 */ /* 0x000fe20000000f00 */
[C---:B--2---:R-:W-:Y:S01]  /*19440*/  FMUL.FTZ R6, R100.reuse, R114 ;  /* 0x0000007264067220 */ /* 0x044fe20000410000 */
[-C--:B------:R-:W-:Y:S01]  /*19450*/  F2FP.BF16.PACK_AB R114, R107, R30.reuse ;  /* 0x0000001e6b72723e */ /* 0x080fe200000010ff */
[----:B------:R-:W-:Y:S01]  /*19460*/  FMUL.FTZ R7, R100, R115 ;  /* 0x0000007364077220 */ /* 0x000fe20000410000 */
[----:B------:R-:W-:Y:S01]  /*19470*/  F2FP.BF16.PACK_AB R115, R33, R29 ;  /* 0x0000001d2173723e */ /* 0x000fe200000010ff */
[----:B------:R-:W-:Y:S01]  /*19480*/  FMUL.FTZ R29, R3, R137 ;  /* 0x00000089031d7220 */ /* 0x000fe20000410000 */
[----:B------:R-:W-:Y:S01]  /*19490*/  MOV R137, R30 ;  /* 0x0000001e00897202 */ /* 0x000fe20000000f00 */
[----:B------:R-:W-:Y:S01]  /*194a0*/  FMUL.FTZ R30, R0, R138 ;  /* 0x0000008a001e7220 */ /* 0x000fe20000410000 */
[----:B------:R-:W-:Y:S01]  /*194b0*/  MOV R138, R31 ;  /* 0x0000001f008a7202 */ /* 0x000fe20000000f00 */
[----:B---3--:R-:W-:Y:S01]  /*194c0*/  FFMA.FTZ R4, R190, c[0x0][0x2d0], -R2 ;  /* 0x0000b400be047a23 */ /* 0x008fe20000010802 */
[----:B------:R-:W-:Y:S01]  /*194d0*/  MOV R190, R251 ;  /* 0x000000fb00be7202 */ /* 0x000fe20000000f00 */
[----:B------:R-:W-:Y:S01]  /*194e0*/  FMUL.FTZ R31, R0, R139 ;  /* 0x0000008b001f7220 */ /* 0x000fe20000410000 */
[----:B------:R-:W-:Y:S01]  /*194f0*/  MOV R139, R32 ;  /* 0x00000020008b7202 */ /* 0x000fe20000000f00 */
[----:B------:R-:W2:Y:S01]  /*19500*/  MUFU.EX2 R225, R4 ;  /* 0x0000000400e17308 */ /* 0x000ea20000000800 */
[C---:B------:R-:W-:Y:S01]  /*19510*/  FMUL.FTZ R5, R101.reuse, R113 ;  /* 0x0000007165057220 */ /* 0x040fe20000410000 */
[----:B------:R-:W-:Y:S01]  /*19520*/  F2FP.BF16.PACK_AB R113, R184, R178 ;  /* 0x000000b2b871723e */ /* 0x000fe200000010ff */
[----:B----4-:R-:W-:Y:S01]  /*19530*/  FMUL.FTZ R10, R0, R118 ;  /* 0x00000076000a7220 */ /* 0x010fe20000410000 */
[----:B------:R-:W-:Y:S01]  /*19540*/  F2FP.BF16.PACK_AB R118, R32, R177 ;  /* 0x000000b12076723e */ /* 0x000fe200000010ff */
[C---:B------:R-:W-:Y:S01]  /*19550*/  FMUL.FTZ R32, R101.reuse, R140 ;  /* 0x0000008c65207220 */ /* 0x040fe20000410000 */
[----:B------:R-:W-:Y:S01]  /*19560*/  MOV R140, R33 ;  /* 0x00000021008c7202 */ /* 0x000fe20000000f00 */
[----:B------:R-:W-:Y:S01]  /*19570*/  FMUL.FTZ R33, R101, R141 ;  /* 0x0000008d65217220 */ /* 0x000fe20000410000 */
[----:B------:R-:W-:Y:S01]  /*19580*/  MOV R141, R34 ;  /* 0x00000022008d7202 */ /* 0x000fe20000000f00 */
[C---:B------:R-:W-:Y:S01]  /*19590*/  FMUL.FTZ R34, R100.reuse, R142 ;  /* 0x0000008e64227220 */ /* 0x040fe20000410000 */
[----:B------:R-:W-:Y:S01]  /*195a0*/  MOV R142, R35 ;  /* 0x00000023008e7202 */ /* 0x000fe20000000f00 */
[----:B------:R-:W-:Y:S01]  /*195b0*/  FMUL.FTZ R35, R100, R143 ;  /* 0x0000008f64237220 */ /* 0x000fe20000410000 */
[----:B------:R-:W-:Y:S01]  /*195c0*/  MOV R143, R40 ;  /* 0x00000028008f7202 */ /* 0x000fe20000000f00 */
[----:B------:R-:W-:Y:S01]  /*195d0*/  FFMA.FTZ R40, R194, c[0x0][0x2d0], -R110 ;  /* 0x0000b400c2287a23 */ /* 0x000fe2000001086e */
[----:B------:R-:W3:Y:S01]  /*195e0*/  LDSM.16.MT88.4 R52, [R209+0x1100] ;  /* 0x00110000d134783b */ /* 0x000ee20000004200 */
[C---:B------:R-:W-:Y:S02]  /*195f0*/  FMUL.FTZ R58, R0.reuse, R166 ;  /* 0x000000a6003a7220 */ /* 0x040fe40000410000 */
[----:B------:R4:W-:Y:S01]  /*19600*/  MUFU.EX2 R251, R40 ;  /* 0x0000002800fb7308 */ /* 0x0009e20000000800 */
[C---:B------:R-:W-:Y:S02]  /*19610*/  FMUL.FTZ R59, R0.reuse, R167 ;  /* 0x000000a7003b7220 */ /* 0x040fe40000410000 */
[C---:B------:R-:W-:Y:S02]  /*19620*/  FMUL.FTZ R62, R0.reuse, R170 ;  /* 0x000000aa003e7220 */ /* 0x040fe40000410000 */
[----:B------:R-:W1:Y:S01]  /*19630*/  LDSM.16.MT88.4 R120, [R210+0x1100] ;  /* 0x00110000d278783b */ /* 0x000e620000004200 */
[C---:B------:R-:W-:Y:S01]  /*19640*/  FMUL.FTZ R63, R0.reuse, R171 ;  /* 0x000000ab003f7220 */ /* 0x040fe20000410000 */
[----:B--2---:R-:W-:Y:S01]  /*19650*/  F2FP.BF16.PACK_AB R117, R225, R207 ;  /* 0x000000cfe175723e */ /* 0x004fe200000010ff */
[--C-:B------:R-:W-:Y:S01]  /*19660*/  FFMA.FTZ R4, R187, c[0x0][0x2d0], -R2.reuse ;  /* 0x0000b400bb047a23 */ /* 0x100fe20000010802 */
[----:B------:R-:W-:Y:S01]  /*19670*/  MOV R187, R238 ;  /* 0x000000ee00bb7202 */ /* 0x000fe20000000f00 */
[C---:B------:R-:W-:Y:S02]  /*19680*/  FMUL.FTZ R74, R0.reuse, R74 ;  /* 0x0000004a004a7220 */ /* 0x040fe40000410000 */
[----:B------:R2:W-:Y:S01]  /*19690*/  MUFU.EX2 R227, R4 ;  /* 0x0000000400e37308 */ /* 0x0005e20000000800 */
[----:B------:R-:W1:Y:S01]  /*196a0*/  LDSM.16.MT88.4 R124, [R209+0x2100] ;  /* 0x00210000d17c783b */ /* 0x000e620000004200 */
[C---:B------:R-:W-:Y:S02]  /*196b0*/  FMUL.FTZ R75, R0.reuse, R75 ;  /* 0x0000004b004b7220 */ /* 0x040fe40000410000 */
[C---:B------:R-:W-:Y:S02]  /*196c0*/  FMUL.FTZ R78, R0.reuse, R78 ;  /* 0x0000004e004e7220 */ /* 0x040fe40000410000 */
[C---:B------:R-:W-:Y:S02]  /*196d0*/  FMUL.FTZ R79, R0.reuse, R79 ;  /* 0x0000004f004f7220 */ /* 0x040fe40000410000 */
[C---:B------:R-:W-:Y:S01]  /*196e0*/  FMUL.FTZ R90, R0.reuse, R90 ;  /* 0x0000005a005a7220 */ /* 0x040fe20000410000 */
[----:B------:R-:W-:Y:S01]  /*196f0*/  LDSM.16.MT88.4 R156, [R209+0x1d00] ;  /* 0x001d0000d19c783b */ /* 0x000fe20000004200 */
[C---:B------:R-:W-:Y:S02]  /*19700*/  FMUL.FTZ R91, R0.reuse, R91 ;  /* 0x0000005b005b7220 */ /* 0x040fe40000410000 */
[----:B----4-:R-:W-:Y:S01]  /*19710*/  FMUL.FTZ R40, R3, R148 ;  /* 0x0000009403287220 */ /* 0x010fe20000410000 */
[----:B------:R-:W-:Y:S01]  /*19720*/  MOV R148, R244 ;  /* 0x000000f400947202 */ /* 0x000fe20000000f00 */
[C---:B------:R-:W-:Y:S01]  /*19730*/  FMUL.FTZ R94, R0.reuse, R94 ;  /* 0x0000005e005e7220 */ /* 0x040fe20000410000 */
[----:B------:R4:W-:Y:S01]  /*19740*/  MUFU.EX2 R244, R106 ;  /* 0x0000006a00f47308 */ /* 0x0009e20000000800 */
[----:B------:R-:W-:Y:S01]  /*19750*/  FMUL.FTZ R95, R0, R95 ;  /* 0x0000005f005f7220 */ /* 0x000fe20000410000 */
[----:B------:R-:W0:Y:S01]  /*19760*/  LDGDEPBAR ;  /* 0x00000000000079af */ /* 0x000e220000000000 */
[--C-:B------:R-:W-:Y:S02]  /*19770*/  FFMA.FTZ R108, R108, c[0x0][0x2d0], -R2.reuse ;  /* 0x0000b4006c6c7a23 */ /* 0x100fe40000010802 */
[----:B--2---:R-:W-:Y:S01]  /*19780*/  FFMA.FTZ R4, R186, c[0x0][0x2d0], -R2 ;  /* 0x0000b400ba047a23 */ /* 0x004fe20000010802 */
[----:B------:R-:W-:Y:S04]  /*19790*/  MOV R186, R239 ;  /* 0x000000ef00ba7202 */ /* 0x000fe80000000f00 */
[----:B------:R2:W1:Y:S01]  /*197a0*/  MUFU.EX2 R228, R4 ;  /* 0x0000000400e47308 */ /* 0x0004620000000800 */
[----:B------:R-:W-:Y:S01]  /*197b0*/  MOV R192, R186 ;  /* 0x000000ba00c07202 */ /* 0x000fe20000000f00 */
[--C-:B----4-:R-:W-:Y:S08]  /*197c0*/  FFMA.FTZ R106, R199, c[0x0][0x2d0], -R176.reuse ;  /* 0x0000b400c76a7a23 */ /* 0x110ff000000108b0 */
[----:B------:R4:W3:Y:S01]  /*197d0*/  MUFU.EX2 R243, R106 ;  /* 0x0000006a00f37308 */ /* 0x0008e20000000800 */
[C---:B--2---:R-:W-:Y:S01]  /*197e0*/  FMUL.FTZ R4, R101.reuse, R112 ;  /* 0x0000007065047220 */ /* 0x044fe20000410000 */
[----:B------:R-:W-:Y:S02]  /*197f0*/  F2FP.BF16.PACK_AB R112, R246, R179 ;  /* 0x000000b3f670723e */ /* 0x000fe400000010ff */
[----:B-1----:R-:W-:Y:S06]  /*19800*/  F2FP.BF16.PACK_AB R119, R228, R227 ;  /* 0x000000e3e477723e */ /* 0x002fec00000010ff */
[----:B------:R1:W-:Y:S01]  /*19810*/  MUFU.EX2 R246, R60 ;  /* 0x0000003c00f67308 */ /* 0x0003e20000000800 */
[-C--:B------:R-:W-:Y:S05]  /*19820*/  HMMA.16816.F32.BF16 R4, R112, R20.reuse, R4 ;  /* 0x000000147004723c */ /* 0x080fea0000041804 */
[--C-:B----4-:R-:W-:Y:S03]  /*19830*/  FFMA.FTZ R106, R202, c[0x0][0x2d0], -R176.reuse ;  /* 0x0000b400ca6a7a23 */ /* 0x110fe600000108b0 */
[C---:B------:R-:W-:Y:S01]  /*19840*/  HMMA.16816.F32.BF16 R8, R116.reuse, R20, R8 ;  /* 0x000000147408723c */ /* 0x040fe20000041808 */
[----:B------:R2:W-:Y:S06]  /*19850*/  MUFU.EX2 R242, R106 ;  /* 0x0000006a00f27308 */ /* 0x0005ec0000000800 */
[C---:B------:R-:W-:Y:S01]  /*19860*/  FMUL.FTZ R20, R101.reuse, R128 ;  /* 0x0000008065147220 */ /* 0x040fe20000410000 */
[-C--:B------:R-:W-:Y:S04]  /*19870*/  HMMA.16816.F32.BF16 R12, R116, R22.reuse, R12 ;  /* 0x00000016740c723c */ /* 0x080fe8000004180c */
[----:B------:R-:W-:Y:S02]  /*19880*/  FMUL.FTZ R21, R101, R129 ;  /* 0x0000008165157220 */ /* 0x000fe40000410000 */
[----:B-1----:R-:W-:Y:S02]  /*19890*/  FMUL.FTZ R60, R3, R168 ;  /* 0x000000a8033c7220 */ /* 0x002fe40000410000 */
[C---:B------:R-:W-:Y:S07]  /*198a0*/  HMMA.16816.F32.BF16 R16, R112.reuse, R22, R16 ;  /* 0x000000167010723c */ /* 0x040fee0000041810 */
[C---:B------:R-:W-:Y:S02]  /*198b0*/  FMUL.FTZ R22, R100.reuse, R130 ;  /* 0x0000008264167220 */ /* 0x040fe40000410000 */
[C---:B------:R-:W-:Y:S02]  /*198c0*/  FMUL.FTZ R23, R100.reuse, R131 ;  /* 0x0000008364177220 */ /* 0x040fe40000410000 */
[----:B------:R-:W-:Y:S01]  /*198d0*/  LDSM.16.MT88.4 R128, [R210+0x500] ;  /* 0x00050000d280783b */ /* 0x000fe20000004200 */
[----:B--2---:R-:W-:Y:S04]  /*198e0*/  FFMA.FTZ R106, R201, c[0x0][0x2d0], -R176 ;  /* 0x0000b400c96a7a23 */ /* 0x004fe800000108b0 */
[-C--:B-----5:R-:W-:Y:S01]  /*198f0*/  HMMA.16816.F32.BF16 R20, R112, R36.reuse, R20 ;  /* 0x000000247014723c */ /* 0x0a0fe20000041814 */
[----:B------:R1:W2:Y:S07]  /*19900*/  MUFU.EX2 R241, R106 ;  /* 0x0000006a00f17308 */ /* 0x0002ae0000000800 */
[C---:B------:R-:W-:Y:S07]  /*19910*/  HMMA.16816.F32.BF16 R24, R116.reuse, R36, R24 ;  /* 0x000000247418723c */ /* 0x040fee0000041818 */
[----:B------:R-:W-:Y:S01]  /*19920*/  FFMA.FTZ R36, R193, c[0x0][0x2d0], -R110 ;  /* 0x0000b400c1247a23 */ /* 0x000fe2000001086e */
[-C--:B------:R-:W-:Y:S04]  /*19930*/  HMMA.16816.F32.BF16 R28, R116, R38.reuse, R28 ;  /* 0x00000026741c723c */ /* 0x080fe8000004181c */
[----:B------:R-:W-:Y:S01]  /*19940*/  MOV R193, R252 ;  /* 0x000000fc00c17202 */ /* 0x000fe20000000f00 */
[----:B------:R-:W-:Y:S01]  /*19950*/  FMUL.FTZ R37, R101, R145 ;  /* 0x0000009165257220 */ /* 0x000fe20000410000 */
[----:B------:R4:W-:Y:S01]  /*19960*/  MUFU.EX2 R252, R36 ;  /* 0x0000002400fc7308 */ /* 0x0009e20000000800 */
[----:B------:R-:W-:Y:S01]  /*19970*/  MOV R145, R250 ;  /* 0x000000fa00917202 */ /* 0x000fe20000000f00 */
[C---:B------:R-:W-:Y:S04]  /*19980*/  HMMA.16816.F32.BF16 R32, R112.reuse, R38, R32 ;  /* 0x000000267020723c */ /* 0x040fe80000041820 */
[--C-:B-1----:R-:W-:Y:S03]  /*19990*/  FFMA.FTZ R106, R205, c[0x0][0x2d0], -R2.reuse ;  /* 0x0000b400cd6a7a23 */ /* 0x102fe60000010802 */
[C---:B------:R-:W-:Y:S01]  /*199a0*/  FMUL.FTZ R38, R100.reuse, R146 ;  /* 0x0000009264267220 */ /* 0x040fe20000410000 */
[----:B------:R1:W-:Y:S01]  /*199b0*/  MUFU.EX2 R250, R44 ;  /* 0x0000002c00fa7308 */ /* 0x0003e20000000800 */
[----:B------:R-:W-:Y:S03]  /*199c0*/  FMUL.FTZ R39, R100, R147 ;  /* 0x0000009364277220 */ /* 0x000fe60000410000 */
[----:B------:R-:W-:Y:S02]  /*199d0*/  MOV R146, R247 ;  /* 0x000000f700927202 */ /* 0x000fe40000000f00 */
[----:B------:R-:W-:Y:S04]  /*199e0*/  MOV R147, R245 ;  /* 0x000000f500937202 */ /* 0x000fe80000000f00 */
[----:B------:R5:W-:Y:S01]  /*199f0*/  MUFU.EX2 R247, R56 ;  /* 0x0000003800f77308 */ /* 0x000be20000000800 */
[----:B----4-:R-:W-:Y:S01]  /*19a00*/  FMUL.FTZ R36, R101, R144 ;  /* 0x0000009065247220 */ /* 0x010fe20000410000 */
[----:B------:R-:W-:Y:S01]  /*19a10*/  MOV R144, R42 ;  /* 0x0000002a00907202 */ /* 0x000fe20000000f00 */
[----:B------:R-:W-:Y:S01]  /*19a20*/  FMUL.FTZ R42, R0, R150 ;  /* 0x00000096002a7220 */ /* 0x000fe20000410000 */
[----:B------:R-:W-:Y:S06]  /*19a30*/  MOV R150, R240 ;  /* 0x000000f000967202 */ /* 0x000fec0000000f00 */
[----:B------:R4:W-:Y:S01]  /*19a40*/  MUFU.EX2 R245, R64 ;  /* 0x0000004000f57308 */ /* 0x0009e20000000800 */
[-C--:B---3--:R-:W-:Y:S03]  /*19a50*/  HMMA.16816.F32.BF16 R36, R112, R52.reuse, R36 ;  /* 0x000000347024723c */ /* 0x088fe60000041824 */
[C---:B-1----:R-:W-:Y:S01]  /*19a60*/  FMUL.FTZ R44, R3.reuse, R152 ;  /* 0x00000098032c7220 */ /* 0x042fe20000410000 */
[----:B------:R-:W-:Y:S04]  /*19a70*/  MOV R152, R188 ;  /* 0x000000bc00987202 */ /* 0x000fe80000000f00 */
[C---:B------:R-:W-:Y:S04]  /*19a80*/  HMMA.16816.F32.BF16 R40, R116.reuse, R52, R40 ;  /* 0x000000347428723c */ /* 0x040fe80000041828 */
[----:B-----5:R-:W-:Y:S03]  /*19a90*/  FMUL.FTZ R56, R3, R164 ;  /* 0x000000a403387220 */ /* 0x020fe60000410000 */
[--C-:B------:R-:W-:Y:S01]  /*19aa0*/  FFMA.FTZ R52, R197, c[0x0][0x2d0], -R111.reuse ;  /* 0x0000b400c5347a23 */ /* 0x100fe2000001086f */
[-C--:B------:R-:W-:Y:S01]  /*19ab0*/  HMMA.16816.F32.BF16 R44, R116, R54.reuse, R44 ;  /* 0x00000036742c723c */ /* 0x080fe2000004182c */
[----:B------:R1:W-:Y:S03]  /*19ac0*/  MUFU.EX2 R197, R106 ;  /* 0x0000006a00c57308 */ /* 0x0003e60000000800 */
[C---:B------:R-:W-:Y:S02]  /*19ad0*/  FMUL.FTZ R53, R101.reuse, R161 ;  /* 0x000000a165357220 */ /* 0x040fe40000410000 */
[C---:B----4-:R-:W-:Y:S02]  /*19ae0*/  FMUL.FTZ R64, R101.reuse, R172 ;  /* 0x000000ac65407220 */ /* 0x050fe40000410000 */
[C---:B------:R-:W-:Y:S01]  /*19af0*/  HMMA.16816.F32.BF16 R48, R112.reuse, R54, R48 ;  /* 0x000000367030723c */ /* 0x040fe20000041830 */
[----:B------:R-:W-:Y:S02]  /*19b00*/  LDSM.16.MT88.4 R172, [R210+0x1d00] ;  /* 0x001d0000d2ac783b */ /* 0x000fe40000004200 */
[----:B------:R3:W-:Y:S04]  /*19b10*/  MUFU.EX2 R248, R52 ;  /* 0x0000003400f87308 */ /* 0x0007e80000000800 */
[C---:B------:R-:W-:Y:S02]  /*19b20*/  FMUL.FTZ R54, R100.reuse, R162 ;  /* 0x000000a264367220 */ /* 0x040fe40000410000 */
[----:B------:R-:W-:Y:S03]  /*19b30*/  FMUL.FTZ R55, R100, R163 ;  /* 0x000000a364377220 */ /* 0x000fe60000410000 */
[--C-:B-1----:R-:W-:Y:S04]  /*19b40*/  FFMA.FTZ R106, R206, c[0x0][0x2d0], -R2.reuse ;  /* 0x0000b400ce6a7a23 */ /* 0x102fe80000010802 */
[----:B------:R1:W4:Y:S01]  /*19b50*/  MUFU.EX2 R196, R106 ;  /* 0x0000006a00c47308 */ /* 0x0003220000000800 */
[----:B---3--:R-:W-:Y:S07]  /*19b60*/  FMUL.FTZ R52, R101, R160 ;  /* 0x000000a065347220 */ /* 0x008fee0000410000 */
[-C--:B------:R-:W-:Y:S08]  /*19b70*/  HMMA.16816.F32.BF16 R52, R112, R120.reuse, R52 ;  /* 0x000000787034723c */ /* 0x080ff00000041834 */
[C---:B------:R-:W-:Y:S04]  /*19b80*/  HMMA.16816.F32.BF16 R56, R116.reuse, R120, R56 ;  /* 0x000000787438723c */ /* 0x040fe80000041838 */
[--C-:B-1----:R-:W-:Y:S04]  /*19b90*/  FFMA.FTZ R106, R230, c[0x0][0x2d0], -R2.reuse ;  /* 0x0000b400e66a7a23 */ /* 0x102fe80000010802 */
[-C--:B------:R-:W-:Y:S01]  /*19ba0*/  HMMA.16816.F32.BF16 R60, R116, R122.reuse, R60 ;  /* 0x0000007a743c723c */ /* 0x080fe2000004183c */
[----:B------:R1:W-:Y:S07]  /*19bb0*/  MUFU.EX2 R191, R106 ;  /* 0x0000006a00bf7308 */ /* 0x0003ee0000000800 */
[C---:B------:R-:W-:Y:S01]  /*19bc0*/  HMMA.16816.F32.BF16 R64, R112.reuse, R122, R64 ;  /* 0x0000007a7040723c */ /* 0x040fe20000041840 */
[----:B------:R-:W3:Y:S07]  /*19bd0*/  LDSM.16.MT88.4 R120, [R210+0x2100] ;  /* 0x00210000d278783b */ /* 0x000eee0000004200 */
[-C--:B------:R-:W-:Y:S08]  /*19be0*/  HMMA.16816.F32.BF16 R68, R112, R124.reuse, R68 ;  /* 0x0000007c7044723c */ /* 0x080ff00000041844 */
[C---:B------:R-:W-:Y:S04]  /*19bf0*/  HMMA.16816.F32.BF16 R72, R116.reuse, R124, R72 ;  /* 0x0000007c7448723c */ /* 0x040fe80000041848 */
[----:B-1----:R-:W-:Y:S04]  /*19c00*/  FFMA.FTZ R106, R233, c[0x0][0x2d0], -R2 ;  /* 0x0000b400e96a7a23 */ /* 0x002fe80000010802 */
[-C--:B------:R-:W-:Y:S01]  /*19c10*/  HMMA.16816.F32.BF16 R76, R116, R126.reuse, R76 ;  /* 0x0000007e744c723c */ /* 0x080fe2000004184c */
[----:B------:R1:W5:Y:S07]  /*19c20*/  MUFU.EX2 R194, R106 ;  /* 0x0000006a00c27308 */ /* 0x00036e0000000800 */
[C---:B------:R-:W-:Y:S01]  /*19c30*/  HMMA.16816.F32.BF16 R80, R112.reuse, R126, R80 ;  /* 0x0000007e7050723c */ /* 0x040fe20000041850 */
[----:B------:R-:W5:Y:S07]  /*19c40*/  LDSM.16.MT88.4 R124, [R209+0x500] ;  /* 0x00050000d17c783b */ /* 0x000f6e0000004200 */
[-C--:B---3--:R-:W-:Y:S08]  /*19c50*/  HMMA.16816.F32.BF16 R84, R112, R120.reuse, R84 ;  /* 0x000000787054723c */ /* 0x088ff00000041854 */
[C---:B------:R-:W-:Y:S04]  /*19c60*/  HMMA.16816.F32.BF16 R88, R116.reuse, R120, R88 ;  /* 0x000000787458723c */ /* 0x040fe80000041858 */
[--C-:B-1----:R-:W-:Y:S04]  /*19c70*/  FFMA.FTZ R106, R231, c[0x0][0x2d0], -R110.reuse ;  /* 0x0000b400e76a7a23 */ /* 0x102fe8000001086e */
[-C--:B------:R-:W-:Y:S01]  /*19c80*/  HMMA.16816.F32.BF16 R92, R116, R122.reuse, R92 ;  /* 0x0000007a745c723c */ /* 0x080fe2000004185c */
[----:B------:R1:W-:Y:S06]  /*19c90*/  MUFU.EX2 R240, R106 ;  /* 0x0000006a00f07308 */ /* 0x0003ec0000000800 */
[----:B------:R-:W-:Y:S01]  /*19ca0*/  F2FP.BF16.PACK_AB R116, R243, R244 ;  /* 0x000000f4f374723e */ /* 0x000fe200000010ff */
[----:B------:R-:W-:Y:S01]  /*19cb0*/  HMMA.16816.F32.BF16 R96, R112, R122, R96 ;  /* 0x0000007a7060723c */ /* 0x000fe20000041860 */
[----:B------:R-:W3:Y:S03]  /*19cc0*/  LDSM.16.MT88.4 R120, [R209+0x1500] ;  /* 0x00150000d178783b */ /* 0x000ee60000004200 */
[----:B--2---:R-:W-:Y:S02]  /*19cd0*/  F2FP.BF16.PACK_AB R118, R241, R242 ;  /* 0x000000f2f176723e */ /* 0x004fe400000010ff */
[----:B----4-:R-:W-:Y:S02]  /*19ce0*/  F2FP.BF16.PACK_AB R117, R196, R197 ;  /* 0x000000c5c475723e */ /* 0x010fe400000010ff */
[----:B------:R-:W-:Y:S04]  /*19cf0*/  F2FP.BF16.PACK_AB R112, R251, R252 ;  /* 0x000000fcfb70723e */ /* 0x000fe800000010ff */
[----:B------:R-:W-:Y:S02]  /*19d00*/  F2FP.BF16.PACK_AB R114, R249, R250 ;  /* 0x000000faf972723e */ /* 0x000fe400000010ff */
[----:B------:R-:W-:Y:S02]  /*19d10*/  F2FP.BF16.PACK_AB R113, R247, R248 ;  /* 0x000000f8f771723e */ /* 0x000fe400000010ff */
[----:B------:R-:W-:Y:S01]  /*19d20*/  F2FP.BF16.PACK_AB R115, R245, R246 ;  /* 0x000000f6f573723e */ /* 0x000fe200000010ff */
[--C-:B-1----:R-:W-:Y:S01]  /*19d30*/  FFMA.FTZ R106, R232, c[0x0][0x2d0], -R110.reuse ;  /* 0x0000b400e86a7a23 */ /* 0x102fe2000001086e */
[----:B-----5:R-:W-:Y:S03]  /*19d40*/  F2FP.BF16.PACK_AB R119, R194, R191 ;  /* 0x000000bfc277723e */ /* 0x020fe600000010ff */
[----:B------:R1:W2:Y:S02]  /*19d50*/  MUFU.EX2 R238, R106 ;  /* 0x0000006a00ee7308 */ /* 0x0002a40000000800 */
[-C--:B------:R-:W-:Y:S08]  /*19d60*/  HMMA.16816.F32.BF16 R4, R112, R124.reuse, R4 ;  /* 0x0000007c7004723c */ /* 0x080ff00000041804 */
[C---:B------:R-:W-:Y:S08]  /*19d70*/  HMMA.16816.F32.BF16 R8, R116.reuse, R124, R8 ;  /* 0x0000007c7408723c */ /* 0x040ff00000041808 */
[-C--:B------:R-:W-:Y:S04]  /*19d80*/  HMMA.16816.F32.BF16 R12, R116, R126.reuse, R12 ;  /* 0x0000007e740c723c */ /* 0x080fe8000004180c */
[--C-:B-1----:R-:W-:Y:S04]  /*19d90*/  FFMA.FTZ R106, R203, c[0x0][0x2d0], -R110.reuse ;  /* 0x0000b400cb6a7a23 */ /* 0x102fe8000001086e */
[C---:B------:R-:W-:Y:S01]  /*19da0*/  HMMA.16816.F32.BF16 R16, R112.reuse, R126, R16 ;  /* 0x0000007e7010723c */ /* 0x040fe20000041810 */
[----:B------:R-:W1:Y:S01]  /*19db0*/  LDSM.16.MT88.4 R124, [R210+0x1500] ;  /* 0x00150000d27c783b */ /* 0x000e620000004200 */
[----:B------:R4:W-:Y:S06]  /*19dc0*/  MUFU.EX2 R239, R106 ;  /* 0x0000006a00ef7308 */ /* 0x0009ec0000000800 */
[-C--:B------:R-:W-:Y:S08]  /*19dd0*/  HMMA.16816.F32.BF16 R20, R112, R128.reuse, R20 ;  /* 0x000000807014723c */ /* 0x080ff00000041814 */
[C---:B------:R-:W-:Y:S08]  /*19de0*/  HMMA.16816.F32.BF16 R24, R116.reuse, R128, R24 ;  /* 0x000000807418723c */ /* 0x040ff00000041818 */
[-C--:B------:R-:W-:Y:S04]  /*19df0*/  HMMA.16816.F32.BF16 R28, R116, R130.reuse, R28 ;  /* 0x00000082741c723c */ /* 0x080fe8000004181c */
[----:B----4-:R-:W-:Y:S04]  /*19e00*/  FFMA.FTZ R106, R229, c[0x0][0x2d0], -R110 ;  /* 0x0000b400e56a7a23 */ /* 0x010fe8000001086e */
[C---:B------:R-:W-:Y:S01]  /*19e10*/  HMMA.16816.F32.BF16 R32, R112.reuse, R130, R32 ;  /* 0x000000827020723c */ /* 0x040fe20000041820 */
[----:B------:R4:W5:Y:S01]  /*19e20*/  MUFU.EX2 R237, R106 ;  /* 0x0000006a00ed7308 */ /* 0x0009620000000800 */
[----:B------:R-:W2:Y:S06]  /*19e30*/  LDSM.16.MT88.4 R128, [R209+0x2500] ;  /* 0x00250000d180783b */ /* 0x000eac0000004200 */
[-C--:B---3--:R-:W-:Y:S08]  /*19e40*/  HMMA.16816.F32.BF16 R36, R112, R120.reuse, R36 ;  /* 0x000000787024723c */ /* 0x088ff00000041824 */
[C---:B------:R-:W-:Y:S08]  /*19e50*/  HMMA.16816.F32.BF16 R40, R116.reuse, R120, R40 ;  /* 0x000000787428723c */ /* 0x040ff00000041828 */
[-C--:B------:R-:W-:Y:S04]  /*19e60*/  HMMA.16816.F32.BF16 R44, R116, R122.reuse, R44 ;  /* 0x0000007a742c723c */ /* 0x080fe8000004182c */
[--C-:B----4-:R-:W-:Y:S04]  /*19e70*/  FFMA.FTZ R106, R235, c[0x0][0x2d0], -R111.reuse ;  /* 0x0000b400eb6a7a23 */ /* 0x110fe8000001086f */
[C---:B------:R-:W-:Y:S01]  /*19e80*/  HMMA.16816.F32.BF16 R48, R112.reuse, R122, R48 ;  /* 0x0000007a7030723c */ /* 0x040fe20000041830 */
[----:B------:R3:W-:Y:S01]  /*19e90*/  MUFU.EX2 R236, R106 ;  /* 0x0000006a00ec7308 */ /* 0x0007e20000000800 */
[----:B------:R-:W4:Y:S06]  /*19ea0*/  LDSM.16.MT88.4 R120, [R210+0x2500] ;  /* 0x00250000d278783b */ /* 0x000f2c0000004200 */
[-C--:B-1----:R-:W-:Y:S08]  /*19eb0*/  HMMA.16816.F32.BF16 R52, R112, R124.reuse, R52 ;  /* 0x0000007c7034723c */ /* 0x082ff00000041834 */
[C---:B------:R-:W-:Y:S08]  /*19ec0*/  HMMA.16816.F32.BF16 R56, R116.reuse, R124, R56 ;  /* 0x0000007c7438723c */ /* 0x040ff00000041838 */
[-C--:B------:R-:W-:Y:S04]  /*19ed0*/  HMMA.16816.F32.BF16 R60, R116, R126.reuse, R60 ;  /* 0x0000007e743c723c */ /* 0x080fe8000004183c */
[--C-:B---3--:R-:W-:Y:S01]  /*19ee0*/  FFMA.FTZ R106, R151, c[0x0][0x2d0], -R111.reuse ;  /* 0x0000b400976a7a23 */ /* 0x108fe2000001086f */
[----:B------:R-:W-:Y:S02]  /*19ef0*/  MOV R151, R150 ;  /* 0x0000009600977202 */ /* 0x000fe40000000f00 */
[----:B------:R-:W-:Y:S01]  /*19f00*/  MOV R150, R149 ;  /* 0x0000009500967202 */ /* 0x000fe20000000f00 */
[C---:B------:R-:W-:Y:S01]  /*19f10*/  HMMA.16816.F32.BF16 R64, R112.reuse, R126, R64 ;  /* 0x0000007e7040723c */ /* 0x040fe20000041840 */
[----:B------:R1:W3:Y:S01]  /*19f20*/  MUFU.EX2 R235, R106 ;  /* 0x0000006a00eb7308 */ /* 0x0002e20000000800 */
[----:B------:R-:W-:Y:S02]  /*19f30*/  LDSM.16.MT88.4 R124, [R210+0x900] ;  /* 0x00090000d27c783b */ /* 0x000fe40000004200 */
[----:B------:R-:W-:Y:S02]  /*19f40*/  MOV R149, R146 ;  /* 0x0000009200957202 */ /* 0x000fe40000000f00 */
[----:B------:R-:W-:Y:S02]  /*19f50*/  MOV R146, R145 ;  /* 0x0000009100927202 */ /* 0x000fe40000000f00 */
[-C--:B--2---:R-:W-:Y:S04]  /*19f60*/  HMMA.16816.F32.BF16 R68, R112, R128.reuse, R68 ;  /* 0x000000807044723c */ /* 0x084fe80000041844 */
[----:B------:R-:W-:Y:S02]  /*19f70*/  MOV R145, R144 ;  /* 0x0000009000917202 */ /* 0x000fe40000000f00 */
[----:B------:R-:W-:Y:S02]  /*19f80*/  MOV R144, R193 ;  /* 0x000000c100907202 */ /* 0x000fe40000000f00 */
[C---:B------:R-:W-:Y:S04]  /*19f90*/  HMMA.16816.F32.BF16 R72, R116.reuse, R128, R72 ;  /* 0x000000807448723c */ /* 0x040fe80000041848 */
[----:B------:R-:W-:Y:S02]  /*19fa0*/  MOV R193, R143 ;  /* 0x0000008f00c17202 */ /* 0x000fe40000000f00 */
[----:B------:R-:W-:Y:S02]  /*19fb0*/  MOV R143, R142 ;  /* 0x0000008e008f7202 */ /* 0x000fe40000000f00 */
[-C--:B------:R-:W-:Y:S04]  /*19fc0*/  HMMA.16816.F32.BF16 R76, R116, R130.reuse, R76 ;  /* 0x00000082744c723c */ /* 0x080fe8000004184c */
[--C-:B-1----:R-:W-:Y:S01]  /*19fd0*/  FFMA.FTZ R106, R151, c[0x0][0x2d0], -R111.reuse ;  /* 0x0000b400976a7a23 */ /* 0x102fe2000001086f */
[----:B------:R-:W-:Y:S02]  /*19fe0*/  MOV R142, R141 ;  /* 0x0000008d008e7202 */ /* 0x000fe40000000f00 */
[----:B------:R-:W-:Y:S01]  /*19ff0*/  MOV R141, R140 ;  /* 0x0000008c008d7202 */ /* 0x000fe20000000f00 */
[C---:B------:R-:W-:Y:S01]  /*1a000*/  HMMA.16816.F32.BF16 R80, R112.reuse, R130, R80 ;  /* 0x000000827050723c */ /* 0x040fe20000041850 */
[----:B------:R-:W-:Y:S03]  /*1a010*/  LDSM.16.MT88.4 R128, [R210+0x1900] ;  /* 0x00190000d280783b */ /* 0x000fe60000004200 */
[----:B------:R-:W-:Y:S02]  /*1a020*/  MOV R140, R139 ;  /* 0x0000008b008c7202 */ /* 0x000fe40000000f00 */
[----:B------:R-:W-:Y:S02]  /*1a030*/  MOV R139, R138 ;  /* 0x0000008a008b7202 */ /* 0x000fe40000000f00 */
[-C--:B----4-:R-:W-:Y:S04]  /*1a040*/  HMMA.16816.F32.BF16 R84, R112, R120.reuse, R84 ;  /* 0x000000787054723c */ /* 0x090fe80000041854 */
[----:B------:R-:W-:Y:S02]  /*1a050*/  MOV R138, R137 ;  /* 0x00000089008a7202 */ /* 0x000fe40000000f00 */
[----:B------:R-:W-:Y:S02]  /*1a060*/  MOV R137, R136 ;  /* 0x0000008800897202 */ /* 0x000fe40000000f00 */
[C---:B------:R-:W-:Y:S04]  /*1a070*/  HMMA.16816.F32.BF16 R88, R116.reuse, R120, R88 ;  /* 0x000000787458723c */ /* 0x040fe80000041858 */
[----:B------:R-:W-:Y:S01]  /*1a080*/  MOV R136, R107 ;  /* 0x0000006b00887202 */ /* 0x000fe20000000f00 */
[--C-:B------:R-:W-:Y:S01]  /*1a090*/  FFMA.FTZ R107, R234, c[0x0][0x2d0], -R111.reuse ;  /* 0x0000b400ea6b7a23 */ /* 0x100fe2000001086f */
[----:B------:R-:W-:Y:S01]  /*1a0a0*/  MOV R151, R142 ;  /* 0x0000008e00977202 */ /* 0x000fe20000000f00 */
[----:B------:R1:W-:Y:S01]  /*1a0b0*/  MUFU.EX2 R234, R106 ;  /* 0x0000006a00ea7308 */ /* 0x0003e20000000800 */
[-C--:B------:R-:W-:Y:S04]  /*1a0c0*/  HMMA.16816.F32.BF16 R92, R116, R122.reuse, R92 ;  /* 0x0000007a745c723c */ /* 0x080fe8000004185c */
[----:B------:R-:W-:Y:S02]  /*1a0d0*/  MOV R142, R140 ;  /* 0x0000008c008e7202 */ /* 0x000fe40000000f00 */
[----:B------:R-:W-:Y:S02]  /*1a0e0*/  MOV R140, R134 ;  /* 0x00000086008c7202 */ /* 0x000fe40000000f00 */
[----:B------:R-:W-:Y:S01]  /*1a0f0*/  HMMA.16816.F32.BF16 R96, R112, R122, R96 ;  /* 0x0000007a7060723c */ /* 0x000fe20000041860 */
[----:B------:R-:W2:Y:S01]  /*1a100*/  MUFU.EX2 R233, R107 ;  /* 0x0000006b00e97308 */ /* 0x000ea20000000800 */
[----:B------:R-:W-:Y:S05]  /*1a110*/  LDSM.16.MT88.4 R120, [R209+0x1900] ;  /* 0x00190000d178783b */ /* 0x000fea0000004200 */
[----:B------:R-:W-:Y:S02]  /*1a120*/  F2FP.BF16.PACK_AB R112, R238, R240 ;  /* 0x000000f0ee70723e */ /* 0x000fe400000010ff */
[----:B-----5:R-:W-:Y:S03]  /*1a130*/  F2FP.BF16.PACK_AB R114, R237, R239 ;  /* 0x000000efed72723e */ /* 0x020fe600000010ff */
[----:B---3--:R-:W-:Y:S01]  /*1a140*/  F2FP.BF16.PACK_AB R113, R235, R236 ;  /* 0x000000eceb71723e */ /* 0x008fe200000010ff */
[----:B-1----:R-:W-:Y:S01]  /*1a150*/  FFMA.FTZ R106, R150, c[0x0][0x2d0], -R176 ;  /* 0x0000b400966a7a23 */ /* 0x002fe200000108b0 */
[----:B------:R-:W-:Y:S02]  /*1a160*/  MOV R150, R144 ;  /* 0x0000009000967202 */ /* 0x000fe40000000f00 */
[----:B------:R-:W-:Y:S01]  /*1a170*/  MOV R144, R187 ;  /* 0x000000bb00907202 */ /* 0x000fe20000000f00 */
[----:B------:R1:W-:Y:S01]  /*1a180*/  MUFU.EX2 R232, R106 ;  /* 0x0000006a00e87308 */ /* 0x0003e20000000800 */
[----:B--2---:R-:W-:Y:S01]  /*1a190*/  F2FP.BF16.PACK_AB R115, R234, R233 ;  /* 0x000000e9ea73723e */ /* 0x004fe200000010ff */
[----:B------:R-:W-:Y:S08]  /*1a1a0*/  FFMA.FTZ R107, R151, c[0x0][0x2d0], -R110 ;  /* 0x0000b400976b7a23 */ /* 0x000ff0000001086e */
[----:B------:R-:W-:Y:S01]  /*1a1b0*/  MUFU.EX2 R203, R107 ;  /* 0x0000006b00cb7308 */ /* 0x000fe20000000800 */
[--C-:B-1----:R-:W-:Y:S01]  /*1a1c0*/  FFMA.FTZ R106, R149, c[0x0][0x2d0], -R176.reuse ;  /* 0x0000b400956a7a23 */ /* 0x102fe200000108b0 */
[----:B------:R-:W-:Y:S08]  /*1a1d0*/  MOV R149, R189 ;  /* 0x000000bd00957202 */ /* 0x000ff00000000f00 */
[----:B------:R1:W2:Y:S02]  /*1a1e0*/  MUFU.EX2 R231, R106 ;  /* 0x0000006a00e77308 */ /* 0x0002a40000000800 */
[--C-:B-1----:R-:W-:Y:S01]  /*1a1f0*/  FFMA.FTZ R106, R148, c[0x0][0x2d0], -R176.reuse ;  /* 0x0000b400946a7a23 */ /* 0x102fe200000108b0 */
[----:B------:R-:W-:Y:S02]  /*1a200*/  MOV R148, R133 ;  /* 0x0000008500947202 */ /* 0x000fe40000000f00 */
[----:B--2---:R-:W-:Y:S05]  /*1a210*/  F2FP.BF16.PACK_AB R116, R231, R232 ;  /* 0x000000e8e774723e */ /* 0x004fea00000010ff */
[----:B------:R1:W-:Y:S02]  /*1a220*/  MUFU.EX2 R229, R106 ;  /* 0x0000006a00e57308 */ /* 0x0003e40000000800 */
[----:B-1----:R-:W-:Y:S01]  /*1a230*/  FFMA.FTZ R106, R147, c[0x0][0x2d0], -R176 ;  /* 0x0000b400936a7a23 */ /* 0x002fe200000108b0 */
[----:B------:R-:W-:Y:S07]  /*1a240*/  MOV R147, R132 ;  /* 0x0000008400937202 */ /* 0x000fee0000000f00 */
[----:B------:R1:W2:Y:S02]  /*1a250*/  MUFU.EX2 R230, R106 ;  /* 0x0000006a00e67308 */ /* 0x0002a40000000800 */
[----:B-1----:R-:W-:Y:S01]  /*1a260*/  FFMA.FTZ R106, R146, c[0x0][0x2d0], -R2 ;  /* 0x0000b400926a7a23 */ /* 0x002fe20000010802 */
[----:B------:R-:W-:Y:S02]  /*1a270*/  MOV R146, R143 ;  /* 0x0000008f00927202 */ /* 0x000fe40000000f00 */
[----:B------:R-:W-:Y:S05]  /*1a280*/  MOV R143, R139 ;  /* 0x0000008b008f7202 */ /* 0x000fea0000000f00 */
[----:B------:R1:W-:Y:S01]  /*1a290*/  MUFU.EX2 R189, R106 ;  /* 0x0000006a00bd7308 */ /* 0x0003e20000000800 */
[----:B------:R-:W-:Y:S01]  /*1a2a0*/  MOV R139, R138 ;  /* 0x0000008a008b7202 */ /* 0x000fe20000000f00 */
[----:B------:R-:W-:Y:S01]  /*1a2b0*/  FFMA.FTZ R107, R146, c[0x0][0x2d0], -R176 ;  /* 0x0000b400926b7a23 */ /* 0x000fe200000108b0 */
[----:B------:R-:W-:Y:S02]  /*1a2c0*/  MOV R138, R137 ;  /* 0x00000089008a7202 */ /* 0x000fe40000000f00 */
[----:B------:R-:W-:Y:S02]  /*1a2d0*/  MOV R137, R136 ;  /* 0x0000008800897202 */ /* 0x000fe40000000f00 */
[----:B------:R-:W-:Y:S02]  /*1a2e0*/  MOV R136, R135 ;  /* 0x0000008700887202 */ /* 0x000fe40000000f00 */
[----:B------:R-:W3:Y:S01]  /*1a2f0*/  LDSM.16.MT88.4 R132, [R209+0x900] ;  /* 0x00090000d184783b */ /* 0x000ee20000004200 */
[----:B------:R-:W-:Y:S01]  /*1a300*/  MOV R146, R141 ;  /* 0x0000008d00927202 */ /* 0x000fe20000000f00 */
[----:B------:R-:W-:Y:S01]  /*1a310*/  MUFU.EX2 R195, R107 ;  /* 0x0000006b00c37308 */ /* 0x000fe20000000800 */
[----:B--2---:R-:W-:Y:S09]  /*1a320*/  F2FP.BF16.PACK_AB R118, R230, R229 ;  /* 0x000000e5e676723e */ /* 0x004ff200000010ff */
[----:B------:R-:W-:Y:S01]  /*1a330*/  MUFU.EX2 R107, R108 ;  /* 0x0000006c006b7308 */ /* 0x000fe20000000800 */
[--C-:B-1----:R-:W-:Y:S09]  /*1a340*/  FFMA.FTZ R106, R180, c[0x0][0x2d0], -R2.reuse ;  /* 0x0000b400b46a7a23 */ /* 0x102ff20000010802 */
[----:B------:R1:W2:Y:S01]  /*1a350*/  MUFU.EX2 R188, R106 ;  /* 0x0000006a00bc7308 */ /* 0x0002a20000000800 */
[-C--:B---3--:R-:W-:Y:S03]  /*1a360*/  HMMA.16816.F32.BF16 R4, R112, R132.reuse, R4 ;  /* 0x000000847004723c */ /* 0x088fe60000041804 */
[--C-:B-1----:R-:W-:Y:S01]  /*1a370*/  FFMA.FTZ R106, R181, c[0x0][0x2d0], -R2.reuse ;  /* 0x0000b400b56a7a23 */ /* 0x102fe20000010802 */
[----:B--2---:R-:W-:Y:S05]  /*1a380*/  F2FP.BF16.PACK_AB R117, R188, R189 ;  /* 0x000000bdbc75723e */ /* 0x004fea00000010ff */
[----:B------:R1:W-:Y:S03]  /*1a390*/  MUFU.EX2 R187, R106 ;  /* 0x0000006a00bb7308 */ /* 0x0003e60000000800 */
[----:B-1----:R-:W-:Y:S07]  /*1a3a0*/  FFMA.FTZ R106, R182, c[0x0][0x2d0], -R2 ;  /* 0x0000b400b66a7a23 */ /* 0x002fee0000010802 */
        /* <DEDUP_REMOVED lines=9> */
[----:B------:R1:W2:Y:S07]  /*1a440*/  MUFU.EX2 R206, R106 ;  /* 0x0000006a00ce7308 */ /* 0x0002ae0000000800 */
[C---:B------:R-:W-:Y:S08]  /*1a450*/  HMMA.16816.F32.BF16 R24, R116.reuse, R124, R24 ;  /* 0x0000007c7418723c */ /* 0x040ff00000041818 */
[-C--:B------:R-:W-:Y:S08]  /*1a460*/  HMMA.16816.F32.BF16 R28, R116, R126.reuse, R28 ;  /* 0x0000007e741c723c */ /* 0x080ff0000004181c */
[C---:B------:R-:W-:Y:S01]  /*1a470*/  HMMA.16816.F32.BF16 R32, R112.reuse, R126, R32 ;  /* 0x0000007e7020723c */ /* 0x040fe20000041820 */
[----:B------:R-:W3:Y:S03]  /*1a480*/  LDSM.16.MT88.4 R124, [R209+0x2900] ;  /* 0x00290000d17c783b */ /* 0x000ee60000004200 */
[----:B-1----:R-:W-:Y:S01]  /*1a490*/  FFMA.FTZ R106, R183, c[0x0][0x2d0], -R110 ;  /* 0x0000b400b76a7a23 */ /* 0x002fe2000001086e */
[----:B--2---:R-:W-:Y:S03]  /*1a4a0*/  F2FP.BF16.PACK_AB R108, R206, R205 ;  /* 0x000000cdce6c723e */ /* 0x004fe600000010ff */
[-C--:B------:R-:W-:Y:S01]  /*1a4b0*/  HMMA.16816.F32.BF16 R36, R112, R120.reuse, R36 ;  /* 0x000000787024723c */ /* 0x080fe20000041824 */
[----:B------:R-:W-:Y:S01]  /*1a4c0*/  LDSM.16.MT88.4 R180, [R209+0x2d00] ;  /* 0x002d0000d1b4783b */ /* 0x000fe20000004200 */
[----:B------:R-:W1:Y:S06]  /*1a4d0*/  MUFU.EX2 R202, R106 ;  /* 0x0000006a00ca7308 */ /* 0x000e6c0000000800 */
[C---:B------:R-:W-:Y:S08]  /*1a4e0*/  HMMA.16816.F32.BF16 R40, R116.reuse, R120, R40 ;  /* 0x000000787428723c */ /* 0x040ff00000041828 */
[-C--:B------:R-:W-:Y:S08]  /*1a4f0*/  HMMA.16816.F32.BF16 R44, R116, R122.reuse, R44 ;  /* 0x0000007a742c723c */ /* 0x080ff0000004182c */
[C---:B------:R-:W-:Y:S01]  /*1a500*/  HMMA.16816.F32.BF16 R48, R112.reuse, R122, R48 ;  /* 0x0000007a7030723c */ /* 0x040fe20000041830 */
[----:B------:R-:W2:Y:S03]  /*1a510*/  LDSM.16.MT88.4 R120, [R210+0x2900] ;  /* 0x00290000d278783b */ /* 0x000ea60000004200 */
[----:B-1----:R-:W-:Y:S01]  /*1a520*/  F2FP.BF16.PACK_AB R110, R202, R203 ;  /* 0x000000cbca6e723e */ /* 0x002fe200000010ff */
[--C-:B------:R-:W-:Y:S03]  /*1a530*/  FFMA.FTZ R106, R150, c[0x0][0x2d0], -R111.reuse ;  /* 0x0000b400966a7a23 */ /* 0x100fe6000001086f */
[-C--:B------:R-:W-:Y:S01]  /*1a540*/  HMMA.16816.F32.BF16 R52, R112, R128.reuse, R52 ;  /* 0x000000807034723c */ /* 0x080fe20000041834 */
[----:B------:R1:W-:Y:S07]  /*1a550*/  MUFU.EX2 R200, R106 ;  /* 0x0000006a00c87308 */ /* 0x0003ee0000000800 */
[C---:B------:R-:W-:Y:S08]  /*1a560*/  HMMA.16816.F32.BF16 R56, R116.reuse, R128, R56 ;  /* 0x000000807438723c */ /* 0x040ff00000041838 */
[-C--:B------:R-:W-:Y:S08]  /*1a570*/  HMMA.16816.F32.BF16 R60, R116, R130.reuse, R60 ;  /* 0x00000082743c723c */ /* 0x080ff0000004183c */
[C---:B------:R-:W-:Y:S01]  /*1a580*/  HMMA.16816.F32.BF16 R64, R112.reuse, R130, R64 ;  /* 0x000000827040723c */ /* 0x040fe20000041840 */
[----:B------:R-:W4:Y:S03]  /*1a590*/  LDSM.16.MT88.4 R128, [R209+0xd00] ;  /* 0x000d0000d180783b */ /* 0x000f260000004200 */
[--C-:B-1----:R-:W-:Y:S04]  /*1a5a0*/  FFMA.FTZ R106, R149, c[0x0][0x2d0], -R111.reuse ;  /* 0x0000b400956a7a23 */ /* 0x102fe8000001086f */
[-C--:B---3--:R-:W-:Y:S01]  /*1a5b0*/  HMMA.16816.F32.BF16 R68, R112, R124.reuse, R68 ;  /* 0x0000007c7044723c */ /* 0x088fe20000041844 */
[----:B------:R1:W-:Y:S07]  /*1a5c0*/  MUFU.EX2 R201, R106 ;  /* 0x0000006a00c97308 */ /* 0x0003ee0000000800 */
[C---:B------:R-:W-:Y:S01]  /*1a5d0*/  HMMA.16816.F32.BF16 R72, R116.reuse, R124, R72 ;  /* 0x0000007c7448723c */ /* 0x040fe20000041848 */
[----:B------:R-:W3:Y:S04]  /*1a5e0*/  LDL.LU R125, [R1+0x18] ;  /* 0x00001800017d7983 */ /* 0x000ee80000300800 */
[----:B------:R-:W5:Y:S03]  /*1a5f0*/  LDL.LU R124, [R1+0x1c] ;  /* 0x00001c00017c7983 */ /* 0x000f660000300800 */
[-C--:B------:R-:W-:Y:S08]  /*1a600*/  HMMA.16816.F32.BF16 R76, R116, R126.reuse, R76 ;  /* 0x0000007e744c723c */ /* 0x080ff0000004184c */
[C---:B------:R-:W-:Y:S04]  /*1a610*/  HMMA.16816.F32.BF16 R80, R112.reuse, R126, R80 ;  /* 0x0000007e7050723c */ /* 0x040fe80000041850 */
[--C-:B-1----:R-:W-:Y:S01]  /*1a620*/  FFMA.FTZ R106, R148, c[0x0][0x2d0], -R111.reuse ;  /* 0x0000b400946a7a23 */ /* 0x102fe2000001086f */
[----:B------:R-:W-:Y:S03]  /*1a630*/  MOV R148, R140 ;  /* 0x0000008c00947202 */ /* 0x000fe60000000f00 */
[-C--:B--2---:R-:W-:Y:S01]  /*1a640*/  HMMA.16816.F32.BF16 R84, R112, R120.reuse, R84 ;  /* 0x000000787054723c */ /* 0x084fe20000041854 */
[----:B------:R1:W-:Y:S07]  /*1a650*/  MUFU.EX2 R199, R106 ;  /* 0x0000006a00c77308 */ /* 0x0003ee0000000800 */
[C---:B------:R-:W-:Y:S08]  /*1a660*/  HMMA.16816.F32.BF16 R88, R116.reuse, R120, R88 ;  /* 0x000000787458723c */ /* 0x040ff00000041858 */
[-C--:B------:R-:W-:Y:S08]  /*1a670*/  HMMA.16816.F32.BF16 R92, R116, R122.reuse, R92 ;  /* 0x0000007a745c723c */ /* 0x080ff0000004185c */
[----:B------:R-:W-:Y:S04]  /*1a680*/  HMMA.16816.F32.BF16 R96, R112, R122, R96 ;  /* 0x0000007a7060723c */ /* 0x000fe80000041860 */
[----:B-1----:R-:W-:Y:S01]  /*1a690*/  FFMA.FTZ R106, R147, c[0x0][0x2d0], -R111 ;  /* 0x0000b400936a7a23 */ /* 0x002fe2000001086f */
[----:B------:R-:W-:Y:S03]  /*1a6a0*/  MOV R147, R184 ;  /* 0x000000b800937202 */ /* 0x000fe60000000f00 */
[----:B------:R1:W2:Y:S04]  /*1a6b0*/  MUFU.EX2 R198, R106 ;  /* 0x0000006a00c67308 */ /* 0x0002a80000000800 */
[--C-:B-1----:R-:W-:Y:S01]  /*1a6c0*/  FFMA.FTZ R106, R193, c[0x0][0x2d0], -R176.reuse ;  /* 0x0000b400c16a7a23 */ /* 0x102fe200000108b0 */
[----:B--2---:R-:W-:Y:S05]  /*1a6d0*/  F2FP.BF16.PACK_AB R111, R198, R199 ;  /* 0x000000c7c66f723e */ /* 0x004fea00000010ff */
[----:B------:R1:W2:Y:S02]  /*1a6e0*/  MUFU.EX2 R193, R106 ;  /* 0x0000006a00c17308 */ /* 0x0002a40000000800 */
[--C-:B-1----:R-:W-:Y:S01]  /*1a6f0*/  FFMA.FTZ R106, R145, c[0x0][0x2d0], -R176.reuse ;  /* 0x0000b400916a7a23 */ /* 0x102fe200000108b0 */
[----:B------:R-:W-:Y:S07]  /*1a700*/  MOV R145, R142 ;  /* 0x0000008e00917202 */ /* 0x000fee0000000f00 */
[----:B------:R1:W-:Y:S02]  /*1a710*/  MUFU.EX2 R192, R106 ;  /* 0x0000006a00c07308 */ /* 0x0003e40000000800 */
[----:B-1----:R-:W-:Y:S01]  /*1a720*/  FFMA.FTZ R106, R190, c[0x0][0x2d0], -R176 ;  /* 0x0000b400be6a7a23 */ /* 0x002fe200000108b0 */
[----:B--2---:R-:W-:Y:S07]  /*1a730*/  F2FP.BF16.PACK_AB R176, R195, R193 ;  /* 0x000000c1c3b0723e */ /* 0x004fee00000010ff */
[----:B------:R1:W-:Y:S02]  /*1a740*/  MUFU.EX2 R190, R106 ;  /* 0x0000006a00be7308 */ /* 0x0003e40000000800 */
[--C-:B-1----:R-:W-:Y:S08]  /*1a750*/  FFMA.FTZ R106, R185, c[0x0][0x2d0], -R2.reuse ;  /* 0x0000b400b96a7a23 */ /* 0x102ff00000010802 */
[----:B------:R1:W-:Y:S02]  /*1a760*/  MUFU.EX2 R185, R106 ;  /* 0x0000006a00b97308 */ /* 0x0003e40000000800 */
[--C-:B-1----:R-:W-:Y:S01]  /*1a770*/  FFMA.FTZ R106, R144, c[0x0][0x2d0], -R2.reuse ;  /* 0x0000b400906a7a23 */ /* 0x102fe20000010802 */
[----:B------:R-:W-:Y:S01]  /*1a780*/  MOV R144, R143 ;  /* 0x0000008f00907202 */ /* 0x000fe20000000f00 */
[----:B------:R-:W-:Y:S01]  /*1a790*/  FFMA.FTZ R2, R109, c[0x0][0x2d0], -R2 ;  /* 0x0000b4006d027a23 */ /* 0x000fe20000010802 */
[----:B------:R-:W-:Y:S05]  /*1a7a0*/  F2FP.BF16.PACK_AB R109, R201, R200 ;  /* 0x000000c8c96d723e */ /* 0x000fea00000010ff */
[----:B------:R-:W1:Y:S01]  /*1a7b0*/  MUFU.EX2 R184, R106 ;  /* 0x0000006a00b87308 */ /* 0x000e620000000800 */
[----:B------:R-:W2:Y:S01]  /*1a7c0*/  LDSM.16.MT88.4 R140, [R210+0xd00] ;  /* 0x000d0000d28c783b */ /* 0x000ea20000004200 */
[-C--:B----4-:R-:W-:Y:S07]  /*1a7d0*/  HMMA.16816.F32.BF16 R112, R108, R128.reuse, R4 ;  /* 0x000000806c70723c */ /* 0x090fee0000041804 */
[----:B------:R-:W4:Y:S01]  /*1a7e0*/  LDSM.16.MT88.4 R4, [R210+0x2d00] ;  /* 0x002d0000d204783b */ /* 0x000f220000004200 */
[----:B------:R1:W1:Y:S04]  /*1a7f0*/  MUFU.EX2 R106, R2 ;  /* 0x00000002006a7308 */ /* 0x0002680000000800 */
[----:B-1----:R-:W-:Y:S02]  /*1a800*/  MOV R2, R177 ;  /* 0x000000b100027202 */ /* 0x002fe40000000f00 */
[----:B------:R-:W-:Y:S01]  /*1a810*/  F2FP.BF16.PACK_AB R177, R184, R185 ;  /* 0x000000b9b8b1723e */ /* 0x000fe200000010ff */
[----:B---3--:R-:W-:Y:S01]  /*1a820*/  FFMA.FTZ R101, R101, R125, R179 ;  /* 0x0000007d65657223 */ /* 0x008fe200000100b3 */
        /* <DEDUP_REMOVED lines=9> */
[----:B------:R-:W3:Y:S03]  /*1a8c0*/  LDL.LU R18, [R1+0x20] ;  /* 0x0000200001127983 */ /* 0x000ee60000300800 */
[----:B------:R-:W-:Y:S01]  /*1a8d0*/  MOV R15, R137 ;  /* 0x00000089000f7202 */ /* 0x000fe20000000f00 */
[----:B------:R-:W5:Y:S01]  /*1a8e0*/  LDL.LU R19, [R1+0x24] ;  /* 0x0000240001137983 */ /* 0x000f620000300800 */
[----:B------:R-:W-:Y:S01]  /*1a8f0*/  MOV R13, R139 ;  /* 0x0000008b000d7202 */ /* 0x000fe20000000f00 */
[----:B------:R-:W-:Y:S01]  /*1a900*/  FADD.FTZ R11, R11, R100 ;  /* 0x000000640b0b7221 */ /* 0x000fe20000010000 */
[-C--:B--2---:R-:W-:Y:S04]  /*1a910*/  HMMA.16816.F32.BF16 R128, R108, R140.reuse, R20 ;  /* 0x0000008c6c80723c */ /* 0x084fe80000041814 */
        /* <DEDUP_REMOVED lines=26> */
[----:B------:R-:W-:Y:S04]  /*1aac0*/  HMMA.16816.F32.BF16 R96, R108, R6, R96 ;  /* 0x000000066c60723c */ /* 0x000fe80000041860 */
[----:B---3--:R-:W-:Y:S02]  /*1aad0*/  FFMA.FTZ R3, R3, R18, R17 ;  /* 0x0000001203037223 */ /* 0x008fe40000010011 */
        /* <DEDUP_REMOVED lines=65> */
.L_x_734:
        /* <DEDUP_REMOVED lines=153> */
.L_x_681:
[----:B------:R-:W1:Y:S02]  /*1b880*/  S2R R69, SR_CTAID.Y ;  /* 0x0000000000457919 */ /* 0x000e640000002600 */
[----:B-1----:R-:W-:Y:S01]  /*1b890*/  SHF.R.S32.HI R57, RZ, 0x1f, R69 ;  /* 0x0000001fff397819 */ /* 0x002fe20000011445 */
[----:B------:R-:W-:Y:S05]  /*1b8a0*/  @P4 BRA `(.L_x_736) ;  /* 0x0000173000004947 */ /* 0x000fea0003800000 */
[----:B------:R-:W2:Y:S01]  /*1b8b0*/  LDL R58, [R1+0x84] ;  /* 0x00008400013a7983 */ /* 0x000ea20000100800 */
[----:B------:R-:W-:-:S02]  /*1b8c0*/  F2FP.BF16.PACK_AB R45, R45, R112 ;  /* 0x000000702d2d723e */ /* 0x000fc400000010ff */
[----:B------:R-:W-:Y:S01]  /*1b8d0*/  F2FP.BF16.PACK_AB R44, R44, R114 ;  /* 0x000000722c2c723e */ /* 0x000fe200000010ff */
[----:B------:R-:W1:Y:S01]  /*1b8e0*/  S2R R55, SR_TID.X ;  /* 0x0000000000377919 */ /* 0x000e620000002100 */
        /* <DEDUP_REMOVED lines=12> */
[----:B-1----:R-:W-:Y:S02]  /*1b9b0*/  SHF.R.S32.HI R56, RZ, 0x1f, R55 ;  /* 0x0000001fff387819 */ /* 0x002fe40000011437 */
[----:B------:R-:W-:Y:S02]  /*1b9c0*/  F2FP.BF16.PACK_AB R36, R36, R136 ;  /* 0x000000882424723e */ /* 0x000fe400000010ff */
[CC--:B------:R-:W-:Y:S02]  /*1b9d0*/  LEA.HI R3, R56.reuse, R55.reuse, RZ, 0x2 ;  /* 0x0000003738037211 */ /* 0x0c0fe400078f10ff */
        /* <DEDUP_REMOVED lines=131> */
.L_x_737:
        /* <DEDUP_REMOVED lines=11> */
[----:B------:R-:W-:Y:S01]  /*1c2c0*/  IMAD R12, R29, 0x20, R52 ;  /* 0x000000201d0c7824 */ /* 0x000fe200078e0234 */
        /* <DEDUP_REMOVED lines=12> */
[----:B------:R-:W-:Y:S01]  /*1c390*/  LEA.HI R10, R52, R52, RZ, 0x1 ;  /* 0x00000034340a7211 */ /* 0x000fe200078f08ff */
[----:B------:R-:W-:Y:S01]  /*1c3a0*/  IMAD.WIDE.U32 R4, R69, c[0x0][0x490], R2 ;  /* 0x0001240045047a25 */ /* 0x000fe200078e0002 */
[----:B------:R-:W-:-:S02]  /*1c3b0*/  LOP3.LUT P0, RZ, R8, 0x3, RZ, 0xc0, !PT ;  /* 0x0000000308ff7812 */ /* 0x000fc4000780c0ff */
[----:B------:R-:W-:Y:S01]  /*1c3c0*/  LOP3.LUT R10, R10, 0x3fffffe, RZ, 0xc0, !PT ;  /* 0x03fffffe0a0a7812 */ /* 0x000fe200078ec0ff */
[----:B------:R-:W-:Y:S01]  /*1c3d0*/  IMAD.IADD R6, R16, 0x1, R6 ;  /* 0x0000000110067824 */ /* 0x000fe200078e0206 */
[----:B------:R-:W-:Y:S01]  /*1c3e0*/  LEA.HI R13, R56, R55, RZ, 0x3 ;  /* 0x00000037380d7211 */ /* 0x000fe200078f18ff */
[C---:B------:R-:W-:Y:S02]  /*1c3f0*/  IMAD R7, R2.reuse, c[0x0][0x3a4], R0 ;  /* 0x0000e90002077a24 */ /* 0x040fe400078e0200 */
[----:B------:R-:W-:-:S04]  /*1c400*/  IMAD.WIDE.U32 R2, R2, c[0x0][0x3a0], RZ ;  /* 0x0000e80002027a25 */ /* 0x000fc800078e00ff */
[----:B-1----:R-:W-:Y:S02]  /*1c410*/  IMAD R0, R21, 0x80, R6 ;  /* 0x0000008015007824 */ /* 0x002fe400078e0206 */
[----:B------:R-:W-:Y:S02]  /*1c420*/  IMAD R9, R57, c[0x0][0x490], RZ ;  /* 0x0001240039097a24 */ /* 0x000fe400078e02ff */
[----:B------:R-:W-:Y:S01]  /*1c430*/  IMAD.IADD R3, R3, 0x1, R7 ;  /* 0x0000000103037824 */ /* 0x000fe200078e0207 */
        /* <DEDUP_REMOVED lines=113> */
.L_x_739:
[----:B---3--:R-:W-:Y:S05]  /*1cb50*/  BSYNC B0 ;  /* 0x0000000000007941 */ /* 0x008fea0003800000 */
.L_x_738:
        /* <DEDUP_REMOVED lines=23> */
.L_x_741:
[----:B------:R-:W-:Y:S05]  /*1ccd0*/  BSYNC B0 ;  /* 0x0000000000007941 */ /* 0x000fea0003800000 */
.L_x_740:
        /* <DEDUP_REMOVED lines=23> */
.L_x_743:
[----:B------:R-:W-:Y:S05]  /*1ce50*/  BSYNC B0 ;  /* 0x0000000000007941 */ /* 0x000fea0003800000 */
.L_x_742:
        /* <DEDUP_REMOVED lines=24> */
.L_x_736:
        /* <DEDUP_REMOVED lines=19> */
.L_x_744:
        /* <DEDUP_REMOVED lines=40> */
.L_x_746:
[----:B------:R-:W-:Y:S05]  /*1d390*/  BSYNC B0 ;  /* 0x0000000000007941 */ /* 0x000fea0003800000 */
.L_x_745:
        /* <DEDUP_REMOVED lines=64> */
.L_x_748:
[----:B------:R-:W-:Y:S05]  /*1d7a0*/  BSYNC B0 ;  /* 0x0000000000007941 */ /* 0x000fea0003800000 */
.L_x_747:
        /* <DEDUP_REMOVED lines=21> */
.L_x_750:
[----:B------:R-:W-:Y:S05]  /*1d900*/  BSYNC B0 ;  /* 0x0000000000007941 */ /* 0x000fea0003800000 */
.L_x_749:
        /* <DEDUP_REMOVED lines=21> */
.L_x_752:
[----:B------:R-:W-:Y:S05]  /*1da60*/  BSYNC B0 ;  /* 0x0000000000007941 */ /* 0x000fea0003800000 */
.L_x_751:
        /* <DEDUP_REMOVED lines=22> */
.L_x_753:
        /* <DEDUP_REMOVED lines=11> */
.L_x_764:


//--------------------- .nv.shared._ZN7cutlass13device_kernelIN5flash19enable_sm80_to_sm89INS1_16FlashAttnFwdSm80INS1_25CollectiveMainloopFwdSm80ILi4ELi1ELb0EN4cute5tupleIJNS5_1CILi128EEENS7_ILi64EEENS7_ILi96EEEEEELi96ENS_10bfloat16_tEfNS_4arch4Sm80ELb0ELb0ELb1ELb0ELb0ELb0ELb1ELb0EEENS1_21CollectiveEpilogueFwdINS6_IJS8_SA_S9_EEENS6_IJNS7_ILi1EEESI_SI_EEESC_SE_Li128ELb0ELb1ELb0ELb0EEENS1_19SingleTileSchedulerILb0ELb0ELb1ELi128EEEEEEEEEvNT_6ParamsE --------------------------
	.section	.nv.shared._ZN7cutlass13device_kernelIN5flash19enable_sm80_to_sm89INS1_16FlashAttnFwdSm80INS1_25CollectiveMainloopFwdSm80ILi4ELi1ELb0EN4cute5tupleIJNS5_1CILi128EEENS7_ILi64EEENS7_ILi96EEEEEELi96ENS_10bfloat16_tEfNS_4arch4Sm80ELb0ELb0ELb1ELb0ELb0ELb0ELb1ELb0EEENS1_21CollectiveEpilogueFwdINS6_IJS8_SA_S9_EEENS6_IJNS7_ILi1EEESI_SI_EEESC_SE_Li128ELb0ELb1ELb0ELb0EEENS1_19SingleTileSchedulerILb0ELb0ELb1ELi128EEEEEEEEEvNT_6ParamsE,"aw",@nobits
	.sectionflags	@""
	.align	16


//--------------------- .nv.global                --------------------------
	.section	.nv.global,"aw",@nobits
.nv.global:
	.type		_ZN73_INTERNAL_4732254a_37_flash_fwd_hdim96_bf16_softcap_sm80_cu_9b94ef52_34554cute1_E,@object
	.size		_ZN73_INTERNAL_4732254a_37_flash_fwd_hdim96_bf16_softcap_sm80_cu_9b94ef52_34554cute1_E,(_ZN73_INTERNAL_4732254a_37_flash_fwd_hdim96_bf16_softcap_sm80_cu_9b94ef52_34554cuda3std3__45__cpo6cbeginE - _ZN73_INTERNAL_4732254a_37_flash_fwd_hdim96_bf16_softcap_sm80_cu_9b94ef52_34554cute1_E)
_ZN73_INTERNAL_4732254a_37_flash_fwd_hdim96_bf16_softcap_sm80_cu_9b94ef52_34554cute1_E:
	.zero		1
	.type		_ZN73_INTERNAL_4732254a_37_flash_fwd_hdim96_bf16_softcap_sm80_cu_9b94ef52_34554cuda3std3__45__cpo6cbeginE,@object
	.size		_ZN73_INTERNAL_4732254a_37_flash_fwd_hdim96_bf16_softcap_sm80_cu_9b94ef52_34554cuda3std3__45__cpo6cbeginE,(_ZN73_INTERNAL_4732254a_37_flash_fwd_hdim96_bf16_softcap_sm80_cu_9b94ef52_34554cuda3std3__48in_placeE - _ZN73_INTERNAL_4732254a_37_flash_fwd_hdim96_bf16_softcap_sm80_cu_9b94ef52_34554cuda3std3__45__cpo6cbeginE)
_ZN73_INTERNAL_4732254a_37_flash_fwd_hdim96_bf16_softcap_sm80_cu_9b94ef52_34554cuda3std3__45__cpo6cbeginE:
	.zero		1
	.type		_ZN73_INTERNAL_4732254a_37_flash_fwd_hdim96_bf16_softcap_sm80_cu_9b94ef52_34554cuda3std3__48in_placeE,@object
	.size		_ZN73_INTERNAL_4732254a_37_flash_fwd_hdim96_bf16_softcap_sm80_cu_9b94ef52_34554cuda3std3__48in_placeE,(_ZN73_INTERNAL_4732254a_37_flash_fwd_hdim96_bf16_softcap_sm80_cu_9b94ef52_34554cuda3std6ranges3__45__cpo9iter_moveE - _ZN73_INTERNAL_4732254a_37_flash_fwd_hdim96_bf16_softcap_sm80_cu_9b94ef52_34554cuda3std3__48in_placeE)
_ZN73_INTERNAL_4732254a_37_flash_fwd_hdim96_bf16_softcap_sm80_cu_9b94ef52_34554cuda3std3__48in_placeE:
	.zero		1
	.type		_ZN73_INTERNAL_4732254a_37_flash_fwd_hdim96_bf16_softcap_sm80_cu_9b94ef52_34554cuda3std6ranges3__45__cpo9iter_moveE,@object
	.size		_ZN73_INTERNAL_4732254a_37_flash_fwd_hdim96_bf16_softcap_sm80_cu_9b94ef52_34554cuda3std6ranges3__45__cpo9iter_moveE,(_ZN73_INTERNAL_4732254a_37_flash_fwd_hdim96_bf16_softcap_sm80_cu_9b94ef52_34554cuda3std3__45__cpo5beginE - _ZN73_INTERNAL_4732254a_37_flash_fwd_hdim96_bf16_softcap_sm80_cu_9b94ef52_34554cuda3std6ranges3__45__cpo9iter_moveE)
_ZN73_INTERNAL_4732254a_37_flash_fwd_hdim96_bf16_softcap_sm80_cu_9b94ef52_34554cuda3std6ranges3__45__cpo9iter_moveE:
	.zero		1
	.type		_ZN73_INTERNAL_4732254a_37_flash_fwd_hdim96_bf16_softcap_sm80_cu_9b94ef52_34554cuda3std3__45__cpo5beginE,@object
	.size		_ZN73_INTERNAL_4732254a_37_flash_fwd_hdim96_bf16_softcap_sm80_cu_9b94ef52_34554cuda3std3__45__cpo5beginE,(_ZN73_INTERNAL_4732254a_37_flash_fwd_hdim96_bf16_softcap_sm80_cu_9b94ef52_34554cuda3std3__475_GLOBAL__N__4732254a_37_flash_fwd_hdim96_bf16_softcap_sm80_cu_9b94ef52_34556ignoreE - _ZN73_INTERNAL_4732254a_37_flash_fwd_hdim96_bf16_softcap_sm80_cu_9b94ef52_34554cuda3std3__45__cpo5beginE)
_ZN73_INTERNAL_4732254a_37_flash_fwd_hdim96_bf16_softcap_sm80_cu_9b94ef52_34554cuda3std3__45__cpo5beginE:
	.zero		1
	.type		_ZN73_INTERNAL_4732254a_37_flash_fwd_hdim96_bf16_softcap_sm80_cu_9b94ef52_34554cuda3std3__475_GLOBAL__N__4732254a_37_flash_fwd_hdim96_bf16_softcap_sm80_cu_9b94ef52_34556ignoreE,@object
	.size		_ZN73_INTERNAL_4732254a_37_flash_fwd_hdim96_bf16_softcap_sm80_cu_9b94ef52_34554cuda3std3__475_GLOBAL__N__4732254a_37_flash_fwd_hdim96_bf16_softcap_sm80_cu_9b94ef52_34556ignoreE,(_ZN73_INTERNAL_4732254a_37_flash_fwd_hdim96_bf16_softcap_sm80_cu_9b94ef52_34554cute7productE - _ZN73_INTERNAL_4732254a_37_flash_fwd_hdim96_bf16_softcap_sm80_cu_9b94ef52_34554cuda3std3__475_GLOBAL__N__4732254a_37_flash_fwd_hdim96_bf16_softcap_sm80_cu_9b94ef52_34556ignoreE)
_ZN73_INTERNAL_4732254a_37_flash_fwd_hdim96_bf16_softcap_sm80_cu_9b94ef52_34554cuda3std3__475_GLOBAL__N__4732254a_37_flash_fwd_hdim96_bf16_softcap_sm80_cu_9b94ef52_34556ignoreE:
	.zero		1
	.type		_ZN73_INTERNAL_4732254a_37_flash_fwd_hdim96_bf16_softcap_sm80_cu_9b94ef52_34554cute7productE,@object
	.size		_ZN73_INTERNAL_4732254a_37_flash_fwd_hdim96_bf16_softcap_sm80_cu_9b94ef52_34554cute7productE,(_ZN73_INTERNAL_4732254a_37_flash_fwd_hdim96_bf16_softcap_sm80_cu_9b94ef52_34554cuda3std3__45__cpo3endE - _ZN73_INTERNAL_4732254a_37_flash_fwd_hdim96_bf16_softcap_sm80_cu_9b94ef52_34554cute7productE)
_ZN73_INTERNAL_4732254a_37_flash_fwd_hdim96_bf16_softcap_sm80_cu_9b94ef52_34554cute7productE:
	.zero		1
	.type		_ZN73_INTERNAL_4732254a_37_flash_fwd_hdim96_bf16_softcap_sm80_cu_9b94ef52_34554cuda3std3__45__cpo3endE,@object
	.size		_ZN73_INTERNAL_4732254a_37_flash_fwd_hdim96_bf16_softcap_sm80_cu_9b94ef52_34554cuda3std3__45__cpo3endE,(_ZN73_INTERNAL_4732254a_37_flash_fwd_hdim96_bf16_softcap_sm80_cu_9b94ef52_34554cuda3std3__419piecewise_constructE - _ZN73_INTERNAL_4732254a_37_flash_fwd_hdim96_bf16_softcap_sm80_cu_9b94ef52_34554cuda3std3__45__cpo3endE)
_ZN73_INTERNAL_4732254a_37_flash_fwd_hdim96_bf16_softcap_sm80_cu_9b94ef52_34554cuda3std3__45__cpo3endE:
	.zero		1
	.type		_ZN73_INTERNAL_4732254a_37_flash_fwd_hdim96_bf16_softcap_sm80_cu_9b94ef52_34554cuda3std3__419piecewise_constructE,@object
	.size		_ZN73_INTERNAL_4732254a_37_flash_fwd_hdim96_bf16_softcap_sm80_cu_9b94ef52_34554cuda3std3__419piecewise_constructE,(_ZN73_INTERNAL_4732254a_37_flash_fwd_hdim96_bf16_softcap_sm80_cu_9b94ef52_34554cuda3std3__45__cpo4cendE - _ZN73_INTERNAL_4732254a_37_flash_fwd_hdim96_bf16_softcap_sm80_cu_9b94ef52_34554cuda3std3__419piecewise_constructE)
_ZN73_INTERNAL_4732254a_37_flash_fwd_hdim96_bf16_softcap_sm80_cu_9b94ef52_34554cuda3std3__419piecewise_constructE:
	.zero		1
	.type		_ZN73_INTERNAL_4732254a_37_flash_fwd_hdim96_bf16_softcap_sm80_cu_9b94ef52_34554cuda3std3__45__cpo4cendE,@object
	.size		_ZN73_INTERNAL_4732254a_37_flash_fwd_hdim96_bf16_softcap_sm80_cu_9b94ef52_34554cuda3std3__45__cpo4cendE,(_ZN73_INTERNAL_4732254a_37_flash_fwd_hdim96_bf16_softcap_sm80_cu_9b94ef52_34554cuda3std6ranges3__45__cpo4swapE - _ZN73_INTERNAL_4732254a_37_flash_fwd_hdim96_bf16_softcap_sm80_cu_9b94ef52_34554cuda3std3__45__cpo4cendE)
_ZN73_INTERNAL_4732254a_37_flash_fwd_hdim96_bf16_softcap_sm80_cu_9b94ef52_34554cuda3std3__45__cpo4cendE:
	.zero		1
	.type		_ZN73_INTERNAL_4732254a_37_flash_fwd_hdim96_bf16_softcap_sm80_cu_9b94ef52_34554cuda3std6ranges3__45__cpo4swapE,@object
	.size		_ZN73_INTERNAL_4732254a_37_flash_fwd_hdim96_bf16_softcap_sm80_cu_9b94ef52_34554cuda3std6ranges3__45__cpo4swapE,(.L_7 - _ZN73_INTERNAL_4732254a_37_flash_fwd_hdim96_bf16_softcap_sm80_cu_9b94ef52_34554cuda3std6ranges3__45__cpo4swapE)
_ZN73_INTERNAL_4732254a_37_flash_fwd_hdim96_bf16_softcap_sm80_cu_9b94ef52_34554cuda3std6ranges3__45__cpo4swapE:
	.zero		1
.L_7:


//--------------------- .nv.shared._ZN7cutlass13device_kernelIN5flash19enable_sm80_to_sm89INS1_16FlashAttnFwdSm80INS1_25CollectiveMainloopFwdSm80ILi4ELi1ELb0EN4cute5tupleIJNS5_1CILi128EEENS7_ILi64EEENS7_ILi96EEEEEELi96ENS_10bfloat16_tEfNS_4arch4Sm80ELb0ELb0ELb1ELb1ELb0ELb0ELb1ELb0EEENS1_21CollectiveEpilogueFwdINS6_IJS8_SA_S9_EEENS6_IJNS7_ILi1EEESI_SI_EEESC_SE_Li128ELb1ELb1ELb0ELb0EEENS1_19SingleTileSchedulerILb1ELb0ELb1ELi128EEEEEEEEEvNT_6ParamsE --------------------------
	.section	.nv.shared._ZN7cutlass13device_kernelIN5flash19enable_sm80_to_sm89INS1_16FlashAttnFwdSm80INS1_25CollectiveMainloopFwdSm80ILi4ELi1ELb0EN4cute5tupleIJNS5_1CILi128EEENS7_ILi64EEENS7_ILi96EEEEEELi96ENS_10bfloat16_tEfNS_4arch4Sm80ELb0ELb0ELb1ELb1ELb0ELb0ELb1ELb0EEENS1_21CollectiveEpilogueFwdINS6_IJS8_SA_S9_EEENS6_IJNS7_ILi1EEESI_SI_EEESC_SE_Li128ELb1ELb1ELb0ELb0EEENS1_19SingleTileSchedulerILb1ELb0ELb1ELi128EEEEEEEEEvNT_6ParamsE,"aw",@nobits
	.sectionflags	@""
	.align	16


//--------------------- .nv.shared._ZN7cutlass13device_kernelIN5flash19enable_sm80_to_sm89INS1_16FlashAttnFwdSm80INS1_25CollectiveMainloopFwdSm80ILi4ELi1ELb0EN4cute5tupleIJNS5_1CILi128EEENS7_ILi64EEENS7_ILi96EEEEEELi96ENS_10bfloat16_tEfNS_4arch4Sm80ELb0ELb0ELb1ELb1ELb0ELb1ELb1ELb0EEENS1_21CollectiveEpilogueFwdINS6_IJS8_SA_S9_EEENS6_IJNS7_ILi1EEESI_SI_EEESC_SE_Li128ELb1ELb1ELb0ELb0EEENS1_19SingleTileSchedulerILb1ELb0ELb1ELi128EEEEEEEEEvNT_6ParamsE --------------------------
	.section	.nv.shared._ZN7cutlass13device_kernelIN5flash19enable_sm80_to_sm89INS1_16FlashAttnFwdSm80INS1_25CollectiveMainloopFwdSm80ILi4ELi1ELb0EN4cute5tupleIJNS5_1CILi128EEENS7_ILi64EEENS7_ILi96EEEEEELi96ENS_10bfloat16_tEfNS_4arch4Sm80ELb0ELb0ELb1ELb1ELb0ELb1ELb1ELb0EEENS1_21CollectiveEpilogueFwdINS6_IJS8_SA_S9_EEENS6_IJNS7_ILi1EEESI_SI_EEESC_SE_Li128ELb1ELb1ELb0ELb0EEENS1_19SingleTileSchedulerILb1ELb0ELb1ELi128EEEEEEEEEvNT_6ParamsE,"aw",@nobits
	.sectionflags	@""
	.align	16


//--------------------- .nv.shared._ZN7cutlass13device_kernelIN5flash19enable_sm80_to_sm89INS1_16FlashAttnFwdSm80INS1_25CollectiveMainloopFwdSm80ILi4ELi1ELb0EN4cute5tupleIJNS5_1CILi128EEENS7_ILi48EEENS7_ILi96EEEEEELi96ENS_10bfloat16_tEfNS_4arch4Sm80ELb0ELb1ELb1ELb0ELb0ELb0ELb1ELb0EEENS1_21CollectiveEpilogueFwdINS6_IJS8_SA_S9_EEENS6_IJNS7_ILi1EEESI_SI_EEESC_SE_Li128ELb0ELb1ELb0ELb0EEENS1_19SingleTileSchedulerILb0ELb0ELb1ELi128EEEEEEEEEvNT_6ParamsE --------------------------
	.section	.nv.shared._ZN7cutlass13device_kernelIN5flash19enable_sm80_to_sm89INS1_16FlashAttnFwdSm80INS1_25CollectiveMainloopFwdSm80ILi4ELi1ELb0EN4cute5tupleIJNS5_1CILi128EEENS7_ILi48EEENS7_ILi96EEEEEELi96ENS_10bfloat16_tEfNS_4arch4Sm80ELb0ELb1ELb1ELb0ELb0ELb0ELb1ELb0EEENS1_21CollectiveEpilogueFwdINS6_IJS8_SA_S9_EEENS6_IJNS7_ILi1EEESI_SI_EEESC_SE_Li128ELb0ELb1ELb0ELb0EEENS1_19SingleTileSchedulerILb0ELb0ELb1ELi128EEEEEEEEEvNT_6ParamsE,"aw",@nobits
	.sectionflags	@""
	.align	16


//--------------------- .nv.shared._ZN7cutlass13device_kernelIN5flash19enable_sm80_to_sm89INS1_16FlashAttnFwdSm80INS1_25CollectiveMainloopFwdSm80ILi4ELi1ELb0EN4cute5tupleIJNS5_1CILi128EEENS7_ILi48EEENS7_ILi96EEEEEELi96ENS_10bfloat16_tEfNS_4arch4Sm80ELb0ELb1ELb1ELb1ELb0ELb0ELb1ELb0EEENS1_21CollectiveEpilogueFwdINS6_IJS8_SA_S9_EEENS6_IJNS7_ILi1EEESI_SI_EEESC_SE_Li128ELb1ELb1ELb0ELb0EEENS1_19SingleTileSchedulerILb1ELb0ELb1ELi128EEEEEEEEEvNT_6ParamsE --------------------------
	.section	.nv.shared._ZN7cutlass13device_kernelIN5flash19enable_sm80_to_sm89INS1_16FlashAttnFwdSm80INS1_25CollectiveMainloopFwdSm80ILi4ELi1ELb0EN4cute5tupleIJNS5_1CILi128EEENS7_ILi48EEENS7_ILi96EEEEEELi96ENS_10bfloat16_tEfNS_4arch4Sm80ELb0ELb1ELb1ELb1ELb0ELb0ELb1ELb0EEENS1_21CollectiveEpilogueFwdINS6_IJS8_SA_S9_EEENS6_IJNS7_ILi1EEESI_SI_EEESC_SE_Li128ELb1ELb1ELb0ELb0EEENS1_19SingleTileSchedulerILb1ELb0ELb1ELi128EEEEEEEEEvNT_6ParamsE,"aw",@nobits
	.sectionflags	@""
	.align	16


//--------------------- .nv.shared._ZN7cutlass13device_kernelIN5flash19enable_sm80_to_sm89INS1_16FlashAttnFwdSm80INS1_25CollectiveMainloopFwdSm80ILi4ELi1ELb0EN4cute5tupleIJNS5_1CILi128EEENS7_ILi48EEENS7_ILi96EEEEEELi96ENS_10bfloat16_tEfNS_4arch4Sm80ELb0ELb1ELb1ELb1ELb0ELb1ELb1ELb0EEENS1_21CollectiveEpilogueFwdINS6_IJS8_SA_S9_EEENS6_IJNS7_ILi1EEESI_SI_EEESC_SE_Li128ELb1ELb1ELb0ELb0EEENS1_19SingleTileSchedulerILb1ELb0ELb1ELi128EEEEEEEEEvNT_6ParamsE --------------------------
	.section	.nv.shared._ZN7cutlass13device_kernelIN5flash19enable_sm80_to_sm89INS1_16FlashAttnFwdSm80INS1_25CollectiveMainloopFwdSm80ILi4ELi1ELb0EN4cute5tupleIJNS5_1CILi128EEENS7_ILi48EEENS7_ILi96EEEEEELi96ENS_10bfloat16_tEfNS_4arch4Sm80ELb0ELb1ELb1ELb1ELb0ELb1ELb1ELb0EEENS1_21CollectiveEpilogueFwdINS6_IJS8_SA_S9_EEENS6_IJNS7_ILi1EEESI_SI_EEESC_SE_Li128ELb1ELb1ELb0ELb0EEENS1_19SingleTileSchedulerILb1ELb0ELb1ELi128EEEEEEEEEvNT_6ParamsE,"aw",@nobits
	.sectionflags	@""
	.align	16


//--------------------- .nv.shared._ZN7cutlass13device_kernelIN5flash19enable_sm80_to_sm89INS1_16FlashAttnFwdSm80INS1_25CollectiveMainloopFwdSm80ILi4ELi1ELb0EN4cute5tupleIJNS5_1CILi128EEENS7_ILi64EEENS7_ILi96EEEEEELi96ENS_10bfloat16_tEfNS_4arch4Sm80ELb1ELb0ELb1ELb0ELb0ELb0ELb1ELb0EEENS1_21CollectiveEpilogueFwdINS6_IJS8_SA_S9_EEENS6_IJNS7_ILi1EEESI_SI_EEESC_SE_Li128ELb0ELb1ELb0ELb0EEENS1_30DynamicPersistentTileSchedulerILi128ELi128ELb0ELb1ELb0EEEEEEEEEvNT_6ParamsE --------------------------
	.section	.nv.shared._ZN7cutlass13device_kernelIN5flash19enable_sm80_to_sm89INS1_16FlashAttnFwdSm80INS1_25CollectiveMainloopFwdSm80ILi4ELi1ELb0EN4cute5tupleIJNS5_1CILi128EEENS7_ILi64EEENS7_ILi96EEEEEELi96ENS_10bfloat16_tEfNS_4arch4Sm80ELb1ELb0ELb1ELb0ELb0ELb0ELb1ELb0EEENS1_21CollectiveEpilogueFwdINS6_IJS8_SA_S9_EEENS6_IJNS7_ILi1EEESI_SI_EEESC_SE_Li128ELb0ELb1ELb0ELb0EEENS1_30DynamicPersistentTileSchedulerILi128ELi128ELb0ELb1ELb0EEEEEEEEEvNT_6ParamsE,"aw",@nobits
	.sectionflags	@""
	.align	16


//--------------------- .nv.shared._ZN7cutlass13device_kernelIN5flash19enable_sm80_to_sm89INS1_16FlashAttnFwdSm80INS1_25CollectiveMainloopFwdSm80ILi4ELi1ELb0EN4cute5tupleIJNS5_1CILi128EEENS7_ILi64EEENS7_ILi96EEEEEELi96ENS_10bfloat16_tEfNS_4arch4Sm80ELb1ELb0ELb1ELb1ELb0ELb0ELb1ELb0EEENS1_21CollectiveEpilogueFwdINS6_IJS8_SA_S9_EEENS6_IJNS7_ILi1EEESI_SI_EEESC_SE_Li128ELb1ELb1ELb0ELb0EEENS1_19SingleTileSchedulerILb1ELb0ELb1ELi128EEEEEEEEEvNT_6ParamsE --------------------------
	.section	.nv.shared._ZN7cutlass13device_kernelIN5flash19enable_sm80_to_sm89INS1_16FlashAttnFwdSm80INS1_25CollectiveMainloopFwdSm80ILi4ELi1ELb0EN4cute5tupleIJNS5_1CILi128EEENS7_ILi64EEENS7_ILi96EEEEEELi96ENS_10bfloat16_tEfNS_4arch4Sm80ELb1ELb0ELb1ELb1ELb0ELb0ELb1ELb0EEENS1_21CollectiveEpilogueFwdINS6_IJS8_SA_S9_EEENS6_IJNS7_ILi1EEESI_SI_EEESC_SE_Li128ELb1ELb1ELb0ELb0EEENS1_19SingleTileSchedulerILb1ELb0ELb1ELi128EEEEEEEEEvNT_6ParamsE,"aw",@nobits
	.sectionflags	@""
	.align	16


//--------------------- .nv.shared._ZN7cutlass13device_kernelIN5flash19enable_sm80_to_sm89INS1_16FlashAttnFwdSm80INS1_25CollectiveMainloopFwdSm80ILi4ELi1ELb0EN4cute5tupleIJNS5_1CILi128EEENS7_ILi64EEENS7_ILi96EEEEEELi96ENS_10bfloat16_tEfNS_4arch4Sm80ELb1ELb0ELb1ELb1ELb0ELb1ELb1ELb0EEENS1_21CollectiveEpilogueFwdINS6_IJS8_SA_S9_EEENS6_IJNS7_ILi1EEESI_SI_EEESC_SE_Li128ELb1ELb1ELb0ELb0EEENS1_19SingleTileSchedulerILb1ELb0ELb1ELi128EEEEEEEEEvNT_6ParamsE --------------------------
	.section	.nv.shared._ZN7cutlass13device_kernelIN5flash19enable_sm80_to_sm89INS1_16FlashAttnFwdSm80INS1_25CollectiveMainloopFwdSm80ILi4ELi1ELb0EN4cute5tupleIJNS5_1CILi128EEENS7_ILi64EEENS7_ILi96EEEEEELi96ENS_10bfloat16_tEfNS_4arch4Sm80ELb1ELb0ELb1ELb1ELb0ELb1ELb1ELb0EEENS1_21CollectiveEpilogueFwdINS6_IJS8_SA_S9_EEENS6_IJNS7_ILi1EEESI_SI_EEESC_SE_Li128ELb1ELb1ELb0ELb0EEENS1_19SingleTileSchedulerILb1ELb0ELb1ELi128EEEEEEEEEvNT_6ParamsE,"aw",@nobits
	.sectionflags	@""
	.align	16
